	.target	sm_90a

	.elftype	@"ET_EXEC"


//--------------------- .note.nv.tkinfo           --------------------------
	.section	.note.nv.tkinfo,"",@"SHT_NOTE"
	.sectionflags	@"SHF_NOTE_NV_TKINFO"
	.tkinfo
        /*0018*/ 	.word	0x00000002
        /*0030*/ 	.string	""
        /*0030*/ 	.string	"ptxas"
        /*0030*/ 	.string	"Cuda compilation tools, release 13.0, V13.0.88"
        /*0030*/ 	.string	"Build cuda_13.0.r13.0/compiler.36424714_0"
        /*0030*/ 	.string	"-arch sm_90a -m 64 "



//--------------------- .note.nv.cuinfo           --------------------------
	.section	.note.nv.cuinfo,"",@"SHT_NOTE"
	.sectionflags	@"SHF_NOTE_NV_CUINFO"
        /*0018*/ 	.short	0x0002
        /*001a*/ 	.short	0x005a
        /*001c*/ 	.short	0x0082
	.zero		2


//--------------------- .nv.info                  --------------------------
	.section	.nv.info,"",@"SHT_CUDA_INFO"
	.align	4


	//----- nvinfo : EIATTR_REGCOUNT
	.align		4
        /*0000*/ 	.byte	0x04, 0x2f
        /*0002*/ 	.short	(.L_21 - .L_20)
	.align		4
.L_20:
        /*0004*/ 	.word	index@(_ZN7cutlass13device_kernelIN5flash11enable_sm90INS1_16FlashAttnFwdSm90INS1_25CollectiveMainloopFwdSm90ILi2EN4cute5tupleIJNS5_1CILi1EEES8_S8_EEENS6_IJNS7_ILi192EEENS7_ILi160EEENS7_ILi64EEEEEELi64ENS_12float_e4m3_tEfNS_4arch4Sm90ELb1ELb0ELb0ELb1ELb0ELb1ELb0ELb1ELb1ELb1ELb0ELb0EEENS1_21CollectiveEpilogueFwdINS6_IJSA_SC_SB_EEES9_NS_10bfloat16_tESG_Li384ELb1ELb1ELb0ELb1EEENS1_36VarlenDynamicPersistentTileSchedulerILi192ELi160ELi384ELi128ELb0ELb1ELb1ELb1ELb1ELb1EEEEEEEEEvNT_6ParamsE)
        /*0008*/ 	.word	0x00000080


	//----- nvinfo : EIATTR_FRAME_SIZE
	.align		4
.L_21:
        /*000c*/ 	.byte	0x04, 0x11
        /*000e*/ 	.short	(.L_23 - .L_22)
	.align		4
.L_22:
        /*0010*/ 	.word	index@(_ZN7cutlass13device_kernelIN5flash11enable_sm90INS1_16FlashAttnFwdSm90INS1_25CollectiveMainloopFwdSm90ILi2EN4cute5tupleIJNS5_1CILi1EEES8_S8_EEENS6_IJNS7_ILi192EEENS7_ILi160EEENS7_ILi64EEEEEELi64ENS_12float_e4m3_tEfNS_4arch4Sm90ELb1ELb0ELb0ELb1ELb0ELb1ELb0ELb1ELb1ELb1ELb0ELb0EEENS1_21CollectiveEpilogueFwdINS6_IJSA_SC_SB_EEES9_NS_10bfloat16_tESG_Li384ELb1ELb1ELb0ELb1EEENS1_36VarlenDynamicPersistentTileSchedulerILi192ELi160ELi384ELi128ELb0ELb1ELb1ELb1ELb1ELb1EEEEEEEEEvNT_6ParamsE)
        /*0014*/ 	.word	0x00000090


	//----- nvinfo : EIATTR_REGCOUNT
	.align		4
.L_23:
        /*0018*/ 	.byte	0x04, 0x2f
        /*001a*/ 	.short	(.L_25 - .L_24)
	.align		4
.L_24:
        /*001c*/ 	.word	index@(_ZN7cutlass13device_kernelIN5flash11enable_sm90INS1_16FlashAttnFwdSm90INS1_25CollectiveMainloopFwdSm90ILi2EN4cute5tupleIJNS5_1CILi1EEES8_S8_EEENS6_IJNS7_ILi192EEENS7_ILi160EEENS7_ILi64EEEEEELi64ENS_12float_e4m3_tEfNS_4arch4Sm90ELb1ELb0ELb0ELb1ELb0ELb0ELb0ELb1ELb1ELb1ELb0ELb0EEENS1_21CollectiveEpilogueFwdINS6_IJSA_SC_SB_EEES9_NS_10bfloat16_tESG_Li384ELb1ELb1ELb0ELb1EEENS1_36VarlenDynamicPersistentTileSchedulerILi192ELi160ELi384ELi128ELb0ELb1ELb1ELb1ELb1ELb1EEEEEEEEEvNT_6ParamsE)
        /*0020*/ 	.word	0x00000080


	//----- nvinfo : EIATTR_FRAME_SIZE
	.align		4
.L_25:
        /*0024*/ 	.byte	0x04, 0x11
        /*0026*/ 	.short	(.L_27 - .L_26)
	.align		4
.L_26:
        /*0028*/ 	.word	index@(_ZN7cutlass13device_kernelIN5flash11enable_sm90INS1_16FlashAttnFwdSm90INS1_25CollectiveMainloopFwdSm90ILi2EN4cute5tupleIJNS5_1CILi1EEES8_S8_EEENS6_IJNS7_ILi192EEENS7_ILi160EEENS7_ILi64EEEEEELi64ENS_12float_e4m3_tEfNS_4arch4Sm90ELb1ELb0ELb0ELb1ELb0ELb0ELb0ELb1ELb1ELb1ELb0ELb0EEENS1_21CollectiveEpilogueFwdINS6_IJSA_SC_SB_EEES9_NS_10bfloat16_tESG_Li384ELb1ELb1ELb0ELb1EEENS1_36VarlenDynamicPersistentTileSchedulerILi192ELi160ELi384ELi128ELb0ELb1ELb1ELb1ELb1ELb1EEEEEEEEEvNT_6ParamsE)
        /*002c*/ 	.word	0x00000010


	//----- nvinfo : EIATTR_REGCOUNT
	.align		4
.L_27:
        /*0030*/ 	.byte	0x04, 0x2f
        /*0032*/ 	.short	(.L_29 - .L_28)
	.align		4
.L_28:
        /*0034*/ 	.word	index@(_ZN7cutlass13device_kernelIN5flash11enable_sm90INS1_16FlashAttnFwdSm90INS1_25CollectiveMainloopFwdSm90ILi2EN4cute5tupleIJNS5_1CILi1EEES8_S8_EEENS6_IJNS7_ILi192EEENS7_ILi160EEENS7_ILi64EEEEEELi64ENS_12float_e4m3_tEfNS_4arch4Sm90ELb1ELb0ELb0ELb0ELb0ELb0ELb0ELb1ELb1ELb1ELb0ELb0EEENS1_21CollectiveEpilogueFwdINS6_IJSA_SC_SB_EEES9_NS_10bfloat16_tESG_Li384ELb0ELb1ELb0ELb1EEENS1_30DynamicPersistentTileSchedulerILi384ELi128ELb0ELb1ELb1EEEEEEEEEvNT_6ParamsE)
        /*0038*/ 	.word	0x00000080


	//----- nvinfo : EIATTR_FRAME_SIZE
	.align		4
.L_29:
        /*003c*/ 	.byte	0x04, 0x11
        /*003e*/ 	.short	(.L_31 - .L_30)
	.align		4
.L_30:
        /*0040*/ 	.word	index@(_ZN7cutlass13device_kernelIN5flash11enable_sm90INS1_16FlashAttnFwdSm90INS1_25CollectiveMainloopFwdSm90ILi2EN4cute5tupleIJNS5_1CILi1EEES8_S8_EEENS6_IJNS7_ILi192EEENS7_ILi160EEENS7_ILi64EEEEEELi64ENS_12float_e4m3_tEfNS_4arch4Sm90ELb1ELb0ELb0ELb0ELb0ELb0ELb0ELb1ELb1ELb1ELb0ELb0EEENS1_21CollectiveEpilogueFwdINS6_IJSA_SC_SB_EEES9_NS_10bfloat16_tESG_Li384ELb0ELb1ELb0ELb1EEENS1_30DynamicPersistentTileSchedulerILi384ELi128ELb0ELb1ELb1EEEEEEEEEvNT_6ParamsE)
        /*0044*/ 	.word	0x00000008


	//----- nvinfo : EIATTR_REGCOUNT
	.align		4
.L_31:
        /*0048*/ 	.byte	0x04, 0x2f
        /*004a*/ 	.short	(.L_33 - .L_32)
	.align		4
.L_32:
        /*004c*/ 	.word	index@(_ZN7cutlass13device_kernelIN5flash11enable_sm90INS1_16FlashAttnFwdSm90INS1_25CollectiveMainloopFwdSm90ILi2EN4cute5tupleIJNS5_1CILi1EEES8_S8_EEENS6_IJNS7_ILi192EEENS7_ILi160EEENS7_ILi64EEEEEELi64ENS_12float_e4m3_tEfNS_4arch4Sm90ELb0ELb1ELb0ELb1ELb0ELb1ELb0ELb1ELb1ELb1ELb0ELb0EEENS1_21CollectiveEpilogueFwdINS6_IJSA_SC_SB_EEES9_NS_10bfloat16_tESG_Li384ELb1ELb1ELb0ELb1EEENS1_36VarlenDynamicPersistentTileSchedulerILi192ELi160ELi384ELi128ELb0ELb1ELb1ELb1ELb0ELb1EEEEEEEEEvNT_6ParamsE)
        /*0050*/ 	.word	0x00000080


	//----- nvinfo : EIATTR_FRAME_SIZE
	.align		4
.L_33:
        /*0054*/ 	.byte	0x04, 0x11
        /*0056*/ 	.short	(.L_35 - .L_34)
	.align		4
.L_34:
        /*0058*/ 	.word	index@(_ZN7cutlass13device_kernelIN5flash11enable_sm90INS1_16FlashAttnFwdSm90INS1_25CollectiveMainloopFwdSm90ILi2EN4cute5tupleIJNS5_1CILi1EEES8_S8_EEENS6_IJNS7_ILi192EEENS7_ILi160EEENS7_ILi64EEEEEELi64ENS_12float_e4m3_tEfNS_4arch4Sm90ELb0ELb1ELb0ELb1ELb0ELb1ELb0ELb1ELb1ELb1ELb0ELb0EEENS1_21CollectiveEpilogueFwdINS6_IJSA_SC_SB_EEES9_NS_10bfloat16_tESG_Li384ELb1ELb1ELb0ELb1EEENS1_36VarlenDynamicPersistentTileSchedulerILi192ELi160ELi384ELi128ELb0ELb1ELb1ELb1ELb0ELb1EEEEEEEEEvNT_6ParamsE)
        /*005c*/ 	.word	0x00000060


	//----- nvinfo : EIATTR_REGCOUNT
	.align		4
.L_35:
        /*0060*/ 	.byte	0x04, 0x2f
        /*0062*/ 	.short	(.L_37 - .L_36)
	.align		4
.L_36:
        /*0064*/ 	.word	index@(_ZN7cutlass13device_kernelIN5flash11enable_sm90INS1_16FlashAttnFwdSm90INS1_25CollectiveMainloopFwdSm90ILi2EN4cute5tupleIJNS5_1CILi1EEES8_S8_EEENS6_IJNS7_ILi192EEENS7_ILi160EEENS7_ILi64EEEEEELi64ENS_12float_e4m3_tEfNS_4arch4Sm90ELb0ELb1ELb0ELb1ELb0ELb0ELb0ELb1ELb1ELb1ELb0ELb0EEENS1_21CollectiveEpilogueFwdINS6_IJSA_SC_SB_EEES9_NS_10bfloat16_tESG_Li384ELb1ELb1ELb0ELb1EEENS1_36VarlenDynamicPersistentTileSchedulerILi192ELi160ELi384ELi128ELb0ELb1ELb1ELb1ELb0ELb1EEEEEEEEEvNT_6ParamsE)
        /*0068*/ 	.word	0x00000080


	//----- nvinfo : EIATTR_FRAME_SIZE
	.align		4
.L_37:
        /*006c*/ 	.byte	0x04, 0x11
        /*006e*/ 	.short	(.L_39 - .L_38)
	.align		4
.L_38:
        /*0070*/ 	.word	index@(_ZN7cutlass13device_kernelIN5flash11enable_sm90INS1_16FlashAttnFwdSm90INS1_25CollectiveMainloopFwdSm90ILi2EN4cute5tupleIJNS5_1CILi1EEES8_S8_EEENS6_IJNS7_ILi192EEENS7_ILi160EEENS7_ILi64EEEEEELi64ENS_12float_e4m3_tEfNS_4arch4Sm90ELb0ELb1ELb0ELb1ELb0ELb0ELb0ELb1ELb1ELb1ELb0ELb0EEENS1_21CollectiveEpilogueFwdINS6_IJSA_SC_SB_EEES9_NS_10bfloat16_tESG_Li384ELb1ELb1ELb0ELb1EEENS1_36VarlenDynamicPersistentTileSchedulerILi192ELi160ELi384ELi128ELb0ELb1ELb1ELb1ELb0ELb1EEEEEEEEEvNT_6ParamsE)
        /*0074*/ 	.word	0x00000008


	//----- nvinfo : EIATTR_REGCOUNT
	.align		4
.L_39:
        /*0078*/ 	.byte	0x04, 0x2f
        /*007a*/ 	.short	(.L_41 - .L_40)
	.align		4
.L_40:
        /*007c*/ 	.word	index@(_ZN7cutlass13device_kernelIN5flash11enable_sm90INS1_16FlashAttnFwdSm90INS1_25CollectiveMainloopFwdSm90ILi2EN4cute5tupleIJNS5_1CILi1EEES8_S8_EEENS6_IJNS7_ILi192EEENS7_ILi160EEENS7_ILi64EEEEEELi64ENS_12float_e4m3_tEfNS_4arch4Sm90ELb0ELb1ELb0ELb0ELb0ELb0ELb0ELb1ELb1ELb1ELb0ELb0EEENS1_21CollectiveEpilogueFwdINS6_IJSA_SC_SB_EEES9_NS_10bfloat16_tESG_Li384ELb0ELb1ELb0ELb1EEENS1_30DynamicPersistentTileSchedulerILi384ELi128ELb0ELb1ELb1EEEEEEEEEvNT_6ParamsE)
        /*0080*/ 	.word	0x00000080


	//----- nvinfo : EIATTR_FRAME_SIZE
	.align		4
.L_41:
        /*0084*/ 	.byte	0x04, 0x11
        /*0086*/ 	.short	(.L_43 - .L_42)
	.align		4
.L_42:
        /*0088*/ 	.word	index@(_ZN7cutlass13device_kernelIN5flash11enable_sm90INS1_16FlashAttnFwdSm90INS1_25CollectiveMainloopFwdSm90ILi2EN4cute5tupleIJNS5_1CILi1EEES8_S8_EEENS6_IJNS7_ILi192EEENS7_ILi160EEENS7_ILi64EEEEEELi64ENS_12float_e4m3_tEfNS_4arch4Sm90ELb0ELb1ELb0ELb0ELb0ELb0ELb0ELb1ELb1ELb1ELb0ELb0EEENS1_21CollectiveEpilogueFwdINS6_IJSA_SC_SB_EEES9_NS_10bfloat16_tESG_Li384ELb0ELb1ELb0ELb1EEENS1_30DynamicPersistentTileSchedulerILi384ELi128ELb0ELb1ELb1EEEEEEEEEvNT_6ParamsE)
        /*008c*/ 	.word	0x00000000


	//----- nvinfo : EIATTR_REGCOUNT
	.align		4
.L_43:
        /*0090*/ 	.byte	0x04, 0x2f
        /*0092*/ 	.short	(.L_45 - .L_44)
	.align		4
.L_44:
        /*0094*/ 	.word	index@(_ZN7cutlass13device_kernelIN5flash11enable_sm90INS1_16FlashAttnFwdSm90INS1_25CollectiveMainloopFwdSm90ILi2EN4cute5tupleIJNS5_1CILi1EEES8_S8_EEENS6_IJNS7_ILi192EEENS7_ILi160EEENS7_ILi64EEEEEELi64ENS_12float_e4m3_tEfNS_4arch4Sm90ELb0ELb0ELb0ELb1ELb0ELb1ELb0ELb1ELb1ELb1ELb0ELb0EEENS1_21CollectiveEpilogueFwdINS6_IJSA_SC_SB_EEES9_NS_10bfloat16_tESG_Li384ELb1ELb1ELb0ELb1EEENS1_36VarlenDynamicPersistentTileSchedulerILi192ELi160ELi384ELi128ELb0ELb1ELb1ELb0ELb1ELb1EEEEEEEEEvNT_6ParamsE)
        /*0098*/ 	.word	0x00000080


	//----- nvinfo : EIATTR_FRAME_SIZE
	.align		4
.L_45:
        /*009c*/ 	.byte	0x04, 0x11
        /*009e*/ 	.short	(.L_47 - .L_46)
	.align		4
.L_46:
        /*00a0*/ 	.word	index@(_ZN7cutlass13device_kernelIN5flash11enable_sm90INS1_16FlashAttnFwdSm90INS1_25CollectiveMainloopFwdSm90ILi2EN4cute5tupleIJNS5_1CILi1EEES8_S8_EEENS6_IJNS7_ILi192EEENS7_ILi160EEENS7_ILi64EEEEEELi64ENS_12float_e4m3_tEfNS_4arch4Sm90ELb0ELb0ELb0ELb1ELb0ELb1ELb0ELb1ELb1ELb1ELb0ELb0EEENS1_21CollectiveEpilogueFwdINS6_IJSA_SC_SB_EEES9_NS_10bfloat16_tESG_Li384ELb1ELb1ELb0ELb1EEENS1_36VarlenDynamicPersistentTileSchedulerILi192ELi160ELi384ELi128ELb0ELb1ELb1ELb0ELb1ELb1EEEEEEEEEvNT_6ParamsE)
        /*00a4*/ 	.word	0x00000080


	//----- nvinfo : EIATTR_REGCOUNT
	.align		4
.L_47:
        /*00a8*/ 	.byte	0x04, 0x2f
        /*00aa*/ 	.short	(.L_49 - .L_48)
	.align		4
.L_48:
        /*00ac*/ 	.word	index@(_ZN7cutlass13device_kernelIN5flash11enable_sm90INS1_16FlashAttnFwdSm90INS1_25CollectiveMainloopFwdSm90ILi2EN4cute5tupleIJNS5_1CILi1EEES8_S8_EEENS6_IJNS7_ILi192EEENS7_ILi160EEENS7_ILi64EEEEEELi64ENS_12float_e4m3_tEfNS_4arch4Sm90ELb0ELb0ELb0ELb1ELb0ELb0ELb0ELb1ELb1ELb1ELb0ELb0EEENS1_21CollectiveEpilogueFwdINS6_IJSA_SC_SB_EEES9_NS_10bfloat16_tESG_Li384ELb1ELb1ELb0ELb1EEENS1_36VarlenDynamicPersistentTileSchedulerILi192ELi160ELi384ELi128ELb0ELb1ELb1ELb0ELb1ELb1EEEEEEEEEvNT_6ParamsE)
        /*00b0*/ 	.word	0x00000080


	//----- nvinfo : EIATTR_FRAME_SIZE
	.align		4
.L_49:
        /*00b4*/ 	.byte	0x04, 0x11
        /*00b6*/ 	.short	(.L_51 - .L_50)
	.align		4
.L_50:
        /*00b8*/ 	.word	index@(_ZN7cutlass13device_kernelIN5flash11enable_sm90INS1_16FlashAttnFwdSm90INS1_25CollectiveMainloopFwdSm90ILi2EN4cute5tupleIJNS5_1CILi1EEES8_S8_EEENS6_IJNS7_ILi192EEENS7_ILi160EEENS7_ILi64EEEEEELi64ENS_12float_e4m3_tEfNS_4arch4Sm90ELb0ELb0ELb0ELb1ELb0ELb0ELb0ELb1ELb1ELb1ELb0ELb0EEENS1_21CollectiveEpilogueFwdINS6_IJSA_SC_SB_EEES9_NS_10bfloat16_tESG_Li384ELb1ELb1ELb0ELb1EEENS1_36VarlenDynamicPersistentTileSchedulerILi192ELi160ELi384ELi128ELb0ELb1ELb1ELb0ELb1ELb1EEEEEEEEEvNT_6ParamsE)
        /*00bc*/ 	.word	0x00000010


	//----- nvinfo : EIATTR_REGCOUNT
	.align		4
.L_51:
        /*00c0*/ 	.byte	0x04, 0x2f
        /*00c2*/ 	.short	(.L_53 - .L_52)
	.align		4
.L_52:
        /*00c4*/ 	.word	index@(_ZN7cutlass13device_kernelIN5flash11enable_sm90INS1_16FlashAttnFwdSm90INS1_25CollectiveMainloopFwdSm90ILi2EN4cute5tupleIJNS5_1CILi1EEES8_S8_EEENS6_IJNS7_ILi192EEENS7_ILi160EEENS7_ILi64EEEEEELi64ENS_12float_e4m3_tEfNS_4arch4Sm90ELb0ELb0ELb0ELb0ELb0ELb0ELb0ELb1ELb1ELb1ELb0ELb0EEENS1_21CollectiveEpilogueFwdINS6_IJSA_SC_SB_EEES9_NS_10bfloat16_tESG_Li384ELb0ELb1ELb0ELb1EEENS1_29StaticPersistentTileSchedulerILb0EEEEEEEEEvNT_6ParamsE)
        /*00c8*/ 	.word	0x00000080


	//----- nvinfo : EIATTR_FRAME_SIZE
	.align		4
.L_53:
        /*00cc*/ 	.byte	0x04, 0x11
        /*00ce*/ 	.short	(.L_55 - .L_54)
	.align		4
.L_54:
        /*00d0*/ 	.word	index@(_ZN7cutlass13device_kernelIN5flash11enable_sm90INS1_16FlashAttnFwdSm90INS1_25CollectiveMainloopFwdSm90ILi2EN4cute5tupleIJNS5_1CILi1EEES8_S8_EEENS6_IJNS7_ILi192EEENS7_ILi160EEENS7_ILi64EEEEEELi64ENS_12float_e4m3_tEfNS_4arch4Sm90ELb0ELb0ELb0ELb0ELb0ELb0ELb0ELb1ELb1ELb1ELb0ELb0EEENS1_21CollectiveEpilogueFwdINS6_IJSA_SC_SB_EEES9_NS_10bfloat16_tESG_Li384ELb0ELb1ELb0ELb1EEENS1_29StaticPersistentTileSchedulerILb0EEEEEEEEEvNT_6ParamsE)
        /*00d4*/ 	.word	0x00000000


	//----- nvinfo : EIATTR_MIN_STACK_SIZE
	.align		4
.L_55:
        /*00d8*/ 	.byte	0x04, 0x12
        /*00da*/ 	.short	(.L_57 - .L_56)
	.align		4
.L_56:
        /*00dc*/ 	.word	index@(_ZN7cutlass13device_kernelIN5flash11enable_sm90INS1_16FlashAttnFwdSm90INS1_25CollectiveMainloopFwdSm90ILi2EN4cute5tupleIJNS5_1CILi1EEES8_S8_EEENS6_IJNS7_ILi192EEENS7_ILi160EEENS7_ILi64EEEEEELi64ENS_12float_e4m3_tEfNS_4arch4Sm90ELb0ELb0ELb0ELb0ELb0ELb0ELb0ELb1ELb1ELb1ELb0ELb0EEENS1_21CollectiveEpilogueFwdINS6_IJSA_SC_SB_EEES9_NS_10bfloat16_tESG_Li384ELb0ELb1ELb0ELb1EEENS1_29StaticPersistentTileSchedulerILb0EEEEEEEEEvNT_6ParamsE)
        /*00e0*/ 	.word	0x00000000


	//----- nvinfo : EIATTR_MIN_STACK_SIZE
	.align		4
.L_57:
        /*00e4*/ 	.byte	0x04, 0x12
        /*00e6*/ 	.short	(.L_59 - .L_58)
	.align		4
.L_58:
        /*00e8*/ 	.word	index@(_ZN7cutlass13device_kernelIN5flash11enable_sm90INS1_16FlashAttnFwdSm90INS1_25CollectiveMainloopFwdSm90ILi2EN4cute5tupleIJNS5_1CILi1EEES8_S8_EEENS6_IJNS7_ILi192EEENS7_ILi160EEENS7_ILi64EEEEEELi64ENS_12float_e4m3_tEfNS_4arch4Sm90ELb0ELb0ELb0ELb1ELb0ELb0ELb0ELb1ELb1ELb1ELb0ELb0EEENS1_21CollectiveEpilogueFwdINS6_IJSA_SC_SB_EEES9_NS_10bfloat16_tESG_Li384ELb1ELb1ELb0ELb1EEENS1_36VarlenDynamicPersistentTileSchedulerILi192ELi160ELi384ELi128ELb0ELb1ELb1ELb0ELb1ELb1EEEEEEEEEvNT_6ParamsE)
        /*00ec*/ 	.word	0x00000010


	//----- nvinfo : EIATTR_MIN_STACK_SIZE
	.align		4
.L_59:
        /*00f0*/ 	.byte	0x04, 0x12
        /*00f2*/ 	.short	(.L_61 - .L_60)
	.align		4
.L_60:
        /*00f4*/ 	.word	index@(_ZN7cutlass13device_kernelIN5flash11enable_sm90INS1_16FlashAttnFwdSm90INS1_25CollectiveMainloopFwdSm90ILi2EN4cute5tupleIJNS5_1CILi1EEES8_S8_EEENS6_IJNS7_ILi192EEENS7_ILi160EEENS7_ILi64EEEEEELi64ENS_12float_e4m3_tEfNS_4arch4Sm90ELb0ELb0ELb0ELb1ELb0ELb1ELb0ELb1ELb1ELb1ELb0ELb0EEENS1_21CollectiveEpilogueFwdINS6_IJSA_SC_SB_EEES9_NS_10bfloat16_tESG_Li384ELb1ELb1ELb0ELb1EEENS1_36VarlenDynamicPersistentTileSchedulerILi192ELi160ELi384ELi128ELb0ELb1ELb1ELb0ELb1ELb1EEEEEEEEEvNT_6ParamsE)
        /*00f8*/ 	.word	0x00000080


	//----- nvinfo : EIATTR_MIN_STACK_SIZE
	.align		4
.L_61:
        /*00fc*/ 	.byte	0x04, 0x12
        /*00fe*/ 	.short	(.L_63 - .L_62)
	.align		4
.L_62:
        /*0100*/ 	.word	index@(_ZN7cutlass13device_kernelIN5flash11enable_sm90INS1_16FlashAttnFwdSm90INS1_25CollectiveMainloopFwdSm90ILi2EN4cute5tupleIJNS5_1CILi1EEES8_S8_EEENS6_IJNS7_ILi192EEENS7_ILi160EEENS7_ILi64EEEEEELi64ENS_12float_e4m3_tEfNS_4arch4Sm90ELb0ELb1ELb0ELb0ELb0ELb0ELb0ELb1ELb1ELb1ELb0ELb0EEENS1_21CollectiveEpilogueFwdINS6_IJSA_SC_SB_EEES9_NS_10bfloat16_tESG_Li384ELb0ELb1ELb0ELb1EEENS1_30DynamicPersistentTileSchedulerILi384ELi128ELb0ELb1ELb1EEEEEEEEEvNT_6ParamsE)
        /*0104*/ 	.word	0x00000000


	//----- nvinfo : EIATTR_MIN_STACK_SIZE
	.align		4
.L_63:
        /*0108*/ 	.byte	0x04, 0x12
        /*010a*/ 	.short	(.L_65 - .L_64)
	.align		4
.L_64:
        /*010c*/ 	.word	index@(_ZN7cutlass13device_kernelIN5flash11enable_sm90INS1_16FlashAttnFwdSm90INS1_25CollectiveMainloopFwdSm90ILi2EN4cute5tupleIJNS5_1CILi1EEES8_S8_EEENS6_IJNS7_ILi192EEENS7_ILi160EEENS7_ILi64EEEEEELi64ENS_12float_e4m3_tEfNS_4arch4Sm90ELb0ELb1ELb0ELb1ELb0ELb0ELb0ELb1ELb1ELb1ELb0ELb0EEENS1_21CollectiveEpilogueFwdINS6_IJSA_SC_SB_EEES9_NS_10bfloat16_tESG_Li384ELb1ELb1ELb0ELb1EEENS1_36VarlenDynamicPersistentTileSchedulerILi192ELi160ELi384ELi128ELb0ELb1ELb1ELb1ELb0ELb1EEEEEEEEEvNT_6ParamsE)
        /*0110*/ 	.word	0x00000008


	//----- nvinfo : EIATTR_MIN_STACK_SIZE
	.align		4
.L_65:
        /*0114*/ 	.byte	0x04, 0x12
        /*0116*/ 	.short	(.L_67 - .L_66)
	.align		4
.L_66:
        /*0118*/ 	.word	index@(_ZN7cutlass13device_kernelIN5flash11enable_sm90INS1_16FlashAttnFwdSm90INS1_25CollectiveMainloopFwdSm90ILi2EN4cute5tupleIJNS5_1CILi1EEES8_S8_EEENS6_IJNS7_ILi192EEENS7_ILi160EEENS7_ILi64EEEEEELi64ENS_12float_e4m3_tEfNS_4arch4Sm90ELb0ELb1ELb0ELb1ELb0ELb1ELb0ELb1ELb1ELb1ELb0ELb0EEENS1_21CollectiveEpilogueFwdINS6_IJSA_SC_SB_EEES9_NS_10bfloat16_tESG_Li384ELb1ELb1ELb0ELb1EEENS1_36VarlenDynamicPersistentTileSchedulerILi192ELi160ELi384ELi128ELb0ELb1ELb1ELb1ELb0ELb1EEEEEEEEEvNT_6ParamsE)
        /*011c*/ 	.word	0x00000060


	//----- nvinfo : EIATTR_MIN_STACK_SIZE
	.align		4
.L_67:
        /*0120*/ 	.byte	0x04, 0x12
        /*0122*/ 	.short	(.L_69 - .L_68)
	.align		4
.L_68:
        /*0124*/ 	.word	index@(_ZN7cutlass13device_kernelIN5flash11enable_sm90INS1_16FlashAttnFwdSm90INS1_25CollectiveMainloopFwdSm90ILi2EN4cute5tupleIJNS5_1CILi1EEES8_S8_EEENS6_IJNS7_ILi192EEENS7_ILi160EEENS7_ILi64EEEEEELi64ENS_12float_e4m3_tEfNS_4arch4Sm90ELb1ELb0ELb0ELb0ELb0ELb0ELb0ELb1ELb1ELb1ELb0ELb0EEENS1_21CollectiveEpilogueFwdINS6_IJSA_SC_SB_EEES9_NS_10bfloat16_tESG_Li384ELb0ELb1ELb0ELb1EEENS1_30DynamicPersistentTileSchedulerILi384ELi128ELb0ELb1ELb1EEEEEEEEEvNT_6ParamsE)
        /*0128*/ 	.word	0x00000008


	//----- nvinfo : EIATTR_MIN_STACK_SIZE
	.align		4
.L_69:
        /*012c*/ 	.byte	0x04, 0x12
        /*012e*/ 	.short	(.L_71 - .L_70)
	.align		4
.L_70:
        /*0130*/ 	.word	index@(_ZN7cutlass13device_kernelIN5flash11enable_sm90INS1_16FlashAttnFwdSm90INS1_25CollectiveMainloopFwdSm90ILi2EN4cute5tupleIJNS5_1CILi1EEES8_S8_EEENS6_IJNS7_ILi192EEENS7_ILi160EEENS7_ILi64EEEEEELi64ENS_12float_e4m3_tEfNS_4arch4Sm90ELb1ELb0ELb0ELb1ELb0ELb0ELb0ELb1ELb1ELb1ELb0ELb0EEENS1_21CollectiveEpilogueFwdINS6_IJSA_SC_SB_EEES9_NS_10bfloat16_tESG_Li384ELb1ELb1ELb0ELb1EEENS1_36VarlenDynamicPersistentTileSchedulerILi192ELi160ELi384ELi128ELb0ELb1ELb1ELb1ELb1ELb1EEEEEEEEEvNT_6ParamsE)
        /*0134*/ 	.word	0x00000010


	//----- nvinfo : EIATTR_MIN_STACK_SIZE
	.align		4
.L_71:
        /*0138*/ 	.byte	0x04, 0x12
        /*013a*/ 	.short	(.L_73 - .L_72)
	.align		4
.L_72:
        /*013c*/ 	.word	index@(_ZN7cutlass13device_kernelIN5flash11enable_sm90INS1_16FlashAttnFwdSm90INS1_25CollectiveMainloopFwdSm90ILi2EN4cute5tupleIJNS5_1CILi1EEES8_S8_EEENS6_IJNS7_ILi192EEENS7_ILi160EEENS7_ILi64EEEEEELi64ENS_12float_e4m3_tEfNS_4arch4Sm90ELb1ELb0ELb0ELb1ELb0ELb1ELb0ELb1ELb1ELb1ELb0ELb0EEENS1_21CollectiveEpilogueFwdINS6_IJSA_SC_SB_EEES9_NS_10bfloat16_tESG_Li384ELb1ELb1ELb0ELb1EEENS1_36VarlenDynamicPersistentTileSchedulerILi192ELi160ELi384ELi128ELb0ELb1ELb1ELb1ELb1ELb1EEEEEEEEEvNT_6ParamsE)
        /*0140*/ 	.word	0x00000090
.L_73:


//--------------------- .nv.compat                --------------------------
	.section	.nv.compat,"",@"SHT_CUDA_COMPAT_INFO"
	.align	4
        /*0000*/ 	.byte	0x02, 0x09, 0x01, 0x00, 0x02, 0x02, 0x04, 0x00, 0x02, 0x05, 0x05, 0x00, 0x03, 0x07, 0x01, 0x01
        /*0010*/ 	.byte	0x02, 0x03, 0x01, 0x00, 0x02, 0x06, 0x01, 0x00, 0x04, 0x0b, 0x08, 0x00, 0x00, 0x00, 0x00, 0x00
        /*0020*/ 	.byte	0x00, 0x00, 0x00, 0x00


//--------------------- .nv.info._ZN7cutlass13device_kernelIN5flash11enable_sm90INS1_16FlashAttnFwdSm90INS1_25CollectiveMainloopFwdSm90ILi2EN4cute5tupleIJNS5_1CILi1EEES8_S8_EEENS6_IJNS7_ILi192EEENS7_ILi160EEENS7_ILi64EEEEEELi64ENS_12float_e4m3_tEfNS_4arch4Sm90ELb0ELb0ELb0ELb0ELb0ELb0ELb0ELb1ELb1ELb1ELb0ELb0EEENS1_21CollectiveEpilogueFwdINS6_IJSA_SC_SB_EEES9_NS_10bfloat16_tESG_Li384ELb0ELb1ELb0ELb1EEENS1_29StaticPersistentTileSchedulerILb0EEEEEEEEEvNT_6ParamsE --------------------------
	.section	.nv.info._ZN7cutlass13device_kernelIN5flash11enable_sm90INS1_16FlashAttnFwdSm90INS1_25CollectiveMainloopFwdSm90ILi2EN4cute5tupleIJNS5_1CILi1EEES8_S8_EEENS6_IJNS7_ILi192EEENS7_ILi160EEENS7_ILi64EEEEEELi64ENS_12float_e4m3_tEfNS_4arch4Sm90ELb0ELb0ELb0ELb0ELb0ELb0ELb0ELb1ELb1ELb1ELb0ELb0EEENS1_21CollectiveEpilogueFwdINS6_IJSA_SC_SB_EEES9_NS_10bfloat16_tESG_Li384ELb0ELb1ELb0ELb1EEENS1_29StaticPersistentTileSchedulerILb0EEEEEEEEEvNT_6ParamsE,"",@"SHT_CUDA_INFO"
	.sectionflags	@""
	.align	4


	//----- nvinfo : EIATTR_CUDA_API_VERSION
	.align		4
        /*0000*/ 	.byte	0x04, 0x37
        /*0002*/ 	.short	(.L_75 - .L_74)
.L_74:
        /*0004*/ 	.word	0x00000082


	//----- nvinfo : EIATTR_KPARAM_INFO
	.align		4
.L_75:
        /*0008*/ 	.byte	0x04, 0x17
        /*000a*/ 	.short	(.L_77 - .L_76)
.L_76:
        /*000c*/ 	.word	0x00000000
        /*0010*/ 	.short	0x0000
        /*0012*/ 	.short	0x0070
        /*0014*/ 	.byte	0x00, 0xf0, 0x01, 0x28


	//----- nvinfo : EIATTR_SPARSE_MMA_MASK
	.align		4
.L_77:
        /*0018*/ 	.byte	0x03, 0x50
        /*001a*/ 	.short	0x0000


	//----- nvinfo : EIATTR_MAXREG_COUNT
	.align		4
        /*001c*/ 	.byte	0x03, 0x1b
        /*001e*/ 	.short	0x0080


	//----- nvinfo : EIATTR_NUM_BARRIERS
	.align		4
        /*0020*/ 	.byte	0x02, 0x4c
        /*0022*/ 	.byte	0x09
	.zero		1


	//----- nvinfo : EIATTR_EXTERNS
	.align		4
        /*0024*/ 	.byte	0x04, 0x0f
        /*0026*/ 	.short	(.L_79 - .L_78)


	//   ....[0]....
	.align		4
.L_78:
        /*0028*/ 	.word	index@(__assertfail)


	//----- nvinfo : EIATTR_MERCURY_ISA_VERSION
	.align		4
.L_79:
        /*002c*/ 	.byte	0x03, 0x5f
        /*002e*/ 	.short	0x0101


	//----- nvinfo : EIATTR_INT_WARP_WIDE_INSTR_OFFSETS
	.align		4
        /*0030*/ 	.byte	0x04, 0x31
        /*0032*/ 	.short	(.L_81 - .L_80)


	//   ....[0]....
.L_80:
        /*0034*/ 	.word	0x00000120


	//   ....[1]....
        /*0038*/ 	.word	0x00000160


	//   ....[2]....
        /*003c*/ 	.word	0x000001d0


	//----- nvinfo : EIATTR_COOP_GROUP_MASK_REGIDS
	.align		4
.L_81:
        /*0040*/ 	.byte	0x04, 0x29
        /*0042*/ 	.short	(.L_83 - .L_82)


	//   ....[0]....
.L_82:
        /*0044*/ 	.word	0xffffffff


	//   ....[1]....
        /*0048*/ 	.word	0xffffffff


	//   ....[2]....
        /*004c*/ 	.word	0xffffffff


	//   ....[3]....
        /*0050*/ 	.word	0xffffffff


	//   ....[4]....
        /*0054*/ 	.word	0xffffffff


	//   ....[5]....
        /*0058*/ 	.word	0xffffffff


	//   ....[6]....
        /*005c*/ 	.word	0xffffffff


	//   ....[7]....
        /*0060*/ 	.word	0xffffffff


	//   ....[8]....
        /*0064*/ 	.word	0xffffffff


	//   ....[9]....
        /*0068*/ 	.word	0xffffffff


	//   ....[10]....
        /*006c*/ 	.word	0xffffffff


	//   ....[11]....
        /*0070*/ 	.word	0xffffffff


	//   ....[12]....
        /*0074*/ 	.word	0xffffffff


	//   ....[13]....
        /*0078*/ 	.word	0xffffffff


	//   ....[14]....
        /*007c*/ 	.word	0xffffffff


	//   ....[15]....
        /*0080*/ 	.word	0xffffffff


	//   ....[16]....
        /*0084*/ 	.word	0xffffffff


	//   ....[17]....
        /*0088*/ 	.word	0xffffffff


	//   ....[18]....
        /*008c*/ 	.word	0xffffffff


	//   ....[19]....
        /*0090*/ 	.word	0xffffffff


	//   ....[20]....
        /*0094*/ 	.word	0xffffffff


	//   ....[21]....
        /*0098*/ 	.word	0xffffffff


	//   ....[22]....
        /*009c*/ 	.word	0xffffffff


	//   ....[23]....
        /*00a0*/ 	.word	0xffffffff


	//   ....[24]....
        /*00a4*/ 	.word	0xffffffff


	//   ....[25]....
        /*00a8*/ 	.word	0xffffffff


	//   ....[26]....
        /*00ac*/ 	.word	0xffffffff


	//   ....[27]....
        /*00b0*/ 	.word	0xffffffff


	//   ....[28]....
        /*00b4*/ 	.word	0xffffffff


	//   ....[29]....
        /*00b8*/ 	.word	0xffffffff


	//   ....[30]....
        /*00bc*/ 	.word	0xffffffff


	//   ....[31]....
        /*00c0*/ 	.word	0xffffffff


	//   ....[32]....
        /*00c4*/ 	.word	0xffffffff


	//   ....[33]....
        /*00c8*/ 	.word	0xffffffff


	//   ....[34]....
        /*00cc*/ 	.word	0xffffffff


	//   ....[35]....
        /*00d0*/ 	.word	0xffffffff


	//   ....[36]....
        /*00d4*/ 	.word	0xffffffff


	//   ....[37]....
        /*00d8*/ 	.word	0xffffffff


	//   ....[38]....
        /*00dc*/ 	.word	0xffffffff


	//   ....[39]....
        /*00e0*/ 	.word	0xffffffff


	//   ....[40]....
        /*00e4*/ 	.word	0xffffffff


	//   ....[41]....
        /*00e8*/ 	.word	0xffffffff


	//   ....[42]....
        /*00ec*/ 	.word	0xffffffff


	//   ....[43]....
        /*00f0*/ 	.word	0xffffffff


	//   ....[44]....
        /*00f4*/ 	.word	0xffffffff


	//   ....[45]....
        /*00f8*/ 	.word	0xffffffff


	//   ....[46]....
        /*00fc*/ 	.word	0xffffffff


	//   ....[47]....
        /*0100*/ 	.word	0xffffffff


	//   ....[48]....
        /*0104*/ 	.word	0xffffffff


	//   ....[49]....
        /*0108*/ 	.word	0xffffffff


	//   ....[50]....
        /*010c*/ 	.word	0xffffffff


	//   ....[51]....
        /*0110*/ 	.word	0xffffffff


	//   ....[52]....
        /*0114*/ 	.word	0xffffffff


	//   ....[53]....
        /*0118*/ 	.word	0xffffffff


	//   ....[54]....
        /*011c*/ 	.word	0xffffffff


	//   ....[55]....
        /*0120*/ 	.word	0xffffffff


	//   ....[56]....
        /*0124*/ 	.word	0xffffffff


	//   ....[57]....
        /*0128*/ 	.word	0xffffffff


	//   ....[58]....
        /*012c*/ 	.word	0xffffffff


	//   ....[59]....
        /*0130*/ 	.word	0xffffffff


	//   ....[60]....
        /*0134*/ 	.word	0xffffffff


	//   ....[61]....
        /*0138*/ 	.word	0xffffffff


	//   ....[62]....
        /*013c*/ 	.word	0x0500000f


	//   ....[63]....
        /*0140*/ 	.word	0x0500000f


	//   ....[64]....
        /*0144*/ 	.word	0x0500000f


	//   ....[65]....
        /*0148*/ 	.word	0x0500000f


	//   ....[66]....
        /*014c*/ 	.word	0x0500000f


	//   ....[67]....
        /*0150*/ 	.word	0x0500000f


	//   ....[68]....
        /*0154*/ 	.word	0x0500000f


	//   ....[69]....
        /*0158*/ 	.word	0x0500000f


	//   ....[70]....
        /*015c*/ 	.word	0x0500000f


	//   ....[71]....
        /*0160*/ 	.word	0x0500000f


	//   ....[72]....
        /*0164*/ 	.word	0x0500000f


	//   ....[73]....
        /*0168*/ 	.word	0x0500000f


	//   ....[74]....
        /*016c*/ 	.word	0x0500000f


	//----- nvinfo : EIATTR_COOP_GROUP_INSTR_OFFSETS
	.align		4
.L_83:
        /*0170*/ 	.byte	0x04, 0x28
        /*0172*/ 	.short	(.L_85 - .L_84)


	//   ....[0]....
.L_84:
        /*0174*/ 	.word	0x00000050


	//   ....[1]....
        /*0178*/ 	.word	0x00000130


	//   ....[2]....
        /*017c*/ 	.word	0x00000180


	//   ....[3]....
        /*0180*/ 	.word	0x000003b0


	//   ....[4]....
        /*0184*/ 	.word	0x00000510


	//   ....[5]....
        /*0188*/ 	.word	0x00000630


	//   ....[6]....
        /*018c*/ 	.word	0x00000790


	//   ....[7]....
        /*0190*/ 	.word	0x00000ec0


	//   ....[8]....
        /*0194*/ 	.word	0x00002500


	//   ....[9]....
        /*0198*/ 	.word	0x000025f0


	//   ....[10]....
        /*019c*/ 	.word	0x000028b0


	//   ....[11]....
        /*01a0*/ 	.word	0x00002a70


	//   ....[12]....
        /*01a4*/ 	.word	0x000048c0


	//   ....[13]....
        /*01a8*/ 	.word	0x000048d0


	//   ....[14]....
        /*01ac*/ 	.word	0x00004900


	//   ....[15]....
        /*01b0*/ 	.word	0x00004930


	//   ....[16]....
        /*01b4*/ 	.word	0x000062f0


	//   ....[17]....
        /*01b8*/ 	.word	0x00006300


	//   ....[18]....
        /*01bc*/ 	.word	0x00006380


	//   ....[19]....
        /*01c0*/ 	.word	0x00006390


	//   ....[20]....
        /*01c4*/ 	.word	0x00007070


	//   ....[21]....
        /*01c8*/ 	.word	0x00007080


	//   ....[22]....
        /*01cc*/ 	.word	0x00007090


	//   ....[23]....
        /*01d0*/ 	.word	0x000070a0


	//   ....[24]....
        /*01d4*/ 	.word	0x000070b0


	//   ....[25]....
        /*01d8*/ 	.word	0x000070c0


	//   ....[26]....
        /*01dc*/ 	.word	0x000070d0


	//   ....[27]....
        /*01e0*/ 	.word	0x000070e0


	//   ....[28]....
        /*01e4*/ 	.word	0x000070f0


	//   ....[29]....
        /*01e8*/ 	.word	0x00007110


	//   ....[30]....
        /*01ec*/ 	.word	0x00007130


	//   ....[31]....
        /*01f0*/ 	.word	0x00007140


	//   ....[32]....
        /*01f4*/ 	.word	0x00007150


	//   ....[33]....
        /*01f8*/ 	.word	0x00007180


	//   ....[34]....
        /*01fc*/ 	.word	0x00007190


	//   ....[35]....
        /*0200*/ 	.word	0x000071c0


	//   ....[36]....
        /*0204*/ 	.word	0x000071e0


	//   ....[37]....
        /*0208*/ 	.word	0x00007200


	//   ....[38]....
        /*020c*/ 	.word	0x00007290


	//   ....[39]....
        /*0210*/ 	.word	0x000072c0


	//   ....[40]....
        /*0214*/ 	.word	0x000076e0


	//   ....[41]....
        /*0218*/ 	.word	0x00007710


	//   ....[42]....
        /*021c*/ 	.word	0x00007740


	//   ....[43]....
        /*0220*/ 	.word	0x00007780


	//   ....[44]....
        /*0224*/ 	.word	0x000077c0


	//   ....[45]....
        /*0228*/ 	.word	0x000077e0


	//   ....[46]....
        /*022c*/ 	.word	0x000077f0


	//   ....[47]....
        /*0230*/ 	.word	0x00007800


	//   ....[48]....
        /*0234*/ 	.word	0x00008390


	//   ....[49]....
        /*0238*/ 	.word	0x00008ea0


	//   ....[50]....
        /*023c*/ 	.word	0x00008ed0


	//   ....[51]....
        /*0240*/ 	.word	0x00008f00


	//   ....[52]....
        /*0244*/ 	.word	0x00008f30


	//   ....[53]....
        /*0248*/ 	.word	0x00008f80


	//   ....[54]....
        /*024c*/ 	.word	0x00008fc0


	//   ....[55]....
        /*0250*/ 	.word	0x00008fd0


	//   ....[56]....
        /*0254*/ 	.word	0x00009000


	//   ....[57]....
        /*0258*/ 	.word	0x00009030


	//   ....[58]....
        /*025c*/ 	.word	0x00009090


	//   ....[59]....
        /*0260*/ 	.word	0x000090a0


	//   ....[60]....
        /*0264*/ 	.word	0x000090c0


	//   ....[61]....
        /*0268*/ 	.word	0x0000a2f0


	//   ....[62]....
        /*026c*/ 	.word	0x0000a7e0


	//   ....[63]....
        /*0270*/ 	.word	0x0000a990


	//   ....[64]....
        /*0274*/ 	.word	0x0000a9e0


	//   ....[65]....
        /*0278*/ 	.word	0x0000aaa0


	//   ....[66]....
        /*027c*/ 	.word	0x0000ab60


	//   ....[67]....
        /*0280*/ 	.word	0x0000abc0


	//   ....[68]....
        /*0284*/ 	.word	0x0000ac70


	//   ....[69]....
        /*0288*/ 	.word	0x0000acd0


	//   ....[70]....
        /*028c*/ 	.word	0x0000ad90


	//   ....[71]....
        /*0290*/ 	.word	0x0000adf0


	//   ....[72]....
        /*0294*/ 	.word	0x0000aeb0


	//   ....[73]....
        /*0298*/ 	.word	0x0000af10


	//   ....[74]....
        /*029c*/ 	.word	0x0000afc0


	//----- nvinfo : EIATTR_REG_RECONFIG
	.align		4
.L_85:
        /*02a0*/ 	.byte	0x01, 0x54
	.zero		2


	//----- nvinfo : EIATTR_SYSCALL_OFFSETS
	.align		4
        /*02a4*/ 	.byte	0x04, 0x46
        /*02a6*/ 	.short	(.L_87 - .L_86)


	//   ....[0]....
.L_86:
        /*02a8*/ 	.word	0x000013e0


	//   ....[1]....
        /*02ac*/ 	.word	0x00007e80


	//   ....[2]....
        /*02b0*/ 	.word	0x00007fc0


	//   ....[3]....
        /*02b4*/ 	.word	0x00008100


	//   ....[4]....
        /*02b8*/ 	.word	0x00008220


	//   ....[5]....
        /*02bc*/ 	.word	0x00008a80


	//----- nvinfo : EIATTR_MBARRIER_INSTR_OFFSETS
	.align		4
.L_87:
        /*02c0*/ 	.byte	0x04, 0x39
        /*02c2*/ 	.short	(.L_89 - .L_88)


	//   ....[0]....
.L_88:
        /*02c4*/ 	.word	0x00000260
        /*02c8*/ 	.word	0x000000ff
        /*02cc*/ 	.word	0x00013200
        /*02d0*/ 	.short	0x0100
        /*02d2*/ 	.byte	0x08
	.zero		1


	//   ....[1]....
        /*02d4*/ 	.word	0x00000270
        /*02d8*/ 	.word	0x000000ff
        /*02dc*/ 	.word	0x00013220
        /*02e0*/ 	.short	0x0100
        /*02e2*/ 	.byte	0x08
	.zero		1


	//   ....[2]....
        /*02e4*/ 	.word	0x00000360
        /*02e8*/ 	.word	0x000000ff
        /*02ec*/ 	.word	0x00013230
        /*02f0*/ 	.short	0x0100
        /*02f2*/ 	.byte	0x08
	.zero		1


	//   ....[3]....
        /*02f4*/ 	.word	0x00000370
        /*02f8*/ 	.word	0x000000ff
        /*02fc*/ 	.word	0x00013240
        /*0300*/ 	.short	0x0100
        /*0302*/ 	.byte	0x08
	.zero		1


	//   ....[4]....
        /*0304*/ 	.word	0x00000380
        /*0308*/ 	.word	0x000000ff
        /*030c*/ 	.word	0x00013238
        /*0310*/ 	.short	0x0100
        /*0312*/ 	.byte	0x08
	.zero		1


	//   ....[5]....
        /*0314*/ 	.word	0x00000390
        /*0318*/ 	.word	0x000000ff
        /*031c*/ 	.word	0x00013248
        /*0320*/ 	.short	0x0100
        /*0322*/ 	.byte	0x08
	.zero		1


	//   ....[6]....
        /*0324*/ 	.word	0x000004c0
        /*0328*/ 	.word	0x000000ff
        /*032c*/ 	.word	0x00013250
        /*0330*/ 	.short	0x0100
        /*0332*/ 	.byte	0x08
	.zero		1


	//   ....[7]....
        /*0334*/ 	.word	0x000004d0
        /*0338*/ 	.word	0x000000ff
        /*033c*/ 	.word	0x00013260
        /*0340*/ 	.short	0x0100
        /*0342*/ 	.byte	0x08
	.zero		1


	//   ....[8]....
        /*0344*/ 	.word	0x000004e0
        /*0348*/ 	.word	0x000000ff
        /*034c*/ 	.word	0x00013258
        /*0350*/ 	.short	0x0100
        /*0352*/ 	.byte	0x08
	.zero		1


	//   ....[9]....
        /*0354*/ 	.word	0x000004f0
        /*0358*/ 	.word	0x000000ff
        /*035c*/ 	.word	0x00013268
        /*0360*/ 	.short	0x0100
        /*0362*/ 	.byte	0x08
	.zero		1


	//   ....[10]....
        /*0364*/ 	.word	0x000005e0
        /*0368*/ 	.word	0x000000ff
        /*036c*/ 	.word	0x00013270
        /*0370*/ 	.short	0x0100
        /*0372*/ 	.byte	0x06
	.zero		1


	//   ....[11]....
        /*0374*/ 	.word	0x000005f0
        /*0378*/ 	.word	0x000000ff
        /*037c*/ 	.word	0x00013280
        /*0380*/ 	.short	0x0100
        /*0382*/ 	.byte	0x06
	.zero		1


	//   ....[12]....
        /*0384*/ 	.word	0x00000600
        /*0388*/ 	.word	0x000000ff
        /*038c*/ 	.word	0x00013278
        /*0390*/ 	.short	0x0100
        /*0392*/ 	.byte	0x06
	.zero		1


	//   ....[13]....
        /*0394*/ 	.word	0x00000610
        /*0398*/ 	.word	0x000000ff
        /*039c*/ 	.word	0x00013288
        /*03a0*/ 	.short	0x0100
        /*03a2*/ 	.byte	0x06
	.zero		1


	//   ....[14]....
        /*03a4*/ 	.word	0x00000740
        /*03a8*/ 	.word	0x000000ff
        /*03ac*/ 	.word	0x00013290
        /*03b0*/ 	.short	0x0100
        /*03b2*/ 	.byte	0x08
	.zero		1


	//   ....[15]....
        /*03b4*/ 	.word	0x00000750
        /*03b8*/ 	.word	0x000000ff
        /*03bc*/ 	.word	0x000132a0
        /*03c0*/ 	.short	0x0100
        /*03c2*/ 	.byte	0x08
	.zero		1


	//   ....[16]....
        /*03c4*/ 	.word	0x00000760
        /*03c8*/ 	.word	0x000000ff
        /*03cc*/ 	.word	0x00013298
        /*03d0*/ 	.short	0x0100
        /*03d2*/ 	.byte	0x08
	.zero		1


	//   ....[17]....
        /*03d4*/ 	.word	0x00000770
        /*03d8*/ 	.word	0x000000ff
        /*03dc*/ 	.word	0x000132a8
        /*03e0*/ 	.short	0x0100
        /*03e2*/ 	.byte	0x08
	.zero		1


	//   ....[18]....
        /*03e4*/ 	.word	0x000008a0
        /*03e8*/ 	.word	0x000000ff
        /*03ec*/ 	.word	0x000132b0
        /*03f0*/ 	.short	0x0100
        /*03f2*/ 	.byte	0x08
	.zero		1


	//   ....[19]....
        /*03f4*/ 	.word	0x000008b0
        /*03f8*/ 	.word	0x000000ff
        /*03fc*/ 	.word	0x000132c0
        /*0400*/ 	.short	0x0100
        /*0402*/ 	.byte	0x08
	.zero		1


	//   ....[20]....
        /*0404*/ 	.word	0x000008c0
        /*0408*/ 	.word	0x000000ff
        /*040c*/ 	.word	0x000132b8
        /*0410*/ 	.short	0x0100
        /*0412*/ 	.byte	0x08
	.zero		1


	//   ....[21]....
        /*0414*/ 	.word	0x000008d0
        /*0418*/ 	.word	0x000000ff
        /*041c*/ 	.word	0x000132c8
        /*0420*/ 	.short	0x0100
        /*0422*/ 	.byte	0x08
	.zero		1


	//   ....[22]....
        /*0424*/ 	.word	0x00001440
        /*0428*/ 	.word	0x000000ff
        /*042c*/ 	.word	0x00013200
        /*0430*/ 	.short	0x010a
        /*0432*/ 	.byte	0x2c
	.zero		1


	//   ....[23]....
        /*0434*/ 	.word	0x000014c0
        /*0438*/ 	.word	0x00000004
        /*043c*/ 	.word	0x00013230
        /*0440*/ 	.short	0x010a
        /*0442*/ 	.byte	0x3f
	.zero		1


	//   ....[24]....
        /*0444*/ 	.word	0x00001500
        /*0448*/ 	.word	0x00000004
        /*044c*/ 	.word	0x00013230
        /*0450*/ 	.short	0x010a
        /*0452*/ 	.byte	0x3f
	.zero		1


	//   ....[25]....
        /*0454*/ 	.word	0x00002e20
        /*0458*/ 	.word	0x0000003a
        /*045c*/ 	.word	0x00000000
        /*0460*/ 	.short	0x0101
        /*0462*/ 	.byte	0x3f
	.zero		1


	//   ....[26]....
        /*0464*/ 	.word	0x00003db0
        /*0468*/ 	.word	0x000000ff
        /*046c*/ 	.word	0x00013230
        /*0470*/ 	.short	0x010a
        /*0472*/ 	.byte	0x14
	.zero		1


	//   ....[27]....
        /*0474*/ 	.word	0x00003df0
        /*0478*/ 	.word	0x000000ff
        /*047c*/ 	.word	0x00013230
        /*0480*/ 	.short	0x010a
        /*0482*/ 	.byte	0x14
	.zero		1


	//   ....[28]....
        /*0484*/ 	.word	0x00004240
        /*0488*/ 	.word	0x000000ff
        /*048c*/ 	.word	0x00013250
        /*0490*/ 	.short	0x010a
        /*0492*/ 	.byte	0x0b
	.zero		1


	//   ....[29]....
        /*0494*/ 	.word	0x00004280
        /*0498*/ 	.word	0x000000ff
        /*049c*/ 	.word	0x00013250
        /*04a0*/ 	.short	0x010a
        /*04a2*/ 	.byte	0x0b
	.zero		1


	//   ....[30]....
        /*04a4*/ 	.word	0x00005810
        /*04a8*/ 	.word	0x00000004
        /*04ac*/ 	.word	0x00000000
        /*04b0*/ 	.short	0x0101
        /*04b2*/ 	.byte	0x3f
	.zero		1


	//   ....[31]....
        /*04b4*/ 	.word	0x00005b00
        /*04b8*/ 	.word	0x000000ff
        /*04bc*/ 	.word	0x00000000
        /*04c0*/ 	.short	0x0101
        /*04c2*/ 	.byte	0x06
	.zero		1


	//   ....[32]....
        /*04c4*/ 	.word	0x00005fb0
        /*04c8*/ 	.word	0x000000ff
        /*04cc*/ 	.word	0x00013250
        /*04d0*/ 	.short	0x010a
        /*04d2*/ 	.byte	0x04
	.zero		1


	//   ....[33]....
        /*04d4*/ 	.word	0x00005ff0
        /*04d8*/ 	.word	0x000000ff
        /*04dc*/ 	.word	0x00013250
        /*04e0*/ 	.short	0x010a
        /*04e2*/ 	.byte	0x04
	.zero		1


	//   ....[34]....
        /*04e4*/ 	.word	0x00006cf0
        /*04e8*/ 	.word	0x000000ff
        /*04ec*/ 	.word	0x00000000
        /*04f0*/ 	.short	0x0101
        /*04f2*/ 	.byte	0x04
	.zero		1


	//   ....[35]....
        /*04f4*/ 	.word	0x00007620
        /*04f8*/ 	.word	0x000000ff
        /*04fc*/ 	.word	0x00000000
        /*0500*/ 	.short	0x0101
        /*0502*/ 	.byte	0x2c
	.zero		1


	//   ....[36]....
        /*0504*/ 	.word	0x000085c0
        /*0508*/ 	.word	0x00000003
        /*050c*/ 	.word	0x00013280
        /*0510*/ 	.short	0x010a
        /*0512*/ 	.byte	0x3f
	.zero		1


	//   ....[37]....
        /*0514*/ 	.word	0x00008730
        /*0518*/ 	.word	0x00000003
        /*051c*/ 	.word	0x00013240
        /*0520*/ 	.short	0x010a
        /*0522*/ 	.byte	0x3f
	.zero		1


	//   ....[38]....
        /*0524*/ 	.word	0x000091a0
        /*0528*/ 	.word	0x000000ff
        /*052c*/ 	.word	0x00013200
        /*0530*/ 	.short	0x0107
        /*0532*/ 	.byte	0x29
	.zero		1


	//   ....[39]....
        /*0534*/ 	.word	0x000091f0
        /*0538*/ 	.word	0x000000ff
        /*053c*/ 	.word	0x00013200
        /*0540*/ 	.short	0x0101
        /*0542*/ 	.byte	0x29
	.zero		1


	//   ....[40]....
        /*0544*/ 	.word	0x00009220
        /*0548*/ 	.word	0x000000ff
        /*054c*/ 	.word	0x00013220
        /*0550*/ 	.short	0x010a
        /*0552*/ 	.byte	0x29
	.zero		1


	//   ....[41]....
        /*0554*/ 	.word	0x000094b0
        /*0558*/ 	.word	0x00000006
        /*055c*/ 	.word	0x00013280
        /*0560*/ 	.short	0x010a
        /*0562*/ 	.byte	0x3f
	.zero		1


	//   ....[42]....
        /*0564*/ 	.word	0x000096e0
        /*0568*/ 	.word	0x00000006
        /*056c*/ 	.word	0x00013240
        /*0570*/ 	.short	0x010a
        /*0572*/ 	.byte	0x3f
	.zero		1


	//   ....[43]....
        /*0574*/ 	.word	0x00009990
        /*0578*/ 	.word	0x00000003
        /*057c*/ 	.word	0x00013270
        /*0580*/ 	.short	0x010a
        /*0582*/ 	.byte	0x3f
	.zero		1


	//   ....[44]....
        /*0584*/ 	.word	0x00009a00
        /*0588*/ 	.word	0x00000003
        /*058c*/ 	.word	0x00013260
        /*0590*/ 	.short	0x010a
        /*0592*/ 	.byte	0x3f
	.zero		1


	//   ....[45]....
        /*0594*/ 	.word	0x00009cc0
        /*0598*/ 	.word	0x00000003
        /*059c*/ 	.word	0x00013250
        /*05a0*/ 	.short	0x0101
        /*05a2*/ 	.byte	0x3f
	.zero		1


	//   ....[46]....
        /*05a4*/ 	.word	0x00009d30
        /*05a8*/ 	.word	0x00000002
        /*05ac*/ 	.word	0x00000000
        /*05b0*/ 	.short	0x0101
        /*05b2*/ 	.byte	0x3f
	.zero		1


	//   ....[47]....
        /*05b4*/ 	.word	0x00009e10
        /*05b8*/ 	.word	0x00000002
        /*05bc*/ 	.word	0x00013270
        /*05c0*/ 	.short	0x010a
        /*05c2*/ 	.byte	0x3f
	.zero		1


	//   ....[48]....
        /*05c4*/ 	.word	0x00009e80
        /*05c8*/ 	.word	0x00000002
        /*05cc*/ 	.word	0x00013260
        /*05d0*/ 	.short	0x010a
        /*05d2*/ 	.byte	0x3f
	.zero		1


	//   ....[49]....
        /*05d4*/ 	.word	0x0000a190
        /*05d8*/ 	.word	0x00000002
        /*05dc*/ 	.word	0x00013250
        /*05e0*/ 	.short	0x0101
        /*05e2*/ 	.byte	0x3f
	.zero		1


	//   ....[50]....
        /*05e4*/ 	.word	0x0000a1e0
        /*05e8*/ 	.word	0x00000000
        /*05ec*/ 	.word	0x00000000
        /*05f0*/ 	.short	0x0101
        /*05f2*/ 	.byte	0x3f
	.zero		1


	//   ....[51]....
        /*05f4*/ 	.word	0x0000a2a0
        /*05f8*/ 	.word	0x00000007
        /*05fc*/ 	.word	0x00013220
        /*0600*/ 	.short	0x010a
        /*0602*/ 	.byte	0x3f
	.zero		1


	//   ....[52]....
        /*0604*/ 	.word	0x0000a3f0
        /*0608*/ 	.word	0x00000005
        /*060c*/ 	.word	0x00000000
        /*0610*/ 	.short	0x010a
        /*0612*/ 	.byte	0x3f
	.zero		1


	//   ....[53]....
        /*0614*/ 	.word	0x0000a460
        /*0618*/ 	.word	0x00000003
        /*061c*/ 	.word	0x00000000
        /*0620*/ 	.short	0x010a
        /*0622*/ 	.byte	0x3f
	.zero		1


	//   ....[54]....
        /*0624*/ 	.word	0x0000a4b0
        /*0628*/ 	.word	0x00000003
        /*062c*/ 	.word	0x00013260
        /*0630*/ 	.short	0x010a
        /*0632*/ 	.byte	0x3f
	.zero		1


	//   ....[55]....
        /*0634*/ 	.word	0x0000a500
        /*0638*/ 	.word	0x00000005
        /*063c*/ 	.word	0x00013260
        /*0640*/ 	.short	0x010a
        /*0642*/ 	.byte	0x3f
	.zero		1


	//   ....[56]....
        /*0644*/ 	.word	0x0000a540
        /*0648*/ 	.word	0x00000003
        /*064c*/ 	.word	0x00013280
        /*0650*/ 	.short	0x010a
        /*0652*/ 	.byte	0x3f
	.zero		1


	//   ....[57]....
        /*0654*/ 	.word	0x0000a560
        /*0658*/ 	.word	0x00000005
        /*065c*/ 	.word	0x00013280
        /*0660*/ 	.short	0x010a
        /*0662*/ 	.byte	0x3f
	.zero		1


	//   ....[58]....
        /*0664*/ 	.word	0x0000a5d0
        /*0668*/ 	.word	0x00000003
        /*066c*/ 	.word	0x00013200
        /*0670*/ 	.short	0x010a
        /*0672*/ 	.byte	0x3f
	.zero		1


	//   ....[59]....
        /*0674*/ 	.word	0x0000a620
        /*0678*/ 	.word	0x00000004
        /*067c*/ 	.word	0x00013230
        /*0680*/ 	.short	0x010a
        /*0682*/ 	.byte	0x3f
	.zero		1


	//   ....[60]....
        /*0684*/ 	.word	0x0000a680
        /*0688*/ 	.word	0x00000006
        /*068c*/ 	.word	0x00013230
        /*0690*/ 	.short	0x010a
        /*0692*/ 	.byte	0x3f
	.zero		1


	//   ....[61]....
        /*0694*/ 	.word	0x0000a6e0
        /*0698*/ 	.word	0x00000006
        /*069c*/ 	.word	0x00013250
        /*06a0*/ 	.short	0x010a
        /*06a2*/ 	.byte	0x3f
	.zero		1


	//   ....[62]....
        /*06a4*/ 	.word	0x0000a740
        /*06a8*/ 	.word	0x00000007
        /*06ac*/ 	.word	0x00013250
        /*06b0*/ 	.short	0x010a
        /*06b2*/ 	.byte	0x3f
	.zero		1


	//   ....[63]....
        /*06b4*/ 	.word	0x0000a890
        /*06b8*/ 	.word	0x00000003
        /*06bc*/ 	.word	0x00013280
        /*06c0*/ 	.short	0x010a
        /*06c2*/ 	.byte	0x3f
	.zero		1


	//   ....[64]....
        /*06c4*/ 	.word	0x0000a8e0
        /*06c8*/ 	.word	0x00000003
        /*06cc*/ 	.word	0x00013240
        /*06d0*/ 	.short	0x010a
        /*06d2*/ 	.byte	0x3f
	.zero		1


	//   ....[65]....
        /*06d4*/ 	.word	0x0000b000
        /*06d8*/ 	.word	0x00000003
        /*06dc*/ 	.word	0x00013220
        /*06e0*/ 	.short	0x010a
        /*06e2*/ 	.byte	0x3f
	.zero		1


	//   ....[66]....
        /*06e4*/ 	.word	0x0000b050
        /*06e8*/ 	.word	0x00000006
        /*06ec*/ 	.word	0x00013280
        /*06f0*/ 	.short	0x010a
        /*06f2*/ 	.byte	0x3f
	.zero		1


	//   ....[67]....
        /*06f4*/ 	.word	0x0000b0a0
        /*06f8*/ 	.word	0x00000006
        /*06fc*/ 	.word	0x00013240
        /*0700*/ 	.short	0x010a
        /*0702*/ 	.byte	0x3f
	.zero		1


	//   ....[68]....
        /*0704*/ 	.word	0x0000b0f0
        /*0708*/ 	.word	0x00000003
        /*070c*/ 	.word	0x00013270
        /*0710*/ 	.short	0x010a
        /*0712*/ 	.byte	0x3f
	.zero		1


	//   ....[69]....
        /*0714*/ 	.word	0x0000b140
        /*0718*/ 	.word	0x00000003
        /*071c*/ 	.word	0x00013260
        /*0720*/ 	.short	0x010a
        /*0722*/ 	.byte	0x3f
	.zero		1


	//   ....[70]....
        /*0724*/ 	.word	0x0000b190
        /*0728*/ 	.word	0x00000002
        /*072c*/ 	.word	0x00013270
        /*0730*/ 	.short	0x010a
        /*0732*/ 	.byte	0x3f
	.zero		1


	//   ....[71]....
        /*0734*/ 	.word	0x0000b1e0
        /*0738*/ 	.word	0x00000002
        /*073c*/ 	.word	0x00013260
        /*0740*/ 	.short	0x010a
        /*0742*/ 	.byte	0x3f
	.zero		1


	//   ....[72]....
        /*0744*/ 	.word	0x0000b230
        /*0748*/ 	.word	0x00000007
        /*074c*/ 	.word	0x00013220
        /*0750*/ 	.short	0x010a
        /*0752*/ 	.byte	0x3f
	.zero		1


	//   ....[73]....
        /*0754*/ 	.word	0x0000b280
        /*0758*/ 	.word	0x00000005
        /*075c*/ 	.word	0x00000000
        /*0760*/ 	.short	0x010a
        /*0762*/ 	.byte	0x3f
	.zero		1


	//   ....[74]....
        /*0764*/ 	.word	0x0000b2d0
        /*0768*/ 	.word	0x00000003
        /*076c*/ 	.word	0x00000000
        /*0770*/ 	.short	0x010a
        /*0772*/ 	.byte	0x3f
	.zero		1


	//   ....[75]....
        /*0774*/ 	.word	0x0000b320
        /*0778*/ 	.word	0x00000003
        /*077c*/ 	.word	0x00013260
        /*0780*/ 	.short	0x010a
        /*0782*/ 	.byte	0x3f
	.zero		1


	//   ....[76]....
        /*0784*/ 	.word	0x0000b370
        /*0788*/ 	.word	0x00000005
        /*078c*/ 	.word	0x00013260
        /*0790*/ 	.short	0x010a
        /*0792*/ 	.byte	0x3f
	.zero		1


	//   ....[77]....
        /*0794*/ 	.word	0x0000b3c0
        /*0798*/ 	.word	0x00000003
        /*079c*/ 	.word	0x00013280
        /*07a0*/ 	.short	0x010a
        /*07a2*/ 	.byte	0x3f
	.zero		1


	//----- nvinfo : EIATTR_NUM_MBARRIERS
	.align		4
.L_89:
        /*07a4*/ 	.byte	0x03, 0x38
        /*07a6*/ 	.short	0x0016


	//----- nvinfo : EIATTR_EXIT_INSTR_OFFSETS
	.align		4
        /*07a8*/ 	.byte	0x04, 0x1c
        /*07aa*/ 	.short	(.L_91 - .L_90)


	//   ....[0]....
.L_90:
        /*07ac*/ 	.word	0x000009f0


	//   ....[1]....
        /*07b0*/ 	.word	0x000078b0


	//   ....[2]....
        /*07b4*/ 	.word	0x0000a310


	//   ....[3]....
        /*07b8*/ 	.word	0x0000a5b0


	//----- nvinfo : EIATTR_MAX_THREADS
	.align		4
.L_91:
        /*07bc*/ 	.byte	0x04, 0x05
        /*07be*/ 	.short	(.L_93 - .L_92)
.L_92:
        /*07c0*/ 	.word	0x00000200
        /*07c4*/ 	.word	0x00000001
        /*07c8*/ 	.word	0x00000001


	//----- nvinfo : EIATTR_CRS_STACK_SIZE
	.align		4
.L_93:
        /*07cc*/ 	.byte	0x04, 0x1e
        /*07ce*/ 	.short	(.L_95 - .L_94)
.L_94:
        /*07d0*/ 	.word	0x00000000


	//----- nvinfo : EIATTR_CBANK_PARAM_SIZE
	.align		4
.L_95:
        /*07d4*/ 	.byte	0x03, 0x19
        /*07d6*/ 	.short	0x0a70


	//----- nvinfo : EIATTR_PARAM_CBANK
	.align		4
        /*07d8*/ 	.byte	0x04, 0x0a
        /*07da*/ 	.short	(.L_97 - .L_96)
	.align		4
.L_96:
        /*07dc*/ 	.word	index@(.nv.constant0._ZN7cutlass13device_kernelIN5flash11enable_sm90INS1_16FlashAttnFwdSm90INS1_25CollectiveMainloopFwdSm90ILi2EN4cute5tupleIJNS5_1CILi1EEES8_S8_EEENS6_IJNS7_ILi192EEENS7_ILi160EEENS7_ILi64EEEEEELi64ENS_12float_e4m3_tEfNS_4arch4Sm90ELb0ELb0ELb0ELb0ELb0ELb0ELb0ELb1ELb1ELb1ELb0ELb0EEENS1_21CollectiveEpilogueFwdINS6_IJSA_SC_SB_EEES9_NS_10bfloat16_tESG_Li384ELb0ELb1ELb0ELb1EEENS1_29StaticPersistentTileSchedulerILb0EEEEEEEEEvNT_6ParamsE)
        /*07e0*/ 	.short	0x0210
        /*07e2*/ 	.short	0x0a70


	//----- nvinfo : EIATTR_SW_WAR
	.align		4
.L_97:
        /*07e4*/ 	.byte	0x04, 0x36
        /*07e6*/ 	.short	(.L_99 - .L_98)
.L_98:
        /*07e8*/ 	.word	0x00000008
.L_99:


//--------------------- .nv.info._ZN7cutlass13device_kernelIN5flash11enable_sm90INS1_16FlashAttnFwdSm90INS1_25CollectiveMainloopFwdSm90ILi2EN4cute5tupleIJNS5_1CILi1EEES8_S8_EEENS6_IJNS7_ILi192EEENS7_ILi160EEENS7_ILi64EEEEEELi64ENS_12float_e4m3_tEfNS_4arch4Sm90ELb0ELb0ELb0ELb1ELb0ELb0ELb0ELb1ELb1ELb1ELb0ELb0EEENS1_21CollectiveEpilogueFwdINS6_IJSA_SC_SB_EEES9_NS_10bfloat16_tESG_Li384ELb1ELb1ELb0ELb1EEENS1_36VarlenDynamicPersistentTileSchedulerILi192ELi160ELi384ELi128ELb0ELb1ELb1ELb0ELb1ELb1EEEEEEEEEvNT_6ParamsE --------------------------
	.section	.nv.info._ZN7cutlass13device_kernelIN5flash11enable_sm90INS1_16FlashAttnFwdSm90INS1_25CollectiveMainloopFwdSm90ILi2EN4cute5tupleIJNS5_1CILi1EEES8_S8_EEENS6_IJNS7_ILi192EEENS7_ILi160EEENS7_ILi64EEEEEELi64ENS_12float_e4m3_tEfNS_4arch4Sm90ELb0ELb0ELb0ELb1ELb0ELb0ELb0ELb1ELb1ELb1ELb0ELb0EEENS1_21CollectiveEpilogueFwdINS6_IJSA_SC_SB_EEES9_NS_10bfloat16_tESG_Li384ELb1ELb1ELb0ELb1EEENS1_36VarlenDynamicPersistentTileSchedulerILi192ELi160ELi384ELi128ELb0ELb1ELb1ELb0ELb1ELb1EEEEEEEEEvNT_6ParamsE,"",@"SHT_CUDA_INFO"
	.sectionflags	@""
	.align	4


	//----- nvinfo : EIATTR_CUDA_API_VERSION
	.align		4
        /*0000*/ 	.byte	0x04, 0x37
        /*0002*/ 	.short	(.L_101 - .L_100)
.L_100:
        /*0004*/ 	.word	0x00000082


	//----- nvinfo : EIATTR_KPARAM_INFO
	.align		4
.L_101:
        /*0008*/ 	.byte	0x04, 0x17
        /*000a*/ 	.short	(.L_103 - .L_102)
.L_102:
        /*000c*/ 	.word	0x00000000
        /*0010*/ 	.short	0x0000
        /*0012*/ 	.short	0x0070
        /*0014*/ 	.byte	0x00, 0xf0, 0x01, 0x2a


	//----- nvinfo : EIATTR_SPARSE_MMA_MASK
	.align		4
.L_103:
        /*0018*/ 	.byte	0x03, 0x50
        /*001a*/ 	.short	0x0000


	//----- nvinfo : EIATTR_MAXREG_COUNT
	.align		4
        /*001c*/ 	.byte	0x03, 0x1b
        /*001e*/ 	.short	0x0080


	//----- nvinfo : EIATTR_NUM_BARRIERS
	.align		4
        /*0020*/ 	.byte	0x02, 0x4c
        /*0022*/ 	.byte	0x09
	.zero		1


	//----- nvinfo : EIATTR_EXTERNS
	.align		4
        /*0024*/ 	.byte	0x04, 0x0f
        /*0026*/ 	.short	(.L_105 - .L_104)


	//   ....[0]....
	.align		4
.L_104:
        /*0028*/ 	.word	index@(__assertfail)


	//----- nvinfo : EIATTR_ANNOTATIONS
	.align		4
.L_105:
        /*002c*/ 	.byte	0x04, 0x55
        /*002e*/ 	.short	(.L_107 - .L_106)


	//   ....[0]....
.L_106:
        /*0030*/ 	.word	0x00000001
        /*0034*/ 	.byte	0xb0, 0x0c, 0x00, 0x00, 0x01, 0x00, 0x00, 0x00, 0xe0, 0x18, 0x00, 0x00, 0x01, 0x00, 0x00, 0x00
        /* <DEDUP_REMOVED lines=8> */
        /*00c4*/ 	.byte	0x10, 0xc7, 0x00, 0x00, 0x01, 0x00, 0x00, 0x00, 0xb0, 0xd0, 0x00, 0x00


	//----- nvinfo : EIATTR_MERCURY_ISA_VERSION
	.align		4
.L_107:
        /*00d0*/ 	.byte	0x03, 0x5f
        /*00d2*/ 	.short	0x0101


	//----- nvinfo : EIATTR_UNUSED_LOAD_BYTE_OFFSET
	.align		4
        /*00d4*/ 	.byte	0x04, 0x44
        /*00d6*/ 	.short	(.L_109 - .L_108)


	//   ....[0]....
.L_108:
        /*00d8*/ 	.word	0x00000a00
        /*00dc*/ 	.word	0x0000fff0


	//   ....[1]....
        /*00e0*/ 	.word	0x00006da0
        /*00e4*/ 	.word	0x0000fff0


	//----- nvinfo : EIATTR_INT_WARP_WIDE_INSTR_OFFSETS
	.align		4
.L_109:
        /*00e8*/ 	.byte	0x04, 0x31
        /*00ea*/ 	.short	(.L_111 - .L_110)


	//   ....[0]....
.L_110:
        /*00ec*/ 	.word	0x00000130


	//   ....[1]....
        /*00f0*/ 	.word	0x00000170


	//   ....[2]....
        /*00f4*/ 	.word	0x000001e0


	//   ....[3]....
        /*00f8*/ 	.word	0x00009d30


	//   ....[4]....
        /*00fc*/ 	.word	0x00009dc0


	//   ....[5]....
        /*0100*/ 	.word	0x0000c1c0


	//   ....[6]....
        /*0104*/ 	.word	0x0000c250


	//----- nvinfo : EIATTR_COOP_GROUP_MASK_REGIDS
	.align		4
.L_111:
        /*0108*/ 	.byte	0x04, 0x29
        /*010a*/ 	.short	(.L_113 - .L_112)


	//   ....[0]....
.L_112:
        /*010c*/ 	.word	0xffffffff


	//   ....[1]....
        /*0110*/ 	.word	0xffffffff


	//   ....[2]....
        /*0114*/ 	.word	0xffffffff


	//   ....[3]....
        /*0118*/ 	.word	0xffffffff


	//   ....[4]....
        /*011c*/ 	.word	0xffffffff


	//   ....[5]....
        /*0120*/ 	.word	0xffffffff


	//   ....[6]....
        /*0124*/ 	.word	0xffffffff


	//   ....[7]....
        /*0128*/ 	.word	0xffffffff


	//   ....[8]....
        /*012c*/ 	.word	0xffffffff


	//   ....[9]....
        /*0130*/ 	.word	0xffffffff


	//   ....[10]....
        /*0134*/ 	.word	0xffffffff


	//   ....[11]....
        /*0138*/ 	.word	0xffffffff


	//   ....[12]....
        /*013c*/ 	.word	0xffffffff


	//   ....[13]....
        /*0140*/ 	.word	0xffffffff


	//   ....[14]....
        /*0144*/ 	.word	0xffffffff


	//   ....[15]....
        /*0148*/ 	.word	0xffffffff


	//   ....[16]....
        /*014c*/ 	.word	0xffffffff


	//   ....[17]....
        /*0150*/ 	.word	0xffffffff


	//   ....[18]....
        /*0154*/ 	.word	0xffffffff


	//   ....[19]....
        /*0158*/ 	.word	0xffffffff


	//   ....[20]....
        /*015c*/ 	.word	0xffffffff


	//   ....[21]....
        /*0160*/ 	.word	0xffffffff


	//   ....[22]....
        /*0164*/ 	.word	0xffffffff


	//   ....[23]....
        /*0168*/ 	.word	0xffffffff


	//   ....[24]....
        /*016c*/ 	.word	0xffffffff


	//   ....[25]....
        /*0170*/ 	.word	0xffffffff


	//   ....[26]....
        /*0174*/ 	.word	0xffffffff


	//   ....[27]....
        /*0178*/ 	.word	0xffffffff


	//   ....[28]....
        /*017c*/ 	.word	0xffffffff


	//   ....[29]....
        /*0180*/ 	.word	0xffffffff


	//   ....[30]....
        /*0184*/ 	.word	0xffffffff


	//   ....[31]....
        /*0188*/ 	.word	0xffffffff


	//   ....[32]....
        /*018c*/ 	.word	0xffffffff


	//   ....[33]....
        /*0190*/ 	.word	0xffffffff


	//   ....[34]....
        /*0194*/ 	.word	0xffffffff


	//   ....[35]....
        /*0198*/ 	.word	0xffffffff


	//   ....[36]....
        /*019c*/ 	.word	0xffffffff


	//   ....[37]....
        /*01a0*/ 	.word	0xffffffff


	//   ....[38]....
        /*01a4*/ 	.word	0xffffffff


	//   ....[39]....
        /*01a8*/ 	.word	0xffffffff


	//   ....[40]....
        /*01ac*/ 	.word	0xffffffff


	//   ....[41]....
        /*01b0*/ 	.word	0xffffffff


	//   ....[42]....
        /*01b4*/ 	.word	0xffffffff


	//   ....[43]....
        /*01b8*/ 	.word	0xffffffff


	//   ....[44]....
        /*01bc*/ 	.word	0xffffffff


	//   ....[45]....
        /*01c0*/ 	.word	0xffffffff


	//   ....[46]....
        /*01c4*/ 	.word	0xffffffff


	//   ....[47]....
        /*01c8*/ 	.word	0xffffffff


	//   ....[48]....
        /*01cc*/ 	.word	0xffffffff


	//   ....[49]....
        /*01d0*/ 	.word	0xffffffff


	//   ....[50]....
        /*01d4*/ 	.word	0xffffffff


	//   ....[51]....
        /*01d8*/ 	.word	0xffffffff


	//   ....[52]....
        /*01dc*/ 	.word	0xffffffff


	//   ....[53]....
        /*01e0*/ 	.word	0xffffffff


	//   ....[54]....
        /*01e4*/ 	.word	0xffffffff


	//   ....[55]....
        /*01e8*/ 	.word	0xffffffff


	//   ....[56]....
        /*01ec*/ 	.word	0xffffffff


	//   ....[57]....
        /*01f0*/ 	.word	0xffffffff


	//   ....[58]....
        /*01f4*/ 	.word	0xffffffff


	//   ....[59]....
        /*01f8*/ 	.word	0xffffffff


	//   ....[60]....
        /*01fc*/ 	.word	0xffffffff


	//   ....[61]....
        /*0200*/ 	.word	0xffffffff


	//   ....[62]....
        /*0204*/ 	.word	0xffffffff


	//   ....[63]....
        /*0208*/ 	.word	0xffffffff


	//   ....[64]....
        /*020c*/ 	.word	0xffffffff


	//   ....[65]....
        /*0210*/ 	.word	0xffffffff


	//   ....[66]....
        /*0214*/ 	.word	0xffffffff


	//   ....[67]....
        /*0218*/ 	.word	0xffffffff


	//   ....[68]....
        /*021c*/ 	.word	0xffffffff


	//   ....[69]....
        /*0220*/ 	.word	0xffffffff


	//   ....[70]....
        /*0224*/ 	.word	0xffffffff


	//   ....[71]....
        /*0228*/ 	.word	0xffffffff


	//   ....[72]....
        /*022c*/ 	.word	0xffffffff


	//   ....[73]....
        /*0230*/ 	.word	0xffffffff


	//   ....[74]....
        /*0234*/ 	.word	0xffffffff


	//   ....[75]....
        /*0238*/ 	.word	0xffffffff


	//   ....[76]....
        /*023c*/ 	.word	0xffffffff


	//   ....[77]....
        /*0240*/ 	.word	0xffffffff


	//   ....[78]....
        /*0244*/ 	.word	0xffffffff


	//   ....[79]....
        /*0248*/ 	.word	0xffffffff


	//   ....[80]....
        /*024c*/ 	.word	0xffffffff


	//   ....[81]....
        /*0250*/ 	.word	0xffffffff


	//   ....[82]....
        /*0254*/ 	.word	0xffffffff


	//   ....[83]....
        /*0258*/ 	.word	0xffffffff


	//   ....[84]....
        /*025c*/ 	.word	0xffffffff


	//   ....[85]....
        /*0260*/ 	.word	0xffffffff


	//   ....[86]....
        /*0264*/ 	.word	0xffffffff


	//   ....[87]....
        /*0268*/ 	.word	0xffffffff


	//   ....[88]....
        /*026c*/ 	.word	0xffffffff


	//   ....[89]....
        /*0270*/ 	.word	0xffffffff


	//   ....[90]....
        /*0274*/ 	.word	0xffffffff


	//   ....[91]....
        /*0278*/ 	.word	0xffffffff


	//   ....[92]....
        /*027c*/ 	.word	0xffffffff


	//   ....[93]....
        /*0280*/ 	.word	0xffffffff


	//   ....[94]....
        /*0284*/ 	.word	0xffffffff


	//   ....[95]....
        /*0288*/ 	.word	0xffffffff


	//   ....[96]....
        /*028c*/ 	.word	0xffffffff


	//   ....[97]....
        /*0290*/ 	.word	0xffffffff


	//   ....[98]....
        /*0294*/ 	.word	0xffffffff


	//   ....[99]....
        /*0298*/ 	.word	0xffffffff


	//   ....[100]....
        /*029c*/ 	.word	0xffffffff


	//   ....[101]....
        /*02a0*/ 	.word	0xffffffff


	//   ....[102]....
        /*02a4*/ 	.word	0xffffffff


	//   ....[103]....
        /*02a8*/ 	.word	0x0500000f


	//   ....[104]....
        /*02ac*/ 	.word	0x0500000f


	//   ....[105]....
        /*02b0*/ 	.word	0x0500000f


	//   ....[106]....
        /*02b4*/ 	.word	0x0500000f


	//   ....[107]....
        /*02b8*/ 	.word	0x0500000f


	//   ....[108]....
        /*02bc*/ 	.word	0x0500000f


	//   ....[109]....
        /*02c0*/ 	.word	0x0500000f


	//   ....[110]....
        /*02c4*/ 	.word	0x0500000f


	//   ....[111]....
        /*02c8*/ 	.word	0x0500000f


	//   ....[112]....
        /*02cc*/ 	.word	0x0500000f


	//   ....[113]....
        /*02d0*/ 	.word	0x0500000f


	//   ....[114]....
        /*02d4*/ 	.word	0x0500000f


	//   ....[115]....
        /*02d8*/ 	.word	0x0500000f


	//   ....[116]....
        /*02dc*/ 	.word	0x0500000f


	//----- nvinfo : EIATTR_COOP_GROUP_INSTR_OFFSETS
	.align		4
.L_113:
        /*02e0*/ 	.byte	0x04, 0x28
        /*02e2*/ 	.short	(.L_115 - .L_114)


	//   ....[0]....
.L_114:
        /*02e4*/ 	.word	0x00000060


	//   ....[1]....
        /*02e8*/ 	.word	0x00000140


	//   ....[2]....
        /*02ec*/ 	.word	0x00000190


	//   ....[3]....
        /*02f0*/ 	.word	0x000003c0


	//   ....[4]....
        /*02f4*/ 	.word	0x00000520


	//   ....[5]....
        /*02f8*/ 	.word	0x00000640


	//   ....[6]....
        /*02fc*/ 	.word	0x000007a0


	//   ....[7]....
        /*0300*/ 	.word	0x00001590


	//   ....[8]....
        /*0304*/ 	.word	0x000028a0


	//   ....[9]....
        /*0308*/ 	.word	0x000029a0


	//   ....[10]....
        /*030c*/ 	.word	0x00002ce0


	//   ....[11]....
        /*0310*/ 	.word	0x00002e80


	//   ....[12]....
        /*0314*/ 	.word	0x00004d60


	//   ....[13]....
        /*0318*/ 	.word	0x00004d70


	//   ....[14]....
        /*031c*/ 	.word	0x00004da0


	//   ....[15]....
        /*0320*/ 	.word	0x00004db0


	//   ....[16]....
        /*0324*/ 	.word	0x000067e0


	//   ....[17]....
        /*0328*/ 	.word	0x000067f0


	//   ....[18]....
        /*032c*/ 	.word	0x00006890


	//   ....[19]....
        /*0330*/ 	.word	0x000068a0


	//   ....[20]....
        /*0334*/ 	.word	0x00007320


	//   ....[21]....
        /*0338*/ 	.word	0x00007330


	//   ....[22]....
        /*033c*/ 	.word	0x00007340


	//   ....[23]....
        /*0340*/ 	.word	0x00007350


	//   ....[24]....
        /*0344*/ 	.word	0x00007360


	//   ....[25]....
        /*0348*/ 	.word	0x00007370


	//   ....[26]....
        /*034c*/ 	.word	0x00007380


	//   ....[27]....
        /*0350*/ 	.word	0x00007390


	//   ....[28]....
        /*0354*/ 	.word	0x000073a0


	//   ....[29]....
        /*0358*/ 	.word	0x000073b0


	//   ....[30]....
        /*035c*/ 	.word	0x000073d0


	//   ....[31]....
        /*0360*/ 	.word	0x000073f0


	//   ....[32]....
        /*0364*/ 	.word	0x00007400


	//   ....[33]....
        /*0368*/ 	.word	0x00007420


	//   ....[34]....
        /*036c*/ 	.word	0x00007430


	//   ....[35]....
        /*0370*/ 	.word	0x00007460


	//   ....[36]....
        /*0374*/ 	.word	0x000078f0


	//   ....[37]....
        /*0378*/ 	.word	0x00007930


	//   ....[38]....
        /*037c*/ 	.word	0x00007970


	//   ....[39]....
        /*0380*/ 	.word	0x000079a0


	//   ....[40]....
        /*0384*/ 	.word	0x00007e60


	//   ....[41]....
        /*0388*/ 	.word	0x00007ea0


	//   ....[42]....
        /*038c*/ 	.word	0x00007ed0


	//   ....[43]....
        /*0390*/ 	.word	0x00007f00


	//   ....[44]....
        /*0394*/ 	.word	0x00007f30


	//   ....[45]....
        /*0398*/ 	.word	0x00007f50


	//   ....[46]....
        /*039c*/ 	.word	0x00007f70


	//   ....[47]....
        /*03a0*/ 	.word	0x00007f90


	//   ....[48]....
        /*03a4*/ 	.word	0x00008890


	//   ....[49]....
        /*03a8*/ 	.word	0x000088c0


	//   ....[50]....
        /*03ac*/ 	.word	0x00008900


	//   ....[51]....
        /*03b0*/ 	.word	0x00008930


	//   ....[52]....
        /*03b4*/ 	.word	0x00008960


	//   ....[53]....
        /*03b8*/ 	.word	0x00008970


	//   ....[54]....
        /*03bc*/ 	.word	0x00008980


	//   ....[55]....
        /*03c0*/ 	.word	0x000089a0


	//   ....[56]....
        /*03c4*/ 	.word	0x00008af0


	//   ....[57]....
        /*03c8*/ 	.word	0x00008cf0


	//   ....[58]....
        /*03cc*/ 	.word	0x00008d20


	//   ....[59]....
        /*03d0*/ 	.word	0x00008d50


	//   ....[60]....
        /*03d4*/ 	.word	0x00008d80


	//   ....[61]....
        /*03d8*/ 	.word	0x00008db0


	//   ....[62]....
        /*03dc*/ 	.word	0x00008df0


	//   ....[63]....
        /*03e0*/ 	.word	0x00008f70


	//   ....[64]....
        /*03e4*/ 	.word	0x00008fa0


	//   ....[65]....
        /*03e8*/ 	.word	0x00008fd0


	//   ....[66]....
        /*03ec*/ 	.word	0x00009000


	//   ....[67]....
        /*03f0*/ 	.word	0x00009030


	//   ....[68]....
        /*03f4*/ 	.word	0x00009070


	//   ....[69]....
        /*03f8*/ 	.word	0x000090f0


	//   ....[70]....
        /*03fc*/ 	.word	0x00009130


	//   ....[71]....
        /*0400*/ 	.word	0x000091c0


	//   ....[72]....
        /*0404*/ 	.word	0x0000a4b0


	//   ....[73]....
        /*0408*/ 	.word	0x0000b110


	//   ....[74]....
        /*040c*/ 	.word	0x0000b140


	//   ....[75]....
        /*0410*/ 	.word	0x0000b1b0


	//   ....[76]....
        /*0414*/ 	.word	0x0000b1f0


	//   ....[77]....
        /*0418*/ 	.word	0x0000b230


	//   ....[78]....
        /*041c*/ 	.word	0x0000b260


	//   ....[79]....
        /*0420*/ 	.word	0x0000b270


	//   ....[80]....
        /*0424*/ 	.word	0x0000b280


	//   ....[81]....
        /*0428*/ 	.word	0x0000b290


	//   ....[82]....
        /*042c*/ 	.word	0x0000b2f0


	//   ....[83]....
        /*0430*/ 	.word	0x0000b360


	//   ....[84]....
        /*0434*/ 	.word	0x0000b380


	//   ....[85]....
        /*0438*/ 	.word	0x0000c8e0


	//   ....[86]....
        /*043c*/ 	.word	0x0000c910


	//   ....[87]....
        /*0440*/ 	.word	0x0000c940


	//   ....[88]....
        /*0444*/ 	.word	0x0000c950


	//   ....[89]....
        /*0448*/ 	.word	0x0000c980


	//   ....[90]....
        /*044c*/ 	.word	0x0000c990


	//   ....[91]....
        /*0450*/ 	.word	0x0000c9c0


	//   ....[92]....
        /*0454*/ 	.word	0x0000ca00


	//   ....[93]....
        /*0458*/ 	.word	0x0000cb40


	//   ....[94]....
        /*045c*/ 	.word	0x0000cb70


	//   ....[95]....
        /*0460*/ 	.word	0x0000cba0


	//   ....[96]....
        /*0464*/ 	.word	0x0000cbd0


	//   ....[97]....
        /*0468*/ 	.word	0x0000cc00


	//   ....[98]....
        /*046c*/ 	.word	0x0000cc40


	//   ....[99]....
        /*0470*/ 	.word	0x0000ccd0


	//   ....[100]....
        /*0474*/ 	.word	0x0000cd10


	//   ....[101]....
        /*0478*/ 	.word	0x0000cda0


	//   ....[102]....
        /*047c*/ 	.word	0x0000d1d0


	//   ....[103]....
        /*0480*/ 	.word	0x0000d6b0


	//   ....[104]....
        /*0484*/ 	.word	0x0000d870


	//   ....[105]....
        /*0488*/ 	.word	0x0000d8e0


	//   ....[106]....
        /*048c*/ 	.word	0x0000d960


	//   ....[107]....
        /*0490*/ 	.word	0x0000da10


	//   ....[108]....
        /*0494*/ 	.word	0x0000da90


	//   ....[109]....
        /*0498*/ 	.word	0x0000db30


	//   ....[110]....
        /*049c*/ 	.word	0x0000dbb0


	//   ....[111]....
        /*04a0*/ 	.word	0x0000dc60


	//   ....[112]....
        /*04a4*/ 	.word	0x0000dcc0


	//   ....[113]....
        /*04a8*/ 	.word	0x0000dd70


	//   ....[114]....
        /*04ac*/ 	.word	0x0000ddf0


	//   ....[115]....
        /*04b0*/ 	.word	0x0000de90


	//   ....[116]....
        /*04b4*/ 	.word	0x0000e1d0


	//----- nvinfo : EIATTR_REG_RECONFIG
	.align		4
.L_115:
        /*04b8*/ 	.byte	0x01, 0x54
	.zero		2


	//----- nvinfo : EIATTR_SYSCALL_OFFSETS
	.align		4
        /*04bc*/ 	.byte	0x04, 0x46
        /*04be*/ 	.short	(.L_117 - .L_116)


	//   ....[0]....
.L_116:
        /*04c0*/ 	.word	0x00001770


	//   ....[1]....
        /*04c4*/ 	.word	0x00009f20


	//   ....[2]....
        /*04c8*/ 	.word	0x0000a0b0


	//   ....[3]....
        /*04cc*/ 	.word	0x0000a200


	//   ....[4]....
        /*04d0*/ 	.word	0x0000a350


	//   ....[5]....
        /*04d4*/ 	.word	0x0000ac90


	//----- nvinfo : EIATTR_MBARRIER_INSTR_OFFSETS
	.align		4
.L_117:
        /*04d8*/ 	.byte	0x04, 0x39
        /*04da*/ 	.short	(.L_119 - .L_118)


	//   ....[0]....
.L_118:
        /*04dc*/ 	.word	0x00000270
        /*04e0*/ 	.word	0x000000ff
        /*04e4*/ 	.word	0x00013200
        /*04e8*/ 	.short	0x0100
        /*04ea*/ 	.byte	0x08
	.zero		1


	//   ....[1]....
        /*04ec*/ 	.word	0x00000280
        /*04f0*/ 	.word	0x000000ff
        /*04f4*/ 	.word	0x00013220
        /*04f8*/ 	.short	0x0100
        /*04fa*/ 	.byte	0x08
	.zero		1


	//   ....[2]....
        /*04fc*/ 	.word	0x00000370
        /*0500*/ 	.word	0x000000ff
        /*0504*/ 	.word	0x00013230
        /*0508*/ 	.short	0x0100
        /*050a*/ 	.byte	0x08
	.zero		1


	//   ....[3]....
        /*050c*/ 	.word	0x00000380
        /*0510*/ 	.word	0x000000ff
        /*0514*/ 	.word	0x00013240
        /*0518*/ 	.short	0x0100
        /*051a*/ 	.byte	0x08
	.zero		1


	//   ....[4]....
        /*051c*/ 	.word	0x00000390
        /*0520*/ 	.word	0x000000ff
        /*0524*/ 	.word	0x00013238
        /*0528*/ 	.short	0x0100
        /*052a*/ 	.byte	0x08
	.zero		1


	//   ....[5]....
        /*052c*/ 	.word	0x000003a0
        /*0530*/ 	.word	0x000000ff
        /*0534*/ 	.word	0x00013248
        /*0538*/ 	.short	0x0100
        /*053a*/ 	.byte	0x08
	.zero		1


	//   ....[6]....
        /*053c*/ 	.word	0x000004d0
        /*0540*/ 	.word	0x000000ff
        /*0544*/ 	.word	0x00013250
        /*0548*/ 	.short	0x0100
        /*054a*/ 	.byte	0x08
	.zero		1


	//   ....[7]....
        /*054c*/ 	.word	0x000004e0
        /*0550*/ 	.word	0x000000ff
        /*0554*/ 	.word	0x00013260
        /*0558*/ 	.short	0x0100
        /*055a*/ 	.byte	0x08
	.zero		1


	//   ....[8]....
        /*055c*/ 	.word	0x000004f0
        /*0560*/ 	.word	0x000000ff
        /*0564*/ 	.word	0x00013258
        /*0568*/ 	.short	0x0100
        /*056a*/ 	.byte	0x08
	.zero		1


	//   ....[9]....
        /*056c*/ 	.word	0x00000500
        /*0570*/ 	.word	0x000000ff
        /*0574*/ 	.word	0x00013268
        /*0578*/ 	.short	0x0100
        /*057a*/ 	.byte	0x08
	.zero		1


	//   ....[10]....
        /*057c*/ 	.word	0x000005f0
        /*0580*/ 	.word	0x000000ff
        /*0584*/ 	.word	0x00013270
        /*0588*/ 	.short	0x0100
        /*058a*/ 	.byte	0x06
	.zero		1


	//   ....[11]....
        /*058c*/ 	.word	0x00000600
        /*0590*/ 	.word	0x000000ff
        /*0594*/ 	.word	0x00013280
        /*0598*/ 	.short	0x0100
        /*059a*/ 	.byte	0x06
	.zero		1


	//   ....[12]....
        /*059c*/ 	.word	0x00000610
        /*05a0*/ 	.word	0x000000ff
        /*05a4*/ 	.word	0x00013278
        /*05a8*/ 	.short	0x0100
        /*05aa*/ 	.byte	0x06
	.zero		1


	//   ....[13]....
        /*05ac*/ 	.word	0x00000620
        /*05b0*/ 	.word	0x000000ff
        /*05b4*/ 	.word	0x00013288
        /*05b8*/ 	.short	0x0100
        /*05ba*/ 	.byte	0x06
	.zero		1


	//   ....[14]....
        /*05bc*/ 	.word	0x00000750
        /*05c0*/ 	.word	0x000000ff
        /*05c4*/ 	.word	0x00013290
        /*05c8*/ 	.short	0x0100
        /*05ca*/ 	.byte	0x08
	.zero		1


	//   ....[15]....
        /*05cc*/ 	.word	0x00000760
        /*05d0*/ 	.word	0x000000ff
        /*05d4*/ 	.word	0x000132a0
        /*05d8*/ 	.short	0x0100
        /*05da*/ 	.byte	0x08
	.zero		1


	//   ....[16]....
        /*05dc*/ 	.word	0x00000770
        /*05e0*/ 	.word	0x000000ff
        /*05e4*/ 	.word	0x00013298
        /*05e8*/ 	.short	0x0100
        /*05ea*/ 	.byte	0x08
	.zero		1


	//   ....[17]....
        /*05ec*/ 	.word	0x00000780
        /*05f0*/ 	.word	0x000000ff
        /*05f4*/ 	.word	0x000132a8
        /*05f8*/ 	.short	0x0100
        /*05fa*/ 	.byte	0x08
	.zero		1


	//   ....[18]....
        /*05fc*/ 	.word	0x000008b0
        /*0600*/ 	.word	0x000000ff
        /*0604*/ 	.word	0x000132b0
        /*0608*/ 	.short	0x0100
        /*060a*/ 	.byte	0x08
	.zero		1


	//   ....[19]....
        /*060c*/ 	.word	0x000008c0
        /*0610*/ 	.word	0x000000ff
        /*0614*/ 	.word	0x000132c0
        /*0618*/ 	.short	0x0100
        /*061a*/ 	.byte	0x08
	.zero		1


	//   ....[20]....
        /*061c*/ 	.word	0x000008d0
        /*0620*/ 	.word	0x000000ff
        /*0624*/ 	.word	0x000132b8
        /*0628*/ 	.short	0x0100
        /*062a*/ 	.byte	0x08
	.zero		1


	//   ....[21]....
        /*062c*/ 	.word	0x000008e0
        /*0630*/ 	.word	0x000000ff
        /*0634*/ 	.word	0x000132c8
        /*0638*/ 	.short	0x0100
        /*063a*/ 	.byte	0x08
	.zero		1


	//   ....[22]....
        /*063c*/ 	.word	0x00001820
        /*0640*/ 	.word	0x00000000
        /*0644*/ 	.word	0x00013200
        /*0648*/ 	.short	0x010a
        /*064a*/ 	.byte	0x3f
	.zero		1


	//   ....[23]....
        /*064c*/ 	.word	0x000018b0
        /*0650*/ 	.word	0x00000005
        /*0654*/ 	.word	0x00013230
        /*0658*/ 	.short	0x010a
        /*065a*/ 	.byte	0x3f
	.zero		1


	//   ....[24]....
        /*065c*/ 	.word	0x00001980
        /*0660*/ 	.word	0x00000005
        /*0664*/ 	.word	0x00013230
        /*0668*/ 	.short	0x010a
        /*066a*/ 	.byte	0x3f
	.zero		1


	//   ....[25]....
        /*066c*/ 	.word	0x000032c0
        /*0670*/ 	.word	0x0000003a
        /*0674*/ 	.word	0x00000000
        /*0678*/ 	.short	0x0101
        /*067a*/ 	.byte	0x3f
	.zero		1


	//   ....[26]....
        /*067c*/ 	.word	0x00004210
        /*0680*/ 	.word	0x00000005
        /*0684*/ 	.word	0x00013230
        /*0688*/ 	.short	0x010a
        /*068a*/ 	.byte	0x3f
	.zero		1


	//   ....[27]....
        /*068c*/ 	.word	0x00004250
        /*0690*/ 	.word	0x00000005
        /*0694*/ 	.word	0x00013230
        /*0698*/ 	.short	0x010a
        /*069a*/ 	.byte	0x3f
	.zero		1


	//   ....[28]....
        /*069c*/ 	.word	0x000046b0
        /*06a0*/ 	.word	0x000000ff
        /*06a4*/ 	.word	0x00013250
        /*06a8*/ 	.short	0x010a
        /*06aa*/ 	.byte	0x0c
	.zero		1


	//   ....[29]....
        /*06ac*/ 	.word	0x000046f0
        /*06b0*/ 	.word	0x000000ff
        /*06b4*/ 	.word	0x00013250
        /*06b8*/ 	.short	0x010a
        /*06ba*/ 	.byte	0x0c
	.zero		1


	//   ....[30]....
        /*06bc*/ 	.word	0x00005c70
        /*06c0*/ 	.word	0x00000006
        /*06c4*/ 	.word	0x00000000
        /*06c8*/ 	.short	0x0101
        /*06ca*/ 	.byte	0x3f
	.zero		1


	//   ....[31]....
        /*06cc*/ 	.word	0x00006000
        /*06d0*/ 	.word	0x000000ff
        /*06d4*/ 	.word	0x00000000
        /*06d8*/ 	.short	0x0101
        /*06da*/ 	.byte	0x06
	.zero		1


	//   ....[32]....
        /*06dc*/ 	.word	0x00006440
        /*06e0*/ 	.word	0x00000014
        /*06e4*/ 	.word	0x00013250
        /*06e8*/ 	.short	0x010a
        /*06ea*/ 	.byte	0x3f
	.zero		1


	//   ....[33]....
        /*06ec*/ 	.word	0x00006490
        /*06f0*/ 	.word	0x00000014
        /*06f4*/ 	.word	0x00013250
        /*06f8*/ 	.short	0x010a
        /*06fa*/ 	.byte	0x3f
	.zero		1


	//   ....[34]....
        /*06fc*/ 	.word	0x00006b40
        /*0700*/ 	.word	0x00000005
        /*0704*/ 	.word	0x00000000
        /*0708*/ 	.short	0x0101
        /*070a*/ 	.byte	0x3f
	.zero		1


	//   ....[35]....
        /*070c*/ 	.word	0x00007f60
        /*0710*/ 	.word	0x00000000
        /*0714*/ 	.word	0x00000000
        /*0718*/ 	.short	0x0101
        /*071a*/ 	.byte	0x3f
	.zero		1


	//   ....[36]....
        /*071c*/ 	.word	0x0000a720
        /*0720*/ 	.word	0x00000005
        /*0724*/ 	.word	0x00013280
        /*0728*/ 	.short	0x010a
        /*072a*/ 	.byte	0x3f
	.zero		1


	//   ....[37]....
        /*072c*/ 	.word	0x0000a8b0
        /*0730*/ 	.word	0x00000005
        /*0734*/ 	.word	0x00013240
        /*0738*/ 	.short	0x010a
        /*073a*/ 	.byte	0x3f
	.zero		1


	//   ....[38]....
        /*073c*/ 	.word	0x0000b430
        /*0740*/ 	.word	0x00000010
        /*0744*/ 	.word	0x00013200
        /*0748*/ 	.short	0x0107
        /*074a*/ 	.byte	0x3f
	.zero		1


	//   ....[39]....
        /*074c*/ 	.word	0x0000b520
        /*0750*/ 	.word	0x00000010
        /*0754*/ 	.word	0x00013200
        /*0758*/ 	.short	0x0101
        /*075a*/ 	.byte	0x3f
	.zero		1


	//   ....[40]....
        /*075c*/ 	.word	0x0000b540
        /*0760*/ 	.word	0x00000010
        /*0764*/ 	.word	0x00013220
        /*0768*/ 	.short	0x010a
        /*076a*/ 	.byte	0x3f
	.zero		1


	//   ....[41]....
        /*076c*/ 	.word	0x0000b830
        /*0770*/ 	.word	0x00000004
        /*0774*/ 	.word	0x00013280
        /*0778*/ 	.short	0x010a
        /*077a*/ 	.byte	0x3f
	.zero		1


	//   ....[42]....
        /*077c*/ 	.word	0x0000ba80
        /*0780*/ 	.word	0x00000004
        /*0784*/ 	.word	0x00013240
        /*0788*/ 	.short	0x010a
        /*078a*/ 	.byte	0x3f
	.zero		1


	//   ....[43]....
        /*078c*/ 	.word	0x0000bd40
        /*0790*/ 	.word	0x00000003
        /*0794*/ 	.word	0x00013270
        /*0798*/ 	.short	0x010a
        /*079a*/ 	.byte	0x3f
	.zero		1


	//   ....[44]....
        /*079c*/ 	.word	0x0000bdc0
        /*07a0*/ 	.word	0x00000003
        /*07a4*/ 	.word	0x00013260
        /*07a8*/ 	.short	0x010a
        /*07aa*/ 	.byte	0x3f
	.zero		1


	//   ....[45]....
        /*07ac*/ 	.word	0x0000c0a0
        /*07b0*/ 	.word	0x00000003
        /*07b4*/ 	.word	0x00013250
        /*07b8*/ 	.short	0x0101
        /*07ba*/ 	.byte	0x3f
	.zero		1


	//   ....[46]....
        /*07bc*/ 	.word	0x0000c120
        /*07c0*/ 	.word	0x00000002
        /*07c4*/ 	.word	0x00000000
        /*07c8*/ 	.short	0x0101
        /*07ca*/ 	.byte	0x3f
	.zero		1


	//   ....[47]....
        /*07cc*/ 	.word	0x0000c310
        /*07d0*/ 	.word	0x00000002
        /*07d4*/ 	.word	0x00013270
        /*07d8*/ 	.short	0x010a
        /*07da*/ 	.byte	0x3f
	.zero		1


	//   ....[48]....
        /*07dc*/ 	.word	0x0000c390
        /*07e0*/ 	.word	0x00000002
        /*07e4*/ 	.word	0x00013260
        /*07e8*/ 	.short	0x010a
        /*07ea*/ 	.byte	0x3f
	.zero		1


	//   ....[49]....
        /*07ec*/ 	.word	0x0000c660
        /*07f0*/ 	.word	0x00000002
        /*07f4*/ 	.word	0x00013250
        /*07f8*/ 	.short	0x0101
        /*07fa*/ 	.byte	0x3f
	.zero		1


	//   ....[50]....
        /*07fc*/ 	.word	0x0000c6b0
        /*0800*/ 	.word	0x00000000
        /*0804*/ 	.word	0x00000000
        /*0808*/ 	.short	0x0101
        /*080a*/ 	.byte	0x3f
	.zero		1


	//   ....[51]....
        /*080c*/ 	.word	0x0000d150
        /*0810*/ 	.word	0x00000007
        /*0814*/ 	.word	0x00013220
        /*0818*/ 	.short	0x010a
        /*081a*/ 	.byte	0x3f
	.zero		1


	//   ....[52]....
        /*081c*/ 	.word	0x0000d2f0
        /*0820*/ 	.word	0x00000005
        /*0824*/ 	.word	0x00000000
        /*0828*/ 	.short	0x010a
        /*082a*/ 	.byte	0x3f
	.zero		1


	//   ....[53]....
        /*082c*/ 	.word	0x0000d360
        /*0830*/ 	.word	0x00000003
        /*0834*/ 	.word	0x00000000
        /*0838*/ 	.short	0x010a
        /*083a*/ 	.byte	0x3f
	.zero		1


	//   ....[54]....
        /*083c*/ 	.word	0x0000d3b0
        /*0840*/ 	.word	0x00000003
        /*0844*/ 	.word	0x00013260
        /*0848*/ 	.short	0x010a
        /*084a*/ 	.byte	0x3f
	.zero		1


	//   ....[55]....
        /*084c*/ 	.word	0x0000d400
        /*0850*/ 	.word	0x00000005
        /*0854*/ 	.word	0x00013260
        /*0858*/ 	.short	0x010a
        /*085a*/ 	.byte	0x3f
	.zero		1


	//   ....[56]....
        /*085c*/ 	.word	0x0000d440
        /*0860*/ 	.word	0x00000003
        /*0864*/ 	.word	0x00013280
        /*0868*/ 	.short	0x010a
        /*086a*/ 	.byte	0x3f
	.zero		1


	//   ....[57]....
        /*086c*/ 	.word	0x0000d460
        /*0870*/ 	.word	0x00000005
        /*0874*/ 	.word	0x00013280
        /*0878*/ 	.short	0x010a
        /*087a*/ 	.byte	0x3f
	.zero		1


	//   ....[58]....
        /*087c*/ 	.word	0x0000d4c0
        /*0880*/ 	.word	0x00000000
        /*0884*/ 	.word	0x00013200
        /*0888*/ 	.short	0x010a
        /*088a*/ 	.byte	0x3f
	.zero		1


	//   ....[59]....
        /*088c*/ 	.word	0x0000d510
        /*0890*/ 	.word	0x00000005
        /*0894*/ 	.word	0x00013230
        /*0898*/ 	.short	0x010a
        /*089a*/ 	.byte	0x3f
	.zero		1


	//   ....[60]....
        /*089c*/ 	.word	0x0000d560
        /*08a0*/ 	.word	0x00000005
        /*08a4*/ 	.word	0x00013230
        /*08a8*/ 	.short	0x010a
        /*08aa*/ 	.byte	0x3f
	.zero		1


	//   ....[61]....
        /*08ac*/ 	.word	0x0000d5c0
        /*08b0*/ 	.word	0x0000000d
        /*08b4*/ 	.word	0x00013250
        /*08b8*/ 	.short	0x010a
        /*08ba*/ 	.byte	0x3f
	.zero		1


	//   ....[62]....
        /*08bc*/ 	.word	0x0000d610
        /*08c0*/ 	.word	0x00000014
        /*08c4*/ 	.word	0x00013250
        /*08c8*/ 	.short	0x010a
        /*08ca*/ 	.byte	0x3f
	.zero		1


	//   ....[63]....
        /*08cc*/ 	.word	0x0000d760
        /*08d0*/ 	.word	0x00000005
        /*08d4*/ 	.word	0x00013280
        /*08d8*/ 	.short	0x010a
        /*08da*/ 	.byte	0x3f
	.zero		1


	//   ....[64]....
        /*08dc*/ 	.word	0x0000d7b0
        /*08e0*/ 	.word	0x00000005
        /*08e4*/ 	.word	0x00013240
        /*08e8*/ 	.short	0x010a
        /*08ea*/ 	.byte	0x3f
	.zero		1


	//   ....[65]....
        /*08ec*/ 	.word	0x0000dec0
        /*08f0*/ 	.word	0x00000010
        /*08f4*/ 	.word	0x00013220
        /*08f8*/ 	.short	0x010a
        /*08fa*/ 	.byte	0x3f
	.zero		1


	//   ....[66]....
        /*08fc*/ 	.word	0x0000df10
        /*0900*/ 	.word	0x00000004
        /*0904*/ 	.word	0x00013280
        /*0908*/ 	.short	0x010a
        /*090a*/ 	.byte	0x3f
	.zero		1


	//   ....[67]....
        /*090c*/ 	.word	0x0000df60
        /*0910*/ 	.word	0x00000004
        /*0914*/ 	.word	0x00013240
        /*0918*/ 	.short	0x010a
        /*091a*/ 	.byte	0x3f
	.zero		1


	//   ....[68]....
        /*091c*/ 	.word	0x0000dfb0
        /*0920*/ 	.word	0x00000003
        /*0924*/ 	.word	0x00013270
        /*0928*/ 	.short	0x010a
        /*092a*/ 	.byte	0x3f
	.zero		1


	//   ....[69]....
        /*092c*/ 	.word	0x0000e000
        /*0930*/ 	.word	0x00000003
        /*0934*/ 	.word	0x00013260
        /*0938*/ 	.short	0x010a
        /*093a*/ 	.byte	0x3f
	.zero		1


	//   ....[70]....
        /*093c*/ 	.word	0x0000e050
        /*0940*/ 	.word	0x00000002
        /*0944*/ 	.word	0x00013270
        /*0948*/ 	.short	0x010a
        /*094a*/ 	.byte	0x3f
	.zero		1


	//   ....[71]....
        /*094c*/ 	.word	0x0000e0a0
        /*0950*/ 	.word	0x00000002
        /*0954*/ 	.word	0x00013260
        /*0958*/ 	.short	0x010a
        /*095a*/ 	.byte	0x3f
	.zero		1


	//   ....[72]....
        /*095c*/ 	.word	0x0000e0f0
        /*0960*/ 	.word	0x00000007
        /*0964*/ 	.word	0x00013220
        /*0968*/ 	.short	0x010a
        /*096a*/ 	.byte	0x3f
	.zero		1


	//   ....[73]....
        /*096c*/ 	.word	0x0000e290
        /*0970*/ 	.word	0x00000005
        /*0974*/ 	.word	0x00000000
        /*0978*/ 	.short	0x010a
        /*097a*/ 	.byte	0x3f
	.zero		1


	//   ....[74]....
        /*097c*/ 	.word	0x0000e2e0
        /*0980*/ 	.word	0x00000003
        /*0984*/ 	.word	0x00000000
        /*0988*/ 	.short	0x010a
        /*098a*/ 	.byte	0x3f
	.zero		1


	//   ....[75]....
        /*098c*/ 	.word	0x0000e330
        /*0990*/ 	.word	0x00000003
        /*0994*/ 	.word	0x00013260
        /*0998*/ 	.short	0x010a
        /*099a*/ 	.byte	0x3f
	.zero		1


	//   ....[76]....
        /*099c*/ 	.word	0x0000e380
        /*09a0*/ 	.word	0x00000005
        /*09a4*/ 	.word	0x00013260
        /*09a8*/ 	.short	0x010a
        /*09aa*/ 	.byte	0x3f
	.zero		1


	//   ....[77]....
        /*09ac*/ 	.word	0x0000e3d0
        /*09b0*/ 	.word	0x00000003
        /*09b4*/ 	.word	0x00013280
        /*09b8*/ 	.short	0x010a
        /*09ba*/ 	.byte	0x3f
	.zero		1


	//----- nvinfo : EIATTR_NUM_MBARRIERS
	.align		4
.L_119:
        /*09bc*/ 	.byte	0x03, 0x38
        /*09be*/ 	.short	0x0016


	//----- nvinfo : EIATTR_EXIT_INSTR_OFFSETS
	.align		4
        /*09c0*/ 	.byte	0x04, 0x1c
        /*09c2*/ 	.short	(.L_121 - .L_120)


	//   ....[0]....
.L_120:
        /*09c4*/ 	.word	0x00000a40


	//   ....[1]....
        /*09c8*/ 	.word	0x00008aa0


	//   ....[2]....
        /*09cc*/ 	.word	0x0000d4b0


	//----- nvinfo : EIATTR_MAX_THREADS
	.align		4
.L_121:
        /*09d0*/ 	.byte	0x04, 0x05
        /*09d2*/ 	.short	(.L_123 - .L_122)
.L_122:
        /*09d4*/ 	.word	0x00000200
        /*09d8*/ 	.word	0x00000001
        /*09dc*/ 	.word	0x00000001


	//----- nvinfo : EIATTR_CRS_STACK_SIZE
	.align		4
.L_123:
        /*09e0*/ 	.byte	0x04, 0x1e
        /*09e2*/ 	.short	(.L_125 - .L_124)
.L_124:
        /*09e4*/ 	.word	0x00000000


	//----- nvinfo : EIATTR_CBANK_PARAM_SIZE
	.align		4
.L_125:
        /*09e8*/ 	.byte	0x03, 0x19
        /*09ea*/ 	.short	0x0af0


	//----- nvinfo : EIATTR_PARAM_CBANK
	.align		4
        /*09ec*/ 	.byte	0x04, 0x0a
        /*09ee*/ 	.short	(.L_127 - .L_126)
	.align		4
.L_126:
        /*09f0*/ 	.word	index@(.nv.constant0._ZN7cutlass13device_kernelIN5flash11enable_sm90INS1_16FlashAttnFwdSm90INS1_25CollectiveMainloopFwdSm90ILi2EN4cute5tupleIJNS5_1CILi1EEES8_S8_EEENS6_IJNS7_ILi192EEENS7_ILi160EEENS7_ILi64EEEEEELi64ENS_12float_e4m3_tEfNS_4arch4Sm90ELb0ELb0ELb0ELb1ELb0ELb0ELb0ELb1ELb1ELb1ELb0ELb0EEENS1_21CollectiveEpilogueFwdINS6_IJSA_SC_SB_EEES9_NS_10bfloat16_tESG_Li384ELb1ELb1ELb0ELb1EEENS1_36VarlenDynamicPersistentTileSchedulerILi192ELi160ELi384ELi128ELb0ELb1ELb1ELb0ELb1ELb1EEEEEEEEEvNT_6ParamsE)
        /*09f4*/ 	.short	0x0210
        /*09f6*/ 	.short	0x0af0


	//----- nvinfo : EIATTR_SW_WAR
	.align		4
.L_127:
        /*09f8*/ 	.byte	0x04, 0x36
        /*09fa*/ 	.short	(.L_129 - .L_128)
.L_128:
        /*09fc*/ 	.word	0x00000008
.L_129:


//--------------------- .nv.info._ZN7cutlass13device_kernelIN5flash11enable_sm90INS1_16FlashAttnFwdSm90INS1_25CollectiveMainloopFwdSm90ILi2EN4cute5tupleIJNS5_1CILi1EEES8_S8_EEENS6_IJNS7_ILi192EEENS7_ILi160EEENS7_ILi64EEEEEELi64ENS_12float_e4m3_tEfNS_4arch4Sm90ELb0ELb0ELb0ELb1ELb0ELb1ELb0ELb1ELb1ELb1ELb0ELb0EEENS1_21CollectiveEpilogueFwdINS6_IJSA_SC_SB_EEES9_NS_10bfloat16_tESG_Li384ELb1ELb1ELb0ELb1EEENS1_36VarlenDynamicPersistentTileSchedulerILi192ELi160ELi384ELi128ELb0ELb1ELb1ELb0ELb1ELb1EEEEEEEEEvNT_6ParamsE --------------------------
	.section	.nv.info._ZN7cutlass13device_kernelIN5flash11enable_sm90INS1_16FlashAttnFwdSm90INS1_25CollectiveMainloopFwdSm90ILi2EN4cute5tupleIJNS5_1CILi1EEES8_S8_EEENS6_IJNS7_ILi192EEENS7_ILi160EEENS7_ILi64EEEEEELi64ENS_12float_e4m3_tEfNS_4arch4Sm90ELb0ELb0ELb0ELb1ELb0ELb1ELb0ELb1ELb1ELb1ELb0ELb0EEENS1_21CollectiveEpilogueFwdINS6_IJSA_SC_SB_EEES9_NS_10bfloat16_tESG_Li384ELb1ELb1ELb0ELb1EEENS1_36VarlenDynamicPersistentTileSchedulerILi192ELi160ELi384ELi128ELb0ELb1ELb1ELb0ELb1ELb1EEEEEEEEEvNT_6ParamsE,"",@"SHT_CUDA_INFO"
	.sectionflags	@""
	.align	4


	//----- nvinfo : EIATTR_CUDA_API_VERSION
	.align		4
        /*0000*/ 	.byte	0x04, 0x37
        /*0002*/ 	.short	(.L_131 - .L_130)
.L_130:
        /*0004*/ 	.word	0x00000082


	//----- nvinfo : EIATTR_KPARAM_INFO
	.align		4
.L_131:
        /*0008*/ 	.byte	0x04, 0x17
        /*000a*/ 	.short	(.L_133 - .L_132)
.L_132:
        /*000c*/ 	.word	0x00000000
        /*0010*/ 	.short	0x0000
        /*0012*/ 	.short	0x0070
        /*0014*/ 	.byte	0x00, 0xf0, 0x01, 0x2a


	//----- nvinfo : EIATTR_SPARSE_MMA_MASK
	.align		4
.L_133:
        /*0018*/ 	.byte	0x03, 0x50
        /*001a*/ 	.short	0x0000


	//----- nvinfo : EIATTR_MAXREG_COUNT
	.align		4
        /*001c*/ 	.byte	0x03, 0x1b
        /*001e*/ 	.short	0x0080


	//----- nvinfo : EIATTR_NUM_BARRIERS
	.align		4
        /*0020*/ 	.byte	0x02, 0x4c
        /*0022*/ 	.byte	0x10
	.zero		1


	//----- nvinfo : EIATTR_EXTERNS
	.align		4
        /*0024*/ 	.byte	0x04, 0x0f
        /*0026*/ 	.short	(.L_135 - .L_134)


	//   ....[0]....
	.align		4
.L_134:
        /*0028*/ 	.word	index@(__assertfail)


	//----- nvinfo : EIATTR_ANNOTATIONS
	.align		4
.L_135:
        /*002c*/ 	.byte	0x04, 0x55
        /*002e*/ 	.short	(.L_137 - .L_136)


	//   ....[0]....
.L_136:
        /* <DEDUP_REMOVED lines=92> */
        /*05e4*/ 	.byte	0xb0, 0x57, 0x01, 0x00


	//----- nvinfo : EIATTR_MERCURY_ISA_VERSION
	.align		4
.L_137:
        /*05e8*/ 	.byte	0x03, 0x5f
        /*05ea*/ 	.short	0x0101


	//----- nvinfo : EIATTR_UNUSED_LOAD_BYTE_OFFSET
	.align		4
        /*05ec*/ 	.byte	0x04, 0x44
        /*05ee*/ 	.short	(.L_139 - .L_138)


	//   ....[0]....
.L_138:
        /*05f0*/ 	.word	0x00000a90
        /*05f4*/ 	.word	0x0000fff0


	//   ....[1]....
        /*05f8*/ 	.word	0x0000d5b0
        /*05fc*/ 	.word	0x0000fff0


	//----- nvinfo : EIATTR_INT_WARP_WIDE_INSTR_OFFSETS
	.align		4
.L_139:
        /*0600*/ 	.byte	0x04, 0x31
        /*0602*/ 	.short	(.L_141 - .L_140)


	//   ....[0]....
.L_140:
        /*0604*/ 	.word	0x00000180


	//   ....[1]....
        /*0608*/ 	.word	0x00000220


	//   ....[2]....
        /*060c*/ 	.word	0x00000290


	//   ....[3]....
        /*0610*/ 	.word	0x00011330


	//   ....[4]....
        /*0614*/ 	.word	0x000113c0


	//   ....[5]....
        /*0618*/ 	.word	0x00013900


	//   ....[6]....
        /*061c*/ 	.word	0x00013990


	//----- nvinfo : EIATTR_COOP_GROUP_MASK_REGIDS
	.align		4
.L_141:
        /*0620*/ 	.byte	0x04, 0x29
        /*0622*/ 	.short	(.L_143 - .L_142)


	//   ....[0]....
.L_142:
        /*0624*/ 	.word	0xffffffff


	//   ....[1]....
        /*0628*/ 	.word	0xffffffff


	//   ....[2]....
        /*062c*/ 	.word	0xffffffff


	//   ....[3]....
        /*0630*/ 	.word	0xffffffff


	//   ....[4]....
        /*0634*/ 	.word	0xffffffff


	//   ....[5]....
        /*0638*/ 	.word	0xffffffff


	//   ....[6]....
        /*063c*/ 	.word	0xffffffff


	//   ....[7]....
        /*0640*/ 	.word	0xffffffff


	//   ....[8]....
        /*0644*/ 	.word	0xffffffff


	//   ....[9]....
        /*0648*/ 	.word	0xffffffff


	//   ....[10]....
        /*064c*/ 	.word	0xffffffff


	//   ....[11]....
        /*0650*/ 	.word	0xffffffff


	//   ....[12]....
        /*0654*/ 	.word	0xffffffff


	//   ....[13]....
        /*0658*/ 	.word	0xffffffff


	//   ....[14]....
        /*065c*/ 	.word	0xffffffff


	//   ....[15]....
        /*0660*/ 	.word	0xffffffff


	//   ....[16]....
        /*0664*/ 	.word	0xffffffff


	//   ....[17]....
        /*0668*/ 	.word	0xffffffff


	//   ....[18]....
        /*066c*/ 	.word	0xffffffff


	//   ....[19]....
        /*0670*/ 	.word	0xffffffff


	//   ....[20]....
        /*0674*/ 	.word	0xffffffff


	//   ....[21]....
        /*0678*/ 	.word	0xffffffff


	//   ....[22]....
        /*067c*/ 	.word	0xffffffff


	//   ....[23]....
        /*0680*/ 	.word	0xffffffff


	//   ....[24]....
        /*0684*/ 	.word	0xffffffff


	//   ....[25]....
        /*0688*/ 	.word	0xffffffff


	//   ....[26]....
        /*068c*/ 	.word	0xffffffff


	//   ....[27]....
        /*0690*/ 	.word	0xffffffff


	//   ....[28]....
        /*0694*/ 	.word	0xffffffff


	//   ....[29]....
        /*0698*/ 	.word	0xffffffff


	//   ....[30]....
        /*069c*/ 	.word	0xffffffff


	//   ....[31]....
        /*06a0*/ 	.word	0xffffffff


	//   ....[32]....
        /*06a4*/ 	.word	0xffffffff


	//   ....[33]....
        /*06a8*/ 	.word	0xffffffff


	//   ....[34]....
        /*06ac*/ 	.word	0xffffffff


	//   ....[35]....
        /*06b0*/ 	.word	0xffffffff


	//   ....[36]....
        /*06b4*/ 	.word	0xffffffff


	//   ....[37]....
        /*06b8*/ 	.word	0xffffffff


	//   ....[38]....
        /*06bc*/ 	.word	0xffffffff


	//   ....[39]....
        /*06c0*/ 	.word	0xffffffff


	//   ....[40]....
        /*06c4*/ 	.word	0xffffffff


	//   ....[41]....
        /*06c8*/ 	.word	0xffffffff


	//   ....[42]....
        /*06cc*/ 	.word	0xffffffff


	//   ....[43]....
        /*06d0*/ 	.word	0xffffffff


	//   ....[44]....
        /*06d4*/ 	.word	0xffffffff


	//   ....[45]....
        /*06d8*/ 	.word	0xffffffff


	//   ....[46]....
        /*06dc*/ 	.word	0xffffffff


	//   ....[47]....
        /*06e0*/ 	.word	0xffffffff


	//   ....[48]....
        /*06e4*/ 	.word	0xffffffff


	//   ....[49]....
        /*06e8*/ 	.word	0xffffffff


	//   ....[50]....
        /*06ec*/ 	.word	0xffffffff


	//   ....[51]....
        /*06f0*/ 	.word	0xffffffff


	//   ....[52]....
        /*06f4*/ 	.word	0xffffffff


	//   ....[53]....
        /*06f8*/ 	.word	0xffffffff


	//   ....[54]....
        /*06fc*/ 	.word	0xffffffff


	//   ....[55]....
        /*0700*/ 	.word	0xffffffff


	//   ....[56]....
        /*0704*/ 	.word	0xffffffff


	//   ....[57]....
        /*0708*/ 	.word	0xffffffff


	//   ....[58]....
        /*070c*/ 	.word	0xffffffff


	//   ....[59]....
        /*0710*/ 	.word	0xffffffff


	//   ....[60]....
        /*0714*/ 	.word	0xffffffff


	//   ....[61]....
        /*0718*/ 	.word	0xffffffff


	//   ....[62]....
        /*071c*/ 	.word	0xffffffff


	//   ....[63]....
        /*0720*/ 	.word	0xffffffff


	//   ....[64]....
        /*0724*/ 	.word	0xffffffff


	//   ....[65]....
        /*0728*/ 	.word	0xffffffff


	//   ....[66]....
        /*072c*/ 	.word	0xffffffff


	//   ....[67]....
        /*0730*/ 	.word	0xffffffff


	//   ....[68]....
        /*0734*/ 	.word	0xffffffff


	//   ....[69]....
        /*0738*/ 	.word	0xffffffff


	//   ....[70]....
        /*073c*/ 	.word	0xffffffff


	//   ....[71]....
        /*0740*/ 	.word	0xffffffff


	//   ....[72]....
        /*0744*/ 	.word	0xffffffff


	//   ....[73]....
        /*0748*/ 	.word	0xffffffff


	//   ....[74]....
        /*074c*/ 	.word	0xffffffff


	//   ....[75]....
        /*0750*/ 	.word	0xffffffff


	//   ....[76]....
        /*0754*/ 	.word	0xffffffff


	//   ....[77]....
        /*0758*/ 	.word	0xffffffff


	//   ....[78]....
        /*075c*/ 	.word	0xffffffff


	//   ....[79]....
        /*0760*/ 	.word	0xffffffff


	//   ....[80]....
        /*0764*/ 	.word	0xffffffff


	//   ....[81]....
        /*0768*/ 	.word	0xffffffff


	//   ....[82]....
        /*076c*/ 	.word	0xffffffff


	//   ....[83]....
        /*0770*/ 	.word	0xffffffff


	//   ....[84]....
        /*0774*/ 	.word	0xffffffff


	//   ....[85]....
        /*0778*/ 	.word	0xffffffff


	//   ....[86]....
        /*077c*/ 	.word	0xffffffff


	//   ....[87]....
        /*0780*/ 	.word	0xffffffff


	//   ....[88]....
        /*0784*/ 	.word	0xffffffff


	//   ....[89]....
        /*0788*/ 	.word	0xffffffff


	//   ....[90]....
        /*078c*/ 	.word	0xffffffff


	//   ....[91]....
        /*0790*/ 	.word	0xffffffff


	//   ....[92]....
        /*0794*/ 	.word	0xffffffff


	//   ....[93]....
        /*0798*/ 	.word	0xffffffff


	//   ....[94]....
        /*079c*/ 	.word	0xffffffff


	//   ....[95]....
        /*07a0*/ 	.word	0xffffffff


	//   ....[96]....
        /*07a4*/ 	.word	0xffffffff


	//   ....[97]....
        /*07a8*/ 	.word	0xffffffff


	//   ....[98]....
        /*07ac*/ 	.word	0xffffffff


	//   ....[99]....
        /*07b0*/ 	.word	0xffffffff


	//   ....[100]....
        /*07b4*/ 	.word	0xffffffff


	//   ....[101]....
        /*07b8*/ 	.word	0xffffffff


	//   ....[102]....
        /*07bc*/ 	.word	0xffffffff


	//   ....[103]....
        /*07c0*/ 	.word	0xffffffff


	//   ....[104]....
        /*07c4*/ 	.word	0xffffffff


	//   ....[105]....
        /*07c8*/ 	.word	0xffffffff


	//   ....[106]....
        /*07cc*/ 	.word	0xffffffff


	//   ....[107]....
        /*07d0*/ 	.word	0xffffffff


	//   ....[108]....
        /*07d4*/ 	.word	0xffffffff


	//   ....[109]....
        /*07d8*/ 	.word	0xffffffff


	//   ....[110]....
        /*07dc*/ 	.word	0xffffffff


	//   ....[111]....
        /*07e0*/ 	.word	0xffffffff


	//   ....[112]....
        /*07e4*/ 	.word	0x0500000f


	//   ....[113]....
        /*07e8*/ 	.word	0x0500000f


	//   ....[114]....
        /*07ec*/ 	.word	0x0500000f


	//   ....[115]....
        /*07f0*/ 	.word	0x0500000f


	//   ....[116]....
        /*07f4*/ 	.word	0x0500000f


	//   ....[117]....
        /*07f8*/ 	.word	0x0500000f


	//   ....[118]....
        /*07fc*/ 	.word	0x0500000f


	//   ....[119]....
        /*0800*/ 	.word	0x0500000f


	//   ....[120]....
        /*0804*/ 	.word	0x0500000f


	//   ....[121]....
        /*0808*/ 	.word	0x0500000f


	//   ....[122]....
        /*080c*/ 	.word	0x0500000f


	//   ....[123]....
        /*0810*/ 	.word	0x0500000f


	//   ....[124]....
        /*0814*/ 	.word	0x0500000f


	//   ....[125]....
        /*0818*/ 	.word	0x0500000f


	//   ....[126]....
        /*081c*/ 	.word	0x0500000f


	//   ....[127]....
        /*0820*/ 	.word	0x0500000f


	//   ....[128]....
        /*0824*/ 	.word	0x0500000f


	//   ....[129]....
        /*0828*/ 	.word	0x0500000f


	//   ....[130]....
        /*082c*/ 	.word	0x0500000f


	//   ....[131]....
        /*0830*/ 	.word	0x0500000f


	//   ....[132]....
        /*0834*/ 	.word	0x0500000f


	//   ....[133]....
        /*0838*/ 	.word	0x0500000f


	//   ....[134]....
        /*083c*/ 	.word	0x0500000f


	//   ....[135]....
        /*0840*/ 	.word	0x0500000f


	//   ....[136]....
        /*0844*/ 	.word	0x0500000f


	//   ....[137]....
        /*0848*/ 	.word	0x0500000f


	//   ....[138]....
        /*084c*/ 	.word	0x0500000f


	//   ....[139]....
        /*0850*/ 	.word	0x0500000f


	//   ....[140]....
        /*0854*/ 	.word	0x0500000f


	//   ....[141]....
        /*0858*/ 	.word	0x0500000f


	//   ....[142]....
        /*085c*/ 	.word	0x0500000f


	//   ....[143]....
        /*0860*/ 	.word	0x0500000f


	//   ....[144]....
        /*0864*/ 	.word	0x0500000f


	//   ....[145]....
        /*0868*/ 	.word	0x0500000f


	//   ....[146]....
        /*086c*/ 	.word	0x0500000f


	//   ....[147]....
        /*0870*/ 	.word	0x0500000f


	//   ....[148]....
        /*0874*/ 	.word	0x0500000f


	//   ....[149]....
        /*0878*/ 	.word	0x0500000f


	//   ....[150]....
        /*087c*/ 	.word	0x0500000f


	//   ....[151]....
        /*0880*/ 	.word	0x0500000f


	//----- nvinfo : EIATTR_COOP_GROUP_INSTR_OFFSETS
	.align		4
.L_143:
        /*0884*/ 	.byte	0x04, 0x28
        /*0886*/ 	.short	(.L_145 - .L_144)


	//   ....[0]....
.L_144:
        /*0888*/ 	.word	0x00000060


	//   ....[1]....
        /*088c*/ 	.word	0x00000190


	//   ....[2]....
        /*0890*/ 	.word	0x00000240


	//   ....[3]....
        /*0894*/ 	.word	0x00000400


	//   ....[4]....
        /*0898*/ 	.word	0x00000560


	//   ....[5]....
        /*089c*/ 	.word	0x00000680


	//   ....[6]....
        /*08a0*/ 	.word	0x000007e0


	//   ....[7]....
        /*08a4*/ 	.word	0x00005090


	//   ....[8]....
        /*08a8*/ 	.word	0x000055e0


	//   ....[9]....
        /*08ac*/ 	.word	0x000055f0


	//   ....[10]....
        /*08b0*/ 	.word	0x00005600


	//   ....[11]....
        /*08b4*/ 	.word	0x00005610


	//   ....[12]....
        /*08b8*/ 	.word	0x00006910


	//   ....[13]....
        /*08bc*/ 	.word	0x00006920


	//   ....[14]....
        /*08c0*/ 	.word	0x00006930


	//   ....[15]....
        /*08c4*/ 	.word	0x00006940


	//   ....[16]....
        /*08c8*/ 	.word	0x00008d20


	//   ....[17]....
        /*08cc*/ 	.word	0x00008e20


	//   ....[18]....
        /*08d0*/ 	.word	0x000094c0


	//   ....[19]....
        /*08d4*/ 	.word	0x00009550


	//   ....[20]....
        /*08d8*/ 	.word	0x0000b530


	//   ....[21]....
        /*08dc*/ 	.word	0x0000b560


	//   ....[22]....
        /*08e0*/ 	.word	0x0000b5b0


	//   ....[23]....
        /*08e4*/ 	.word	0x0000b5c0


	//   ....[24]....
        /*08e8*/ 	.word	0x0000cf90


	//   ....[25]....
        /*08ec*/ 	.word	0x0000cfa0


	//   ....[26]....
        /*08f0*/ 	.word	0x0000d040


	//   ....[27]....
        /*08f4*/ 	.word	0x0000d050


	//   ....[28]....
        /*08f8*/ 	.word	0x0000db30


	//   ....[29]....
        /*08fc*/ 	.word	0x0000db40


	//   ....[30]....
        /*0900*/ 	.word	0x0000db50


	//   ....[31]....
        /*0904*/ 	.word	0x0000db60


	//   ....[32]....
        /*0908*/ 	.word	0x0000db70


	//   ....[33]....
        /*090c*/ 	.word	0x0000db80


	//   ....[34]....
        /*0910*/ 	.word	0x0000db90


	//   ....[35]....
        /*0914*/ 	.word	0x0000dba0


	//   ....[36]....
        /*0918*/ 	.word	0x0000dbb0


	//   ....[37]....
        /*091c*/ 	.word	0x0000dbc0


	//   ....[38]....
        /*0920*/ 	.word	0x0000dbd0


	//   ....[39]....
        /*0924*/ 	.word	0x0000dbe0


	//   ....[40]....
        /*0928*/ 	.word	0x0000dbf0


	//   ....[41]....
        /*092c*/ 	.word	0x0000dc00


	//   ....[42]....
        /*0930*/ 	.word	0x0000dc10


	//   ....[43]....
        /*0934*/ 	.word	0x0000dc20


	//   ....[44]....
        /*0938*/ 	.word	0x0000e180


	//   ....[45]....
        /*093c*/ 	.word	0x0000e1a0


	//   ....[46]....
        /*0940*/ 	.word	0x0000e1c0


	//   ....[47]....
        /*0944*/ 	.word	0x0000e1e0


	//   ....[48]....
        /*0948*/ 	.word	0x0000e720


	//   ....[49]....
        /*094c*/ 	.word	0x0000e730


	//   ....[50]....
        /*0950*/ 	.word	0x0000e740


	//   ....[51]....
        /*0954*/ 	.word	0x0000e760


	//   ....[52]....
        /*0958*/ 	.word	0x0000e780


	//   ....[53]....
        /*095c*/ 	.word	0x0000e7a0


	//   ....[54]....
        /*0960*/ 	.word	0x0000e860


	//   ....[55]....
        /*0964*/ 	.word	0x0000e870


	//   ....[56]....
        /*0968*/ 	.word	0x0000f130


	//   ....[57]....
        /*096c*/ 	.word	0x0000f160


	//   ....[58]....
        /*0970*/ 	.word	0x0000f180


	//   ....[59]....
        /*0974*/ 	.word	0x0000f190


	//   ....[60]....
        /*0978*/ 	.word	0x0000f1a0


	//   ....[61]....
        /*097c*/ 	.word	0x0000f1b0


	//   ....[62]....
        /*0980*/ 	.word	0x0000f1c0


	//   ....[63]....
        /*0984*/ 	.word	0x0000f1d0


	//   ....[64]....
        /*0988*/ 	.word	0x0000f390


	//   ....[65]....
        /*098c*/ 	.word	0x0000f580


	//   ....[66]....
        /*0990*/ 	.word	0x0000f5b0


	//   ....[67]....
        /*0994*/ 	.word	0x0000f5e0


	//   ....[68]....
        /*0998*/ 	.word	0x0000f610


	//   ....[69]....
        /*099c*/ 	.word	0x0000f640


	//   ....[70]....
        /*09a0*/ 	.word	0x0000f670


	//   ....[71]....
        /*09a4*/ 	.word	0x0000f7e0


	//   ....[72]....
        /*09a8*/ 	.word	0x0000f810


	//   ....[73]....
        /*09ac*/ 	.word	0x0000f840


	//   ....[74]....
        /*09b0*/ 	.word	0x0000f870


	//   ....[75]....
        /*09b4*/ 	.word	0x0000f8a0


	//   ....[76]....
        /*09b8*/ 	.word	0x0000f8d0


	//   ....[77]....
        /*09bc*/ 	.word	0x0000f960


	//   ....[78]....
        /*09c0*/ 	.word	0x0000f990


	//   ....[79]....
        /*09c4*/ 	.word	0x0000fa10


	//   ....[80]....
        /*09c8*/ 	.word	0x000106a0


	//   ....[81]....
        /*09cc*/ 	.word	0x00011a80


	//   ....[82]....
        /*09d0*/ 	.word	0x000127d0


	//   ....[83]....
        /*09d4*/ 	.word	0x000127e0


	//   ....[84]....
        /*09d8*/ 	.word	0x000127f0


	//   ....[85]....
        /*09dc*/ 	.word	0x00012810


	//   ....[86]....
        /*09e0*/ 	.word	0x00012870


	//   ....[87]....
        /*09e4*/ 	.word	0x00012890


	//   ....[88]....
        /*09e8*/ 	.word	0x00012910


	//   ....[89]....
        /*09ec*/ 	.word	0x00012930


	//   ....[90]....
        /*09f0*/ 	.word	0x00012940


	//   ....[91]....
        /*09f4*/ 	.word	0x000129b0


	//   ....[92]....
        /*09f8*/ 	.word	0x00012a00


	//   ....[93]....
        /*09fc*/ 	.word	0x00012a10


	//   ....[94]....
        /*0a00*/ 	.word	0x00013fd0


	//   ....[95]....
        /*0a04*/ 	.word	0x00014000


	//   ....[96]....
        /*0a08*/ 	.word	0x00014040


	//   ....[97]....
        /*0a0c*/ 	.word	0x00014070


	//   ....[98]....
        /*0a10*/ 	.word	0x000140a0


	//   ....[99]....
        /*0a14*/ 	.word	0x000140d0


	//   ....[100]....
        /*0a18*/ 	.word	0x00014100


	//   ....[101]....
        /*0a1c*/ 	.word	0x00014130


	//   ....[102]....
        /*0a20*/ 	.word	0x000142b0


	//   ....[103]....
        /*0a24*/ 	.word	0x000142e0


	//   ....[104]....
        /*0a28*/ 	.word	0x00014310


	//   ....[105]....
        /*0a2c*/ 	.word	0x00014340


	//   ....[106]....
        /*0a30*/ 	.word	0x00014370


	//   ....[107]....
        /*0a34*/ 	.word	0x000143a0


	//   ....[108]....
        /*0a38*/ 	.word	0x00014460


	//   ....[109]....
        /*0a3c*/ 	.word	0x00014480


	//   ....[110]....
        /*0a40*/ 	.word	0x000144f0


	//   ....[111]....
        /*0a44*/ 	.word	0x00014960


	//   ....[112]....
        /*0a48*/ 	.word	0x00014de0


	//   ....[113]....
        /*0a4c*/ 	.word	0x00014e70


	//   ....[114]....
        /*0a50*/ 	.word	0x00014ec0


	//   ....[115]....
        /*0a54*/ 	.word	0x00014f10


	//   ....[116]....
        /*0a58*/ 	.word	0x00014ff0


	//   ....[117]....
        /*0a5c*/ 	.word	0x00015080


	//   ....[118]....
        /*0a60*/ 	.word	0x000150d0


	//   ....[119]....
        /*0a64*/ 	.word	0x00015120


	//   ....[120]....
        /*0a68*/ 	.word	0x00015370


	//   ....[121]....
        /*0a6c*/ 	.word	0x00015650


	//   ....[122]....
        /*0a70*/ 	.word	0x00015850


	//   ....[123]....
        /*0a74*/ 	.word	0x000158a0


	//   ....[124]....
        /*0a78*/ 	.word	0x00015900


	//   ....[125]....
        /*0a7c*/ 	.word	0x000159c0


	//   ....[126]....
        /*0a80*/ 	.word	0x00015a20


	//   ....[127]....
        /*0a84*/ 	.word	0x00015b20


	//   ....[128]....
        /*0a88*/ 	.word	0x00015b80


	//   ....[129]....
        /*0a8c*/ 	.word	0x00015c30


	//   ....[130]....
        /*0a90*/ 	.word	0x00015ce0


	//   ....[131]....
        /*0a94*/ 	.word	0x00015dc0


	//   ....[132]....
        /*0a98*/ 	.word	0x00015e20


	//   ....[133]....
        /*0a9c*/ 	.word	0x00015ef0


	//   ....[134]....
        /*0aa0*/ 	.word	0x000161c0


	//   ....[135]....
        /*0aa4*/ 	.word	0x00016260


	//   ....[136]....
        /*0aa8*/ 	.word	0x00016380


	//   ....[137]....
        /*0aac*/ 	.word	0x000163f0


	//   ....[138]....
        /*0ab0*/ 	.word	0x00016460


	//   ....[139]....
        /*0ab4*/ 	.word	0x000164d0


	//   ....[140]....
        /*0ab8*/ 	.word	0x00016540


	//   ....[141]....
        /*0abc*/ 	.word	0x000165c0


	//   ....[142]....
        /*0ac0*/ 	.word	0x00016650


	//   ....[143]....
        /*0ac4*/ 	.word	0x000166e0


	//   ....[144]....
        /*0ac8*/ 	.word	0x00016750


	//   ....[145]....
        /*0acc*/ 	.word	0x000167c0


	//   ....[146]....
        /*0ad0*/ 	.word	0x00016830


	//   ....[147]....
        /*0ad4*/ 	.word	0x000168b0


	//   ....[148]....
        /*0ad8*/ 	.word	0x00016920


	//   ....[149]....
        /*0adc*/ 	.word	0x000169c0


	//   ....[150]....
        /*0ae0*/ 	.word	0x00016a50


	//   ....[151]....
        /*0ae4*/ 	.word	0x00016b70


	//----- nvinfo : EIATTR_REG_RECONFIG
	.align		4
.L_145:
        /*0ae8*/ 	.byte	0x01, 0x54
	.zero		2


	//----- nvinfo : EIATTR_SYSCALL_OFFSETS
	.align		4
        /*0aec*/ 	.byte	0x04, 0x46
        /*0aee*/ 	.short	(.L_147 - .L_146)


	//   ....[0]....
.L_146:
        /*0af0*/ 	.word	0x00001910


	//   ....[1]....
        /*0af4*/ 	.word	0x00001a60


	//   ....[2]....
        /*0af8*/ 	.word	0x00005200


	//   ....[3]....
        /*0afc*/ 	.word	0x00005540


	//   ....[4]....
        /*0b00*/ 	.word	0x00011520


	//   ....[5]....
        /*0b04*/ 	.word	0x000116b0


	//   ....[6]....
        /*0b08*/ 	.word	0x00011800


	//   ....[7]....
        /*0b0c*/ 	.word	0x00011950


	//   ....[8]....
        /*0b10*/ 	.word	0x000122f0


	//----- nvinfo : EIATTR_MBARRIER_INSTR_OFFSETS
	.align		4
.L_147:
        /*0b14*/ 	.byte	0x04, 0x39
        /*0b16*/ 	.short	(.L_149 - .L_148)


	//   ....[0]....
.L_148:
        /*0b18*/ 	.word	0x000002b0
        /*0b1c*/ 	.word	0x000000ff
        /*0b20*/ 	.word	0x00013200
        /*0b24*/ 	.short	0x0100
        /*0b26*/ 	.byte	0x08
	.zero		1


	//   ....[1]....
        /*0b28*/ 	.word	0x000002c0
        /*0b2c*/ 	.word	0x000000ff
        /*0b30*/ 	.word	0x00013220
        /*0b34*/ 	.short	0x0100
        /*0b36*/ 	.byte	0x08
	.zero		1


	//   ....[2]....
        /*0b38*/ 	.word	0x000003b0
        /*0b3c*/ 	.word	0x000000ff
        /*0b40*/ 	.word	0x00013230
        /*0b44*/ 	.short	0x0100
        /*0b46*/ 	.byte	0x08
	.zero		1


	//   ....[3]....
        /*0b48*/ 	.word	0x000003c0
        /*0b4c*/ 	.word	0x000000ff
        /*0b50*/ 	.word	0x00013240
        /*0b54*/ 	.short	0x0100
        /*0b56*/ 	.byte	0x08
	.zero		1


	//   ....[4]....
        /*0b58*/ 	.word	0x000003d0
        /*0b5c*/ 	.word	0x000000ff
        /*0b60*/ 	.word	0x00013238
        /*0b64*/ 	.short	0x0100
        /*0b66*/ 	.byte	0x08
	.zero		1


	//   ....[5]....
        /*0b68*/ 	.word	0x000003e0
        /*0b6c*/ 	.word	0x000000ff
        /*0b70*/ 	.word	0x00013248
        /*0b74*/ 	.short	0x0100
        /*0b76*/ 	.byte	0x08
	.zero		1


	//   ....[6]....
        /*0b78*/ 	.word	0x00000510
        /*0b7c*/ 	.word	0x000000ff
        /*0b80*/ 	.word	0x00013250
        /*0b84*/ 	.short	0x0100
        /*0b86*/ 	.byte	0x08
	.zero		1


	//   ....[7]....
        /*0b88*/ 	.word	0x00000520
        /*0b8c*/ 	.word	0x000000ff
        /*0b90*/ 	.word	0x00013260
        /*0b94*/ 	.short	0x0100
        /*0b96*/ 	.byte	0x08
	.zero		1


	//   ....[8]....
        /*0b98*/ 	.word	0x00000530
        /*0b9c*/ 	.word	0x000000ff
        /*0ba0*/ 	.word	0x00013258
        /*0ba4*/ 	.short	0x0100
        /*0ba6*/ 	.byte	0x08
	.zero		1


	//   ....[9]....
        /*0ba8*/ 	.word	0x00000540
        /*0bac*/ 	.word	0x000000ff
        /*0bb0*/ 	.word	0x00013268
        /*0bb4*/ 	.short	0x0100
        /*0bb6*/ 	.byte	0x08
	.zero		1


	//   ....[10]....
        /*0bb8*/ 	.word	0x00000630
        /*0bbc*/ 	.word	0x000000ff
        /*0bc0*/ 	.word	0x00013270
        /*0bc4*/ 	.short	0x0100
        /*0bc6*/ 	.byte	0x06
	.zero		1


	//   ....[11]....
        /*0bc8*/ 	.word	0x00000640
        /*0bcc*/ 	.word	0x000000ff
        /*0bd0*/ 	.word	0x00013280
        /*0bd4*/ 	.short	0x0100
        /*0bd6*/ 	.byte	0x06
	.zero		1


	//   ....[12]....
        /*0bd8*/ 	.word	0x00000650
        /*0bdc*/ 	.word	0x000000ff
        /*0be0*/ 	.word	0x00013278
        /*0be4*/ 	.short	0x0100
        /*0be6*/ 	.byte	0x06
	.zero		1


	//   ....[13]....
        /*0be8*/ 	.word	0x00000660
        /*0bec*/ 	.word	0x000000ff
        /*0bf0*/ 	.word	0x00013288
        /*0bf4*/ 	.short	0x0100
        /*0bf6*/ 	.byte	0x06
	.zero		1


	//   ....[14]....
        /*0bf8*/ 	.word	0x00000790
        /*0bfc*/ 	.word	0x000000ff
        /*0c00*/ 	.word	0x00013290
        /*0c04*/ 	.short	0x0100
        /*0c06*/ 	.byte	0x08
	.zero		1


	//   ....[15]....
        /*0c08*/ 	.word	0x000007a0
        /*0c0c*/ 	.word	0x000000ff
        /*0c10*/ 	.word	0x000132a0
        /*0c14*/ 	.short	0x0100
        /*0c16*/ 	.byte	0x08
	.zero		1


	//   ....[16]....
        /*0c18*/ 	.word	0x000007b0
        /*0c1c*/ 	.word	0x000000ff
        /*0c20*/ 	.word	0x00013298
        /*0c24*/ 	.short	0x0100
        /*0c26*/ 	.byte	0x08
	.zero		1


	//   ....[17]....
        /*0c28*/ 	.word	0x000007c0
        /*0c2c*/ 	.word	0x000000ff
        /*0c30*/ 	.word	0x000132a8
        /*0c34*/ 	.short	0x0100
        /*0c36*/ 	.byte	0x08
	.zero		1


	//   ....[18]....
        /*0c38*/ 	.word	0x000008f0
        /*0c3c*/ 	.word	0x000000ff
        /*0c40*/ 	.word	0x000132b0
        /*0c44*/ 	.short	0x0100
        /*0c46*/ 	.byte	0x08
	.zero		1


	//   ....[19]....
        /*0c48*/ 	.word	0x00000900
        /*0c4c*/ 	.word	0x000000ff
        /*0c50*/ 	.word	0x000132c0
        /*0c54*/ 	.short	0x0100
        /*0c56*/ 	.byte	0x08
	.zero		1


	//   ....[20]....
        /*0c58*/ 	.word	0x00000910
        /*0c5c*/ 	.word	0x000000ff
        /*0c60*/ 	.word	0x000132b8
        /*0c64*/ 	.short	0x0100
        /*0c66*/ 	.byte	0x08
	.zero		1


	//   ....[21]....
        /*0c68*/ 	.word	0x00000920
        /*0c6c*/ 	.word	0x000000ff
        /*0c70*/ 	.word	0x000132c8
        /*0c74*/ 	.short	0x0100
        /*0c76*/ 	.byte	0x08
	.zero		1


	//   ....[22]....
        /*0c78*/ 	.word	0x00002620
        /*0c7c*/ 	.word	0x0000004a
        /*0c80*/ 	.word	0x00013290
        /*0c84*/ 	.short	0x010a
        /*0c86*/ 	.byte	0x3f
	.zero		1


	//   ....[23]....
        /*0c88*/ 	.word	0x000036d0
        /*0c8c*/ 	.word	0x0000004a
        /*0c90*/ 	.word	0x00013290
        /*0c94*/ 	.short	0x010a
        /*0c96*/ 	.byte	0x3f
	.zero		1


	//   ....[24]....
        /*0c98*/ 	.word	0x00004740
        /*0c9c*/ 	.word	0x0000004a
        /*0ca0*/ 	.word	0x00013290
        /*0ca4*/ 	.short	0x010a
        /*0ca6*/ 	.byte	0x3f
	.zero		1


	//   ....[25]....
        /*0ca8*/ 	.word	0x000048d0
        /*0cac*/ 	.word	0x00000004
        /*0cb0*/ 	.word	0x00000000
        /*0cb4*/ 	.short	0x0101
        /*0cb6*/ 	.byte	0x3f
	.zero		1


	//   ....[26]....
        /*0cb8*/ 	.word	0x00004910
        /*0cbc*/ 	.word	0x0000004a
        /*0cc0*/ 	.word	0x000132b0
        /*0cc4*/ 	.short	0x010a
        /*0cc6*/ 	.byte	0x3f
	.zero		1


	//   ....[27]....
        /*0cc8*/ 	.word	0x00004b70
        /*0ccc*/ 	.word	0x0000004a
        /*0cd0*/ 	.word	0x00000000
        /*0cd4*/ 	.short	0x0101
        /*0cd6*/ 	.byte	0x3f
	.zero		1


	//   ....[28]....
        /*0cd8*/ 	.word	0x000052a0
        /*0cdc*/ 	.word	0x00000010
        /*0ce0*/ 	.word	0x00013200
        /*0ce4*/ 	.short	0x010a
        /*0ce6*/ 	.byte	0x3f
	.zero		1


	//   ....[29]....
        /*0ce8*/ 	.word	0x000052f0
        /*0cec*/ 	.word	0x00000010
        /*0cf0*/ 	.word	0x00013200
        /*0cf4*/ 	.short	0x010a
        /*0cf6*/ 	.byte	0x3f
	.zero		1


	//   ....[30]....
        /*0cf8*/ 	.word	0x00005870
        /*0cfc*/ 	.word	0x00000010
        /*0d00*/ 	.word	0x00013200
        /*0d04*/ 	.short	0x010a
        /*0d06*/ 	.byte	0x3f
	.zero		1


	//   ....[31]....
        /*0d08*/ 	.word	0x00006b10
        /*0d0c*/ 	.word	0x00000010
        /*0d10*/ 	.word	0x00013200
        /*0d14*/ 	.short	0x010a
        /*0d16*/ 	.byte	0x3f
	.zero		1


	//   ....[32]....
        /*0d18*/ 	.word	0x00007c70
        /*0d1c*/ 	.word	0x00000003
        /*0d20*/ 	.word	0x00013230
        /*0d24*/ 	.short	0x010a
        /*0d26*/ 	.byte	0x3f
	.zero		1


	//   ....[33]....
        /*0d28*/ 	.word	0x00007d20
        /*0d2c*/ 	.word	0x00000003
        /*0d30*/ 	.word	0x00013230
        /*0d34*/ 	.short	0x010a
        /*0d36*/ 	.byte	0x3f
	.zero		1


	//   ....[34]....
        /*0d38*/ 	.word	0x00009790
        /*0d3c*/ 	.word	0x00000047
        /*0d40*/ 	.word	0x00000000
        /*0d44*/ 	.short	0x0101
        /*0d46*/ 	.byte	0x3f
	.zero		1


	//   ....[35]....
        /*0d48*/ 	.word	0x0000a770
        /*0d4c*/ 	.word	0x0000000b
        /*0d50*/ 	.word	0x00013230
        /*0d54*/ 	.short	0x010a
        /*0d56*/ 	.byte	0x3f
	.zero		1


	//   ....[36]....
        /*0d58*/ 	.word	0x0000a800
        /*0d5c*/ 	.word	0x0000000b
        /*0d60*/ 	.word	0x00013230
        /*0d64*/ 	.short	0x010a
        /*0d66*/ 	.byte	0x3f
	.zero		1


	//   ....[37]....
        /*0d68*/ 	.word	0x0000adc0
        /*0d6c*/ 	.word	0x0000000e
        /*0d70*/ 	.word	0x00013250
        /*0d74*/ 	.short	0x010a
        /*0d76*/ 	.byte	0x3f
	.zero		1


	//   ....[38]....
        /*0d78*/ 	.word	0x0000ae10
        /*0d7c*/ 	.word	0x0000000e
        /*0d80*/ 	.word	0x00013250
        /*0d84*/ 	.short	0x010a
        /*0d86*/ 	.byte	0x3f
	.zero		1


	//   ....[39]....
        /*0d88*/ 	.word	0x0000bdc0
        /*0d8c*/ 	.word	0x0000000b
        /*0d90*/ 	.word	0x00000000
        /*0d94*/ 	.short	0x0101
        /*0d96*/ 	.byte	0x3f
	.zero		1


	//   ....[40]....
        /*0d98*/ 	.word	0x0000cb50
        /*0d9c*/ 	.word	0x0000000e
        /*0da0*/ 	.word	0x00000000
        /*0da4*/ 	.short	0x0101
        /*0da6*/ 	.byte	0x3f
	.zero		1


	//   ....[41]....
        /*0da8*/ 	.word	0x0000cbf0
        /*0dac*/ 	.word	0x00000008
        /*0db0*/ 	.word	0x00013250
        /*0db4*/ 	.short	0x010a
        /*0db6*/ 	.byte	0x3f
	.zero		1


	//   ....[42]....
        /*0db8*/ 	.word	0x0000cc40
        /*0dbc*/ 	.word	0x00000008
        /*0dc0*/ 	.word	0x00013250
        /*0dc4*/ 	.short	0x010a
        /*0dc6*/ 	.byte	0x3f
	.zero		1


	//   ....[43]....
        /*0dc8*/ 	.word	0x0000d4a0
        /*0dcc*/ 	.word	0x00000008
        /*0dd0*/ 	.word	0x00000000
        /*0dd4*/ 	.short	0x0101
        /*0dd6*/ 	.byte	0x3f
	.zero		1


	//   ....[44]....
        /*0dd8*/ 	.word	0x0000e830
        /*0ddc*/ 	.word	0x00000000
        /*0de0*/ 	.word	0x00000000
        /*0de4*/ 	.short	0x0101
        /*0de6*/ 	.byte	0x3f
	.zero		1


	//   ....[45]....
        /*0de8*/ 	.word	0x00010780
        /*0dec*/ 	.word	0x00000016
        /*0df0*/ 	.word	0x00013220
        /*0df4*/ 	.short	0x010a
        /*0df6*/ 	.byte	0x3f
	.zero		1


	//   ....[46]....
        /*0df8*/ 	.word	0x00010830
        /*0dfc*/ 	.word	0x00000005
        /*0e00*/ 	.word	0x000132a0
        /*0e04*/ 	.short	0x010a
        /*0e06*/ 	.byte	0x3f
	.zero		1


	//   ....[47]....
        /*0e08*/ 	.word	0x00010a60
        /*0e0c*/ 	.word	0x00000005
        /*0e10*/ 	.word	0x000132c0
        /*0e14*/ 	.short	0x010a
        /*0e16*/ 	.byte	0x3f
	.zero		1


	//   ....[48]....
        /*0e18*/ 	.word	0x00010db0
        /*0e1c*/ 	.word	0x00000005
        /*0e20*/ 	.word	0x000132a0
        /*0e24*/ 	.short	0x010a
        /*0e26*/ 	.byte	0x3f
	.zero		1


	//   ....[49]....
        /*0e28*/ 	.word	0x00010fd0
        /*0e2c*/ 	.word	0x00000005
        /*0e30*/ 	.word	0x000132c0
        /*0e34*/ 	.short	0x010a
        /*0e36*/ 	.byte	0x3f
	.zero		1


	//   ....[50]....
        /*0e38*/ 	.word	0x00011cd0
        /*0e3c*/ 	.word	0x00000004
        /*0e40*/ 	.word	0x00013280
        /*0e44*/ 	.short	0x010a
        /*0e46*/ 	.byte	0x3f
	.zero		1


	//   ....[51]....
        /*0e48*/ 	.word	0x00011e90
        /*0e4c*/ 	.word	0x00000004
        /*0e50*/ 	.word	0x00013240
        /*0e54*/ 	.short	0x010a
        /*0e56*/ 	.byte	0x3f
	.zero		1


	//   ....[52]....
        /*0e58*/ 	.word	0x00012b40
        /*0e5c*/ 	.word	0x00000016
        /*0e60*/ 	.word	0x00013200
        /*0e64*/ 	.short	0x0107
        /*0e66*/ 	.byte	0x3f
	.zero		1


	//   ....[53]....
        /*0e68*/ 	.word	0x00012c30
        /*0e6c*/ 	.word	0x00000016
        /*0e70*/ 	.word	0x00013200
        /*0e74*/ 	.short	0x0101
        /*0e76*/ 	.byte	0x3f
	.zero		1


	//   ....[54]....
        /*0e78*/ 	.word	0x00012c50
        /*0e7c*/ 	.word	0x00000016
        /*0e80*/ 	.word	0x00013220
        /*0e84*/ 	.short	0x010a
        /*0e86*/ 	.byte	0x3f
	.zero		1


	//   ....[55]....
        /*0e88*/ 	.word	0x00012f30
        /*0e8c*/ 	.word	0x00000004
        /*0e90*/ 	.word	0x00013280
        /*0e94*/ 	.short	0x010a
        /*0e96*/ 	.byte	0x3f
	.zero		1


	//   ....[56]....
        /*0e98*/ 	.word	0x00013180
        /*0e9c*/ 	.word	0x00000004
        /*0ea0*/ 	.word	0x00013240
        /*0ea4*/ 	.short	0x010a
        /*0ea6*/ 	.byte	0x3f
	.zero		1


	//   ....[57]....
        /*0ea8*/ 	.word	0x00013440
        /*0eac*/ 	.word	0x00000003
        /*0eb0*/ 	.word	0x00013270
        /*0eb4*/ 	.short	0x010a
        /*0eb6*/ 	.byte	0x3f
	.zero		1


	//   ....[58]....
        /*0eb8*/ 	.word	0x000134c0
        /*0ebc*/ 	.word	0x00000003
        /*0ec0*/ 	.word	0x00013260
        /*0ec4*/ 	.short	0x010a
        /*0ec6*/ 	.byte	0x3f
	.zero		1


	//   ....[59]....
        /*0ec8*/ 	.word	0x000137c0
        /*0ecc*/ 	.word	0x00000003
        /*0ed0*/ 	.word	0x00013250
        /*0ed4*/ 	.short	0x0101
        /*0ed6*/ 	.byte	0x3f
	.zero		1


	//   ....[60]....
        /*0ed8*/ 	.word	0x00013840
        /*0edc*/ 	.word	0x00000003
        /*0ee0*/ 	.word	0x00000000
        /*0ee4*/ 	.short	0x0101
        /*0ee6*/ 	.byte	0x3f
	.zero		1


	//   ....[61]....
        /*0ee8*/ 	.word	0x00013a30
        /*0eec*/ 	.word	0x00000003
        /*0ef0*/ 	.word	0x00013270
        /*0ef4*/ 	.short	0x010a
        /*0ef6*/ 	.byte	0x3f
	.zero		1


	//   ....[62]....
        /*0ef8*/ 	.word	0x00013aa0
        /*0efc*/ 	.word	0x00000003
        /*0f00*/ 	.word	0x00013260
        /*0f04*/ 	.short	0x010a
        /*0f06*/ 	.byte	0x3f
	.zero		1


	//   ....[63]....
        /*0f08*/ 	.word	0x00013da0
        /*0f0c*/ 	.word	0x00000003
        /*0f10*/ 	.word	0x00013250
        /*0f14*/ 	.short	0x0101
        /*0f16*/ 	.byte	0x3f
	.zero		1


	//   ....[64]....
        /*0f18*/ 	.word	0x00013df0
        /*0f1c*/ 	.word	0x00000000
        /*0f20*/ 	.word	0x00000000
        /*0f24*/ 	.short	0x0101
        /*0f26*/ 	.byte	0x3f
	.zero		1


	//   ....[65]....
        /*0f28*/ 	.word	0x000148e0
        /*0f2c*/ 	.word	0x00000009
        /*0f30*/ 	.word	0x00013220
        /*0f34*/ 	.short	0x010a
        /*0f36*/ 	.byte	0x3f
	.zero		1


	//   ....[66]....
        /*0f38*/ 	.word	0x00014a70
        /*0f3c*/ 	.word	0x00000007
        /*0f40*/ 	.word	0x00000000
        /*0f44*/ 	.short	0x010a
        /*0f46*/ 	.byte	0x3f
	.zero		1


	//   ....[67]....
        /*0f48*/ 	.word	0x00014ae0
        /*0f4c*/ 	.word	0x00000003
        /*0f50*/ 	.word	0x00000000
        /*0f54*/ 	.short	0x010a
        /*0f56*/ 	.byte	0x3f
	.zero		1


	//   ....[68]....
        /*0f58*/ 	.word	0x00014b30
        /*0f5c*/ 	.word	0x00000003
        /*0f60*/ 	.word	0x00013260
        /*0f64*/ 	.short	0x010a
        /*0f66*/ 	.byte	0x3f
	.zero		1


	//   ....[69]....
        /*0f68*/ 	.word	0x00014b80
        /*0f6c*/ 	.word	0x00000005
        /*0f70*/ 	.word	0x00013260
        /*0f74*/ 	.short	0x010a
        /*0f76*/ 	.byte	0x3f
	.zero		1


	//   ....[70]....
        /*0f78*/ 	.word	0x00014bc0
        /*0f7c*/ 	.word	0x00000003
        /*0f80*/ 	.word	0x00013280
        /*0f84*/ 	.short	0x010a
        /*0f86*/ 	.byte	0x3f
	.zero		1


	//   ....[71]....
        /*0f88*/ 	.word	0x00014be0
        /*0f8c*/ 	.word	0x00000005
        /*0f90*/ 	.word	0x00013280
        /*0f94*/ 	.short	0x010a
        /*0f96*/ 	.byte	0x3f
	.zero		1


	//   ....[72]....
        /*0f98*/ 	.word	0x00014c40
        /*0f9c*/ 	.word	0x0000004a
        /*0fa0*/ 	.word	0x00013290
        /*0fa4*/ 	.short	0x010a
        /*0fa6*/ 	.byte	0x3f
	.zero		1


	//   ....[73]....
        /*0fa8*/ 	.word	0x00014c90
        /*0fac*/ 	.word	0x0000004a
        /*0fb0*/ 	.word	0x00013290
        /*0fb4*/ 	.short	0x010a
        /*0fb6*/ 	.byte	0x3f
	.zero		1


	//   ....[74]....
        /*0fb8*/ 	.word	0x00014ce0
        /*0fbc*/ 	.word	0x0000004a
        /*0fc0*/ 	.word	0x00013290
        /*0fc4*/ 	.short	0x010a
        /*0fc6*/ 	.byte	0x3f
	.zero		1


	//   ....[75]....
        /*0fc8*/ 	.word	0x00014d30
        /*0fcc*/ 	.word	0x0000004a
        /*0fd0*/ 	.word	0x000132b0
        /*0fd4*/ 	.short	0x010a
        /*0fd6*/ 	.byte	0x3f
	.zero		1


	//   ....[76]....
        /*0fd8*/ 	.word	0x00014f40
        /*0fdc*/ 	.word	0x00000010
        /*0fe0*/ 	.word	0x00013200
        /*0fe4*/ 	.short	0x010a
        /*0fe6*/ 	.byte	0x3f
	.zero		1


	//   ....[77]....
        /*0fe8*/ 	.word	0x00015150
        /*0fec*/ 	.word	0x00000010
        /*0ff0*/ 	.word	0x00013200
        /*0ff4*/ 	.short	0x010a
        /*0ff6*/ 	.byte	0x3f
	.zero		1


	//   ....[78]....
        /*0ff8*/ 	.word	0x000151a0
        /*0ffc*/ 	.word	0x00000003
        /*1000*/ 	.word	0x00013230
        /*1004*/ 	.short	0x010a
        /*1006*/ 	.byte	0x3f
	.zero		1


	//   ....[79]....
        /*1008*/ 	.word	0x000151f0
        /*100c*/ 	.word	0x0000000b
        /*1010*/ 	.word	0x00013230
        /*1014*/ 	.short	0x010a
        /*1016*/ 	.byte	0x3f
	.zero		1


	//   ....[80]....
        /*1018*/ 	.word	0x00015240
        /*101c*/ 	.word	0x0000000e
        /*1020*/ 	.word	0x00013250
        /*1024*/ 	.short	0x010a
        /*1026*/ 	.byte	0x3f
	.zero		1


	//   ....[81]....
        /*1028*/ 	.word	0x00015290
        /*102c*/ 	.word	0x00000008
        /*1030*/ 	.word	0x00013250
        /*1034*/ 	.short	0x010a
        /*1036*/ 	.byte	0x3f
	.zero		1


	//   ....[82]....
        /*1038*/ 	.word	0x00015430
        /*103c*/ 	.word	0x00000016
        /*1040*/ 	.word	0x00013220
        /*1044*/ 	.short	0x010a
        /*1046*/ 	.byte	0x3f
	.zero		1


	//   ....[83]....
        /*1048*/ 	.word	0x00015480
        /*104c*/ 	.word	0x00000005
        /*1050*/ 	.word	0x000132a0
        /*1054*/ 	.short	0x010a
        /*1056*/ 	.byte	0x3f
	.zero		1


	//   ....[84]....
        /*1058*/ 	.word	0x000154d0
        /*105c*/ 	.word	0x00000005
        /*1060*/ 	.word	0x000132c0
        /*1064*/ 	.short	0x010a
        /*1066*/ 	.byte	0x3f
	.zero		1


	//   ....[85]....
        /*1068*/ 	.word	0x00015520
        /*106c*/ 	.word	0x00000005
        /*1070*/ 	.word	0x000132a0
        /*1074*/ 	.short	0x010a
        /*1076*/ 	.byte	0x3f
	.zero		1


	//   ....[86]....
        /*1078*/ 	.word	0x00015570
        /*107c*/ 	.word	0x00000005
        /*1080*/ 	.word	0x000132c0
        /*1084*/ 	.short	0x010a
        /*1086*/ 	.byte	0x3f
	.zero		1


	//   ....[87]....
        /*1088*/ 	.word	0x00015710
        /*108c*/ 	.word	0x00000004
        /*1090*/ 	.word	0x00013280
        /*1094*/ 	.short	0x010a
        /*1096*/ 	.byte	0x3f
	.zero		1


	//   ....[88]....
        /*1098*/ 	.word	0x00015760
        /*109c*/ 	.word	0x00000004
        /*10a0*/ 	.word	0x00013240
        /*10a4*/ 	.short	0x010a
        /*10a6*/ 	.byte	0x3f
	.zero		1


	//   ....[89]....
        /*10a8*/ 	.word	0x00015f30
        /*10ac*/ 	.word	0x00000016
        /*10b0*/ 	.word	0x00013220
        /*10b4*/ 	.short	0x010a
        /*10b6*/ 	.byte	0x3f
	.zero		1


	//   ....[90]....
        /*10b8*/ 	.word	0x00015f80
        /*10bc*/ 	.word	0x00000004
        /*10c0*/ 	.word	0x00013280
        /*10c4*/ 	.short	0x010a
        /*10c6*/ 	.byte	0x3f
	.zero		1


	//   ....[91]....
        /*10c8*/ 	.word	0x00015fd0
        /*10cc*/ 	.word	0x00000004
        /*10d0*/ 	.word	0x00013240
        /*10d4*/ 	.short	0x010a
        /*10d6*/ 	.byte	0x3f
	.zero		1


	//   ....[92]....
        /*10d8*/ 	.word	0x00016020
        /*10dc*/ 	.word	0x00000003
        /*10e0*/ 	.word	0x00013270
        /*10e4*/ 	.short	0x010a
        /*10e6*/ 	.byte	0x3f
	.zero		1


	//   ....[93]....
        /*10e8*/ 	.word	0x00016070
        /*10ec*/ 	.word	0x00000003
        /*10f0*/ 	.word	0x00013260
        /*10f4*/ 	.short	0x010a
        /*10f6*/ 	.byte	0x3f
	.zero		1


	//   ....[94]....
        /*10f8*/ 	.word	0x000160c0
        /*10fc*/ 	.word	0x00000003
        /*1100*/ 	.word	0x00013270
        /*1104*/ 	.short	0x010a
        /*1106*/ 	.byte	0x3f
	.zero		1


	//   ....[95]....
        /*1108*/ 	.word	0x00016110
        /*110c*/ 	.word	0x00000003
        /*1110*/ 	.word	0x00013260
        /*1114*/ 	.short	0x010a
        /*1116*/ 	.byte	0x3f
	.zero		1


	//   ....[96]....
        /*1118*/ 	.word	0x00016a90
        /*111c*/ 	.word	0x00000009
        /*1120*/ 	.word	0x00013220
        /*1124*/ 	.short	0x010a
        /*1126*/ 	.byte	0x3f
	.zero		1


	//   ....[97]....
        /*1128*/ 	.word	0x00016c30
        /*112c*/ 	.word	0x00000007
        /*1130*/ 	.word	0x00000000
        /*1134*/ 	.short	0x010a
        /*1136*/ 	.byte	0x3f
	.zero		1


	//   ....[98]....
        /*1138*/ 	.word	0x00016c80
        /*113c*/ 	.word	0x00000003
        /*1140*/ 	.word	0x00000000
        /*1144*/ 	.short	0x010a
        /*1146*/ 	.byte	0x3f
	.zero		1


	//   ....[99]....
        /*1148*/ 	.word	0x00016cd0
        /*114c*/ 	.word	0x00000003
        /*1150*/ 	.word	0x00013260
        /*1154*/ 	.short	0x010a
        /*1156*/ 	.byte	0x3f
	.zero		1


	//   ....[100]....
        /*1158*/ 	.word	0x00016d20
        /*115c*/ 	.word	0x00000005
        /*1160*/ 	.word	0x00013260
        /*1164*/ 	.short	0x010a
        /*1166*/ 	.byte	0x3f
	.zero		1


	//   ....[101]....
        /*1168*/ 	.word	0x00016d70
        /*116c*/ 	.word	0x00000003
        /*1170*/ 	.word	0x00013280
        /*1174*/ 	.short	0x010a
        /*1176*/ 	.byte	0x3f
	.zero		1


	//----- nvinfo : EIATTR_NUM_MBARRIERS
	.align		4
.L_149:
        /*1178*/ 	.byte	0x03, 0x38
        /*117a*/ 	.short	0x0016


	//----- nvinfo : EIATTR_EXIT_INSTR_OFFSETS
	.align		4
        /*117c*/ 	.byte	0x04, 0x1c
        /*117e*/ 	.short	(.L_151 - .L_150)


	//   ....[0]....
.L_150:
        /*1180*/ 	.word	0x00014c30


	//----- nvinfo : EIATTR_MAX_THREADS
	.align		4
.L_151:
        /*1184*/ 	.byte	0x04, 0x05
        /*1186*/ 	.short	(.L_153 - .L_152)
.L_152:
        /*1188*/ 	.word	0x00000200
        /*118c*/ 	.word	0x00000001
        /*1190*/ 	.word	0x00000001


	//----- nvinfo : EIATTR_CRS_STACK_SIZE
	.align		4
.L_153:
        /*1194*/ 	.byte	0x04, 0x1e
        /*1196*/ 	.short	(.L_155 - .L_154)
.L_154:
        /*1198*/ 	.word	0x00000000


	//----- nvinfo : EIATTR_CBANK_PARAM_SIZE
	.align		4
.L_155:
        /*119c*/ 	.byte	0x03, 0x19
        /*119e*/ 	.short	0x0af0


	//----- nvinfo : EIATTR_PARAM_CBANK
	.align		4
        /*11a0*/ 	.byte	0x04, 0x0a
        /*11a2*/ 	.short	(.L_157 - .L_156)
	.align		4
.L_156:
        /*11a4*/ 	.word	index@(.nv.constant0._ZN7cutlass13device_kernelIN5flash11enable_sm90INS1_16FlashAttnFwdSm90INS1_25CollectiveMainloopFwdSm90ILi2EN4cute5tupleIJNS5_1CILi1EEES8_S8_EEENS6_IJNS7_ILi192EEENS7_ILi160EEENS7_ILi64EEEEEELi64ENS_12float_e4m3_tEfNS_4arch4Sm90ELb0ELb0ELb0ELb1ELb0ELb1ELb0ELb1ELb1ELb1ELb0ELb0EEENS1_21CollectiveEpilogueFwdINS6_IJSA_SC_SB_EEES9_NS_10bfloat16_tESG_Li384ELb1ELb1ELb0ELb1EEENS1_36VarlenDynamicPersistentTileSchedulerILi192ELi160ELi384ELi128ELb0ELb1ELb1ELb0ELb1ELb1EEEEEEEEEvNT_6ParamsE)
        /*11a8*/ 	.short	0x0210
        /*11aa*/ 	.short	0x0af0


	//----- nvinfo : EIATTR_SW_WAR
	.align		4
.L_157:
        /*11ac*/ 	.byte	0x04, 0x36
        /*11ae*/ 	.short	(.L_159 - .L_158)
.L_158:
        /*11b0*/ 	.word	0x00000008
.L_159:


//--------------------- .nv.info._ZN7cutlass13device_kernelIN5flash11enable_sm90INS1_16FlashAttnFwdSm90INS1_25CollectiveMainloopFwdSm90ILi2EN4cute5tupleIJNS5_1CILi1EEES8_S8_EEENS6_IJNS7_ILi192EEENS7_ILi160EEENS7_ILi64EEEEEELi64ENS_12float_e4m3_tEfNS_4arch4Sm90ELb0ELb1ELb0ELb0ELb0ELb0ELb0ELb1ELb1ELb1ELb0ELb0EEENS1_21CollectiveEpilogueFwdINS6_IJSA_SC_SB_EEES9_NS_10bfloat16_tESG_Li384ELb0ELb1ELb0ELb1EEENS1_30DynamicPersistentTileSchedulerILi384ELi128ELb0ELb1ELb1EEEEEEEEEvNT_6ParamsE --------------------------
	.section	.nv.info._ZN7cutlass13device_kernelIN5flash11enable_sm90INS1_16FlashAttnFwdSm90INS1_25CollectiveMainloopFwdSm90ILi2EN4cute5tupleIJNS5_1CILi1EEES8_S8_EEENS6_IJNS7_ILi192EEENS7_ILi160EEENS7_ILi64EEEEEELi64ENS_12float_e4m3_tEfNS_4arch4Sm90ELb0ELb1ELb0ELb0ELb0ELb0ELb0ELb1ELb1ELb1ELb0ELb0EEENS1_21CollectiveEpilogueFwdINS6_IJSA_SC_SB_EEES9_NS_10bfloat16_tESG_Li384ELb0ELb1ELb0ELb1EEENS1_30DynamicPersistentTileSchedulerILi384ELi128ELb0ELb1ELb1EEEEEEEEEvNT_6ParamsE,"",@"SHT_CUDA_INFO"
	.sectionflags	@""
	.align	4


	//----- nvinfo : EIATTR_CUDA_API_VERSION
	.align		4
        /*0000*/ 	.byte	0x04, 0x37
        /*0002*/ 	.short	(.L_161 - .L_160)
.L_160:
        /*0004*/ 	.word	0x00000082


	//----- nvinfo : EIATTR_KPARAM_INFO
	.align		4
.L_161:
        /*0008*/ 	.byte	0x04, 0x17
        /*000a*/ 	.short	(.L_163 - .L_162)
.L_162:
        /*000c*/ 	.word	0x00000000
        /*0010*/ 	.short	0x0000
        /*0012*/ 	.short	0x0070
        /*0014*/ 	.byte	0x00, 0xf0, 0x01, 0x2a


	//----- nvinfo : EIATTR_SPARSE_MMA_MASK
	.align		4
.L_163:
        /*0018*/ 	.byte	0x03, 0x50
        /*001a*/ 	.short	0x0000


	//----- nvinfo : EIATTR_MAXREG_COUNT
	.align		4
        /*001c*/ 	.byte	0x03, 0x1b
        /*001e*/ 	.short	0x0080


	//----- nvinfo : EIATTR_NUM_BARRIERS
	.align		4
        /*0020*/ 	.byte	0x02, 0x4c
        /*0022*/ 	.byte	0x09
	.zero		1


	//----- nvinfo : EIATTR_EXTERNS
	.align		4
        /*0024*/ 	.byte	0x04, 0x0f
        /*0026*/ 	.short	(.L_165 - .L_164)


	//   ....[0]....
	.align		4
.L_164:
        /*0028*/ 	.word	index@(__assertfail)


	//----- nvinfo : EIATTR_MERCURY_ISA_VERSION
	.align		4
.L_165:
        /*002c*/ 	.byte	0x03, 0x5f
        /*002e*/ 	.short	0x0101


	//----- nvinfo : EIATTR_INT_WARP_WIDE_INSTR_OFFSETS
	.align		4
        /*0030*/ 	.byte	0x04, 0x31
        /*0032*/ 	.short	(.L_167 - .L_166)


	//   ....[0]....
.L_166:
        /*0034*/ 	.word	0x00000120


	//   ....[1]....
        /*0038*/ 	.word	0x00000160


	//   ....[2]....
        /*003c*/ 	.word	0x000001d0


	//   ....[3]....
        /*0040*/ 	.word	0x00012a10


	//   ....[4]....
        /*0044*/ 	.word	0x00012aa0


	//   ....[5]....
        /*0048*/ 	.word	0x00014da0


	//   ....[6]....
        /*004c*/ 	.word	0x00014e30


	//----- nvinfo : EIATTR_COOP_GROUP_MASK_REGIDS
	.align		4
.L_167:
        /*0050*/ 	.byte	0x04, 0x29
        /*0052*/ 	.short	(.L_169 - .L_168)


	//   ....[0]....
.L_168:
        /*0054*/ 	.word	0xffffffff


	//   ....[1]....
        /*0058*/ 	.word	0xffffffff


	//   ....[2]....
        /*005c*/ 	.word	0xffffffff


	//   ....[3]....
        /*0060*/ 	.word	0xffffffff


	//   ....[4]....
        /*0064*/ 	.word	0xffffffff


	//   ....[5]....
        /*0068*/ 	.word	0xffffffff


	//   ....[6]....
        /*006c*/ 	.word	0xffffffff


	//   ....[7]....
        /*0070*/ 	.word	0xffffffff


	//   ....[8]....
        /*0074*/ 	.word	0xffffffff


	//   ....[9]....
        /*0078*/ 	.word	0xffffffff


	//   ....[10]....
        /*007c*/ 	.word	0xffffffff


	//   ....[11]....
        /*0080*/ 	.word	0xffffffff


	//   ....[12]....
        /*0084*/ 	.word	0xffffffff


	//   ....[13]....
        /*0088*/ 	.word	0xffffffff


	//   ....[14]....
        /*008c*/ 	.word	0xffffffff


	//   ....[15]....
        /*0090*/ 	.word	0xffffffff


	//   ....[16]....
        /*0094*/ 	.word	0xffffffff


	//   ....[17]....
        /*0098*/ 	.word	0xffffffff


	//   ....[18]....
        /*009c*/ 	.word	0xffffffff


	//   ....[19]....
        /*00a0*/ 	.word	0xffffffff


	//   ....[20]....
        /*00a4*/ 	.word	0xffffffff


	//   ....[21]....
        /*00a8*/ 	.word	0xffffffff


	//   ....[22]....
        /*00ac*/ 	.word	0xffffffff


	//   ....[23]....
        /*00b0*/ 	.word	0xffffffff


	//   ....[24]....
        /*00b4*/ 	.word	0xffffffff


	//   ....[25]....
        /*00b8*/ 	.word	0xffffffff


	//   ....[26]....
        /*00bc*/ 	.word	0xffffffff


	//   ....[27]....
        /*00c0*/ 	.word	0xffffffff


	//   ....[28]....
        /*00c4*/ 	.word	0xffffffff


	//   ....[29]....
        /*00c8*/ 	.word	0xffffffff


	//   ....[30]....
        /*00cc*/ 	.word	0xffffffff


	//   ....[31]....
        /*00d0*/ 	.word	0xffffffff


	//   ....[32]....
        /*00d4*/ 	.word	0xffffffff


	//   ....[33]....
        /*00d8*/ 	.word	0xffffffff


	//   ....[34]....
        /*00dc*/ 	.word	0xffffffff


	//   ....[35]....
        /*00e0*/ 	.word	0xffffffff


	//   ....[36]....
        /*00e4*/ 	.word	0xffffffff


	//   ....[37]....
        /*00e8*/ 	.word	0xffffffff


	//   ....[38]....
        /*00ec*/ 	.word	0xffffffff


	//   ....[39]....
        /*00f0*/ 	.word	0xffffffff


	//   ....[40]....
        /*00f4*/ 	.word	0xffffffff


	//   ....[41]....
        /*00f8*/ 	.word	0xffffffff


	//   ....[42]....
        /*00fc*/ 	.word	0xffffffff


	//   ....[43]....
        /*0100*/ 	.word	0xffffffff


	//   ....[44]....
        /*0104*/ 	.word	0xffffffff


	//   ....[45]....
        /*0108*/ 	.word	0xffffffff


	//   ....[46]....
        /*010c*/ 	.word	0xffffffff


	//   ....[47]....
        /*0110*/ 	.word	0xffffffff


	//   ....[48]....
        /*0114*/ 	.word	0xffffffff


	//   ....[49]....
        /*0118*/ 	.word	0xffffffff


	//   ....[50]....
        /*011c*/ 	.word	0xffffffff


	//   ....[51]....
        /*0120*/ 	.word	0xffffffff


	//   ....[52]....
        /*0124*/ 	.word	0xffffffff


	//   ....[53]....
        /*0128*/ 	.word	0xffffffff


	//   ....[54]....
        /*012c*/ 	.word	0xffffffff


	//   ....[55]....
        /*0130*/ 	.word	0xffffffff


	//   ....[56]....
        /*0134*/ 	.word	0xffffffff


	//   ....[57]....
        /*0138*/ 	.word	0xffffffff


	//   ....[58]....
        /*013c*/ 	.word	0xffffffff


	//   ....[59]....
        /*0140*/ 	.word	0xffffffff


	//   ....[60]....
        /*0144*/ 	.word	0xffffffff


	//   ....[61]....
        /*0148*/ 	.word	0xffffffff


	//   ....[62]....
        /*014c*/ 	.word	0xffffffff


	//   ....[63]....
        /*0150*/ 	.word	0xffffffff


	//   ....[64]....
        /*0154*/ 	.word	0xffffffff


	//   ....[65]....
        /*0158*/ 	.word	0xffffffff


	//   ....[66]....
        /*015c*/ 	.word	0xffffffff


	//   ....[67]....
        /*0160*/ 	.word	0xffffffff


	//   ....[68]....
        /*0164*/ 	.word	0xffffffff


	//   ....[69]....
        /*0168*/ 	.word	0xffffffff


	//   ....[70]....
        /*016c*/ 	.word	0xffffffff


	//   ....[71]....
        /*0170*/ 	.word	0xffffffff


	//   ....[72]....
        /*0174*/ 	.word	0xffffffff


	//   ....[73]....
        /*0178*/ 	.word	0xffffffff


	//   ....[74]....
        /*017c*/ 	.word	0xffffffff


	//   ....[75]....
        /*0180*/ 	.word	0xffffffff


	//   ....[76]....
        /*0184*/ 	.word	0xffffffff


	//   ....[77]....
        /*0188*/ 	.word	0xffffffff


	//   ....[78]....
        /*018c*/ 	.word	0xffffffff


	//   ....[79]....
        /*0190*/ 	.word	0xffffffff


	//   ....[80]....
        /*0194*/ 	.word	0xffffffff


	//   ....[81]....
        /*0198*/ 	.word	0xffffffff


	//   ....[82]....
        /*019c*/ 	.word	0xffffffff


	//   ....[83]....
        /*01a0*/ 	.word	0xffffffff


	//   ....[84]....
        /*01a4*/ 	.word	0xffffffff


	//   ....[85]....
        /*01a8*/ 	.word	0xffffffff


	//   ....[86]....
        /*01ac*/ 	.word	0x0500000f


	//   ....[87]....
        /*01b0*/ 	.word	0x0500000f


	//   ....[88]....
        /*01b4*/ 	.word	0x0500000f


	//   ....[89]....
        /*01b8*/ 	.word	0x0500000f


	//   ....[90]....
        /*01bc*/ 	.word	0x0500000f


	//   ....[91]....
        /*01c0*/ 	.word	0x0500000f


	//   ....[92]....
        /*01c4*/ 	.word	0x0500000f


	//   ....[93]....
        /*01c8*/ 	.word	0x0500000f


	//   ....[94]....
        /*01cc*/ 	.word	0x0500000f


	//   ....[95]....
        /*01d0*/ 	.word	0x0500000f


	//   ....[96]....
        /*01d4*/ 	.word	0x0500000f


	//   ....[97]....
        /*01d8*/ 	.word	0x0500000f


	//   ....[98]....
        /*01dc*/ 	.word	0x0500000f


	//   ....[99]....
        /*01e0*/ 	.word	0x0500000f


	//----- nvinfo : EIATTR_COOP_GROUP_INSTR_OFFSETS
	.align		4
.L_169:
        /*01e4*/ 	.byte	0x04, 0x28
        /*01e6*/ 	.short	(.L_171 - .L_170)


	//   ....[0]....
.L_170:
        /*01e8*/ 	.word	0x00000050


	//   ....[1]....
        /*01ec*/ 	.word	0x00000130


	//   ....[2]....
        /*01f0*/ 	.word	0x00000180


	//   ....[3]....
        /*01f4*/ 	.word	0x000003b0


	//   ....[4]....
        /*01f8*/ 	.word	0x00000510


	//   ....[5]....
        /*01fc*/ 	.word	0x00000630


	//   ....[6]....
        /*0200*/ 	.word	0x00000790


	//   ....[7]....
        /*0204*/ 	.word	0x00001960


	//   ....[8]....
        /*0208*/ 	.word	0x00002220


	//   ....[9]....
        /*020c*/ 	.word	0x000024a0


	//   ....[10]....
        /*0210*/ 	.word	0x00003bf0


	//   ....[11]....
        /*0214*/ 	.word	0x00003d00


	//   ....[12]....
        /*0218*/ 	.word	0x00004830


	//   ....[13]....
        /*021c*/ 	.word	0x000048a0


	//   ....[14]....
        /*0220*/ 	.word	0x000061d0


	//   ....[15]....
        /*0224*/ 	.word	0x000071c0


	//   ....[16]....
        /*0228*/ 	.word	0x000079d0


	//   ....[17]....
        /*022c*/ 	.word	0x00007ae0


	//   ....[18]....
        /*0230*/ 	.word	0x00008620


	//   ....[19]....
        /*0234*/ 	.word	0x00008690


	//   ....[20]....
        /*0238*/ 	.word	0x0000a680


	//   ....[21]....
        /*023c*/ 	.word	0x0000a6a0


	//   ....[22]....
        /*0240*/ 	.word	0x0000a6e0


	//   ....[23]....
        /*0244*/ 	.word	0x0000a720


	//   ....[24]....
        /*0248*/ 	.word	0x0000c610


	//   ....[25]....
        /*024c*/ 	.word	0x0000c820


	//   ....[26]....
        /*0250*/ 	.word	0x0000de60


	//   ....[27]....
        /*0254*/ 	.word	0x0000df70


	//   ....[28]....
        /*0258*/ 	.word	0x0000eab0


	//   ....[29]....
        /*025c*/ 	.word	0x0000eb30


	//   ....[30]....
        /*0260*/ 	.word	0x00010010


	//   ....[31]....
        /*0264*/ 	.word	0x00010020


	//   ....[32]....
        /*0268*/ 	.word	0x000100a0


	//   ....[33]....
        /*026c*/ 	.word	0x000100b0


	//   ....[34]....
        /*0270*/ 	.word	0x00010e50


	//   ....[35]....
        /*0274*/ 	.word	0x00010e60


	//   ....[36]....
        /*0278*/ 	.word	0x00010e70


	//   ....[37]....
        /*027c*/ 	.word	0x00010e80


	//   ....[38]....
        /*0280*/ 	.word	0x00010e90


	//   ....[39]....
        /*0284*/ 	.word	0x00010ea0


	//   ....[40]....
        /*0288*/ 	.word	0x00010eb0


	//   ....[41]....
        /*028c*/ 	.word	0x00010ec0


	//   ....[42]....
        /*0290*/ 	.word	0x00010ed0


	//   ....[43]....
        /*0294*/ 	.word	0x00010ee0


	//   ....[44]....
        /*0298*/ 	.word	0x00010f10


	//   ....[45]....
        /*029c*/ 	.word	0x00010f20


	//   ....[46]....
        /*02a0*/ 	.word	0x00010f40


	//   ....[47]....
        /*02a4*/ 	.word	0x00010f70


	//   ....[48]....
        /*02a8*/ 	.word	0x00010fa0


	//   ....[49]....
        /*02ac*/ 	.word	0x00010fc0


	//   ....[50]....
        /*02b0*/ 	.word	0x00010fd0


	//   ....[51]....
        /*02b4*/ 	.word	0x00010fe0


	//   ....[52]....
        /*02b8*/ 	.word	0x00011020


	//   ....[53]....
        /*02bc*/ 	.word	0x00011090


	//   ....[54]....
        /*02c0*/ 	.word	0x000114d0


	//   ....[55]....
        /*02c4*/ 	.word	0x000114f0


	//   ....[56]....
        /*02c8*/ 	.word	0x00011530


	//   ....[57]....
        /*02cc*/ 	.word	0x00011560


	//   ....[58]....
        /*02d0*/ 	.word	0x00011570


	//   ....[59]....
        /*02d4*/ 	.word	0x00011580


	//   ....[60]....
        /*02d8*/ 	.word	0x000115a0


	//   ....[61]....
        /*02dc*/ 	.word	0x000115c0


	//   ....[62]....
        /*02e0*/ 	.word	0x00011c10


	//   ....[63]....
        /*02e4*/ 	.word	0x00011c50


	//   ....[64]....
        /*02e8*/ 	.word	0x00011c80


	//   ....[65]....
        /*02ec*/ 	.word	0x00011cb0


	//   ....[66]....
        /*02f0*/ 	.word	0x00011cd0


	//   ....[67]....
        /*02f4*/ 	.word	0x00011ce0


	//   ....[68]....
        /*02f8*/ 	.word	0x00011cf0


	//   ....[69]....
        /*02fc*/ 	.word	0x00011d10


	//   ....[70]....
        /*0300*/ 	.word	0x00011e90


	//   ....[71]....
        /*0304*/ 	.word	0x00013180


	//   ....[72]....
        /*0308*/ 	.word	0x00013d30


	//   ....[73]....
        /*030c*/ 	.word	0x00013d60


	//   ....[74]....
        /*0310*/ 	.word	0x00013d90


	//   ....[75]....
        /*0314*/ 	.word	0x00013de0


	//   ....[76]....
        /*0318*/ 	.word	0x00013e20


	//   ....[77]....
        /*031c*/ 	.word	0x00013e60


	//   ....[78]....
        /*0320*/ 	.word	0x00013ea0


	//   ....[79]....
        /*0324*/ 	.word	0x00013eb0


	//   ....[80]....
        /*0328*/ 	.word	0x00013ec0


	//   ....[81]....
        /*032c*/ 	.word	0x00013f00


	//   ....[82]....
        /*0330*/ 	.word	0x00013f90


	//   ....[83]....
        /*0334*/ 	.word	0x00013fb0


	//   ....[84]....
        /*0338*/ 	.word	0x000153d0


	//   ....[85]....
        /*033c*/ 	.word	0x00015550


	//   ....[86]....
        /*0340*/ 	.word	0x00015be0


	//   ....[87]....
        /*0344*/ 	.word	0x00015d90


	//   ....[88]....
        /*0348*/ 	.word	0x00015df0


	//   ....[89]....
        /*034c*/ 	.word	0x00015ea0


	//   ....[90]....
        /*0350*/ 	.word	0x00015f50


	//   ....[91]....
        /*0354*/ 	.word	0x00015fd0


	//   ....[92]....
        /*0358*/ 	.word	0x00016070


	//   ....[93]....
        /*035c*/ 	.word	0x000160f0


	//   ....[94]....
        /*0360*/ 	.word	0x000161a0


	//   ....[95]....
        /*0364*/ 	.word	0x00016200


	//   ....[96]....
        /*0368*/ 	.word	0x000162b0


	//   ....[97]....
        /*036c*/ 	.word	0x00016330


	//   ....[98]....
        /*0370*/ 	.word	0x000163d0


	//   ....[99]....
        /*0374*/ 	.word	0x00016710


	//----- nvinfo : EIATTR_REG_RECONFIG
	.align		4
.L_171:
        /*0378*/ 	.byte	0x01, 0x54
	.zero		2


	//----- nvinfo : EIATTR_SYSCALL_OFFSETS
	.align		4
        /*037c*/ 	.byte	0x04, 0x46
        /*037e*/ 	.short	(.L_173 - .L_172)


	//   ....[0]....
.L_172:
        /*0380*/ 	.word	0x00001b20


	//   ....[1]....
        /*0384*/ 	.word	0x00012c00


	//   ....[2]....
        /*0388*/ 	.word	0x00012d70


	//   ....[3]....
        /*038c*/ 	.word	0x00012ec0


	//   ....[4]....
        /*0390*/ 	.word	0x00013000


	//   ....[5]....
        /*0394*/ 	.word	0x000138c0


	//----- nvinfo : EIATTR_MBARRIER_INSTR_OFFSETS
	.align		4
.L_173:
        /*0398*/ 	.byte	0x04, 0x39
        /*039a*/ 	.short	(.L_175 - .L_174)


	//   ....[0]....
.L_174:
        /*039c*/ 	.word	0x00000260
        /*03a0*/ 	.word	0x000000ff
        /*03a4*/ 	.word	0x00013200
        /*03a8*/ 	.short	0x0100
        /*03aa*/ 	.byte	0x08
	.zero		1


	//   ....[1]....
        /*03ac*/ 	.word	0x00000270
        /*03b0*/ 	.word	0x000000ff
        /*03b4*/ 	.word	0x00013220
        /*03b8*/ 	.short	0x0100
        /*03ba*/ 	.byte	0x08
	.zero		1


	//   ....[2]....
        /*03bc*/ 	.word	0x00000360
        /*03c0*/ 	.word	0x000000ff
        /*03c4*/ 	.word	0x00013230
        /*03c8*/ 	.short	0x0100
        /*03ca*/ 	.byte	0x08
	.zero		1


	//   ....[3]....
        /*03cc*/ 	.word	0x00000370
        /*03d0*/ 	.word	0x000000ff
        /*03d4*/ 	.word	0x00013240
        /*03d8*/ 	.short	0x0100
        /*03da*/ 	.byte	0x08
	.zero		1


	//   ....[4]....
        /*03dc*/ 	.word	0x00000380
        /*03e0*/ 	.word	0x000000ff
        /*03e4*/ 	.word	0x00013238
        /*03e8*/ 	.short	0x0100
        /*03ea*/ 	.byte	0x08
	.zero		1


	//   ....[5]....
        /*03ec*/ 	.word	0x00000390
        /*03f0*/ 	.word	0x000000ff
        /*03f4*/ 	.word	0x00013248
        /*03f8*/ 	.short	0x0100
        /*03fa*/ 	.byte	0x08
	.zero		1


	//   ....[6]....
        /*03fc*/ 	.word	0x000004c0
        /*0400*/ 	.word	0x000000ff
        /*0404*/ 	.word	0x00013250
        /*0408*/ 	.short	0x0100
        /*040a*/ 	.byte	0x08
	.zero		1


	//   ....[7]....
        /*040c*/ 	.word	0x000004d0
        /*0410*/ 	.word	0x000000ff
        /*0414*/ 	.word	0x00013260
        /*0418*/ 	.short	0x0100
        /*041a*/ 	.byte	0x08
	.zero		1


	//   ....[8]....
        /*041c*/ 	.word	0x000004e0
        /*0420*/ 	.word	0x000000ff
        /*0424*/ 	.word	0x00013258
        /*0428*/ 	.short	0x0100
        /*042a*/ 	.byte	0x08
	.zero		1


	//   ....[9]....
        /*042c*/ 	.word	0x000004f0
        /*0430*/ 	.word	0x000000ff
        /*0434*/ 	.word	0x00013268
        /*0438*/ 	.short	0x0100
        /*043a*/ 	.byte	0x08
	.zero		1


	//   ....[10]....
        /*043c*/ 	.word	0x000005e0
        /*0440*/ 	.word	0x000000ff
        /*0444*/ 	.word	0x00013270
        /*0448*/ 	.short	0x0100
        /*044a*/ 	.byte	0x06
	.zero		1


	//   ....[11]....
        /*044c*/ 	.word	0x000005f0
        /*0450*/ 	.word	0x000000ff
        /*0454*/ 	.word	0x00013280
        /*0458*/ 	.short	0x0100
        /*045a*/ 	.byte	0x06
	.zero		1


	//   ....[12]....
        /*045c*/ 	.word	0x00000600
        /*0460*/ 	.word	0x000000ff
        /*0464*/ 	.word	0x00013278
        /*0468*/ 	.short	0x0100
        /*046a*/ 	.byte	0x06
	.zero		1


	//   ....[13]....
        /*046c*/ 	.word	0x00000610
        /*0470*/ 	.word	0x000000ff
        /*0474*/ 	.word	0x00013288
        /*0478*/ 	.short	0x0100
        /*047a*/ 	.byte	0x06
	.zero		1


	//   ....[14]....
        /*047c*/ 	.word	0x00000740
        /*0480*/ 	.word	0x000000ff
        /*0484*/ 	.word	0x00013290
        /*0488*/ 	.short	0x0100
        /*048a*/ 	.byte	0x08
	.zero		1


	//   ....[15]....
        /*048c*/ 	.word	0x00000750
        /*0490*/ 	.word	0x000000ff
        /*0494*/ 	.word	0x000132a0
        /*0498*/ 	.short	0x0100
        /*049a*/ 	.byte	0x08
	.zero		1


	//   ....[16]....
        /*049c*/ 	.word	0x00000760
        /*04a0*/ 	.word	0x000000ff
        /*04a4*/ 	.word	0x00013298
        /*04a8*/ 	.short	0x0100
        /*04aa*/ 	.byte	0x08
	.zero		1


	//   ....[17]....
        /*04ac*/ 	.word	0x00000770
        /*04b0*/ 	.word	0x000000ff
        /*04b4*/ 	.word	0x000132a8
        /*04b8*/ 	.short	0x0100
        /*04ba*/ 	.byte	0x08
	.zero		1


	//   ....[18]....
        /*04bc*/ 	.word	0x000008a0
        /*04c0*/ 	.word	0x000000ff
        /*04c4*/ 	.word	0x000132b0
        /*04c8*/ 	.short	0x0100
        /*04ca*/ 	.byte	0x08
	.zero		1


	//   ....[19]....
        /*04cc*/ 	.word	0x000008b0
        /*04d0*/ 	.word	0x000000ff
        /*04d4*/ 	.word	0x000132c0
        /*04d8*/ 	.short	0x0100
        /*04da*/ 	.byte	0x08
	.zero		1


	//   ....[20]....
        /*04dc*/ 	.word	0x000008c0
        /*04e0*/ 	.word	0x000000ff
        /*04e4*/ 	.word	0x000132b8
        /*04e8*/ 	.short	0x0100
        /*04ea*/ 	.byte	0x08
	.zero		1


	//   ....[21]....
        /*04ec*/ 	.word	0x000008d0
        /*04f0*/ 	.word	0x000000ff
        /*04f4*/ 	.word	0x000132c8
        /*04f8*/ 	.short	0x0100
        /*04fa*/ 	.byte	0x08
	.zero		1


	//   ....[22]....
        /*04fc*/ 	.word	0x00001ba0
        /*0500*/ 	.word	0x000000ff
        /*0504*/ 	.word	0x00013200
        /*0508*/ 	.short	0x010a
        /*050a*/ 	.byte	0x2d
	.zero		1


	//   ....[23]....
        /*050c*/ 	.word	0x00001c20
        /*0510*/ 	.word	0x00000003
        /*0514*/ 	.word	0x00013230
        /*0518*/ 	.short	0x010a
        /*051a*/ 	.byte	0x3f
	.zero		1


	//   ....[24]....
        /*051c*/ 	.word	0x00001c60
        /*0520*/ 	.word	0x00000003
        /*0524*/ 	.word	0x00013230
        /*0528*/ 	.short	0x010a
        /*052a*/ 	.byte	0x3f
	.zero		1


	//   ....[25]....
        /*052c*/ 	.word	0x00002290
        /*0530*/ 	.word	0x00000000
        /*0534*/ 	.word	0x00000000
        /*0538*/ 	.short	0x0101
        /*053a*/ 	.byte	0x3f
	.zero		1


	//   ....[26]....
        /*053c*/ 	.word	0x000059b0
        /*0540*/ 	.word	0x000000ff
        /*0544*/ 	.word	0x00013230
        /*0548*/ 	.short	0x010a
        /*054a*/ 	.byte	0x06
	.zero		1


	//   ....[27]....
        /*054c*/ 	.word	0x000059f0
        /*0550*/ 	.word	0x000000ff
        /*0554*/ 	.word	0x00013230
        /*0558*/ 	.short	0x010a
        /*055a*/ 	.byte	0x06
	.zero		1


	//   ....[28]....
        /*055c*/ 	.word	0x00005e40
        /*0560*/ 	.word	0x000000ff
        /*0564*/ 	.word	0x00013250
        /*0568*/ 	.short	0x010a
        /*056a*/ 	.byte	0x0b
	.zero		1


	//   ....[29]....
        /*056c*/ 	.word	0x00005e80
        /*0570*/ 	.word	0x000000ff
        /*0574*/ 	.word	0x00013250
        /*0578*/ 	.short	0x010a
        /*057a*/ 	.byte	0x0b
	.zero		1


	//   ....[30]....
        /*057c*/ 	.word	0x000061e0
        /*0580*/ 	.word	0x00000009
        /*0584*/ 	.word	0x00000000
        /*0588*/ 	.short	0x0101
        /*058a*/ 	.byte	0x3f
	.zero		1


	//   ....[31]....
        /*058c*/ 	.word	0x000093b0
        /*0590*/ 	.word	0x000000ff
        /*0594*/ 	.word	0x00000000
        /*0598*/ 	.short	0x0101
        /*059a*/ 	.byte	0x06
	.zero		1


	//   ....[32]....
        /*059c*/ 	.word	0x00009b90
        /*05a0*/ 	.word	0x000000ff
        /*05a4*/ 	.word	0x00013230
        /*05a8*/ 	.short	0x010a
        /*05aa*/ 	.byte	0x14
	.zero		1


	//   ....[33]....
        /*05ac*/ 	.word	0x00009bd0
        /*05b0*/ 	.word	0x000000ff
        /*05b4*/ 	.word	0x00013230
        /*05b8*/ 	.short	0x010a
        /*05ba*/ 	.byte	0x14
	.zero		1


	//   ....[34]....
        /*05bc*/ 	.word	0x0000a020
        /*05c0*/ 	.word	0x000000ff
        /*05c4*/ 	.word	0x00013250
        /*05c8*/ 	.short	0x010a
        /*05ca*/ 	.byte	0x0b
	.zero		1


	//   ....[35]....
        /*05cc*/ 	.word	0x0000a060
        /*05d0*/ 	.word	0x000000ff
        /*05d4*/ 	.word	0x00013250
        /*05d8*/ 	.short	0x010a
        /*05da*/ 	.byte	0x0b
	.zero		1


	//   ....[36]....
        /*05dc*/ 	.word	0x0000b620
        /*05e0*/ 	.word	0x00000005
        /*05e4*/ 	.word	0x00000000
        /*05e8*/ 	.short	0x0101
        /*05ea*/ 	.byte	0x3f
	.zero		1


	//   ....[37]....
        /*05ec*/ 	.word	0x0000b8d0
        /*05f0*/ 	.word	0x000000ff
        /*05f4*/ 	.word	0x00000000
        /*05f8*/ 	.short	0x0101
        /*05fa*/ 	.byte	0x06
	.zero		1


	//   ....[38]....
        /*05fc*/ 	.word	0x0000be50
        /*0600*/ 	.word	0x000000ff
        /*0604*/ 	.word	0x00013230
        /*0608*/ 	.short	0x010a
        /*060a*/ 	.byte	0x06
	.zero		1


	//   ....[39]....
        /*060c*/ 	.word	0x0000be90
        /*0610*/ 	.word	0x000000ff
        /*0614*/ 	.word	0x00013230
        /*0618*/ 	.short	0x010a
        /*061a*/ 	.byte	0x06
	.zero		1


	//   ....[40]....
        /*061c*/ 	.word	0x0000c2e0
        /*0620*/ 	.word	0x000000ff
        /*0624*/ 	.word	0x00013250
        /*0628*/ 	.short	0x010a
        /*062a*/ 	.byte	0x0b
	.zero		1


	//   ....[41]....
        /*062c*/ 	.word	0x0000c320
        /*0630*/ 	.word	0x000000ff
        /*0634*/ 	.word	0x00013250
        /*0638*/ 	.short	0x010a
        /*063a*/ 	.byte	0x0b
	.zero		1


	//   ....[42]....
        /*063c*/ 	.word	0x0000c630
        /*0640*/ 	.word	0x00000000
        /*0644*/ 	.word	0x00000000
        /*0648*/ 	.short	0x0101
        /*064a*/ 	.byte	0x3f
	.zero		1


	//   ....[43]....
        /*064c*/ 	.word	0x0000f840
        /*0650*/ 	.word	0x000000ff
        /*0654*/ 	.word	0x00000000
        /*0658*/ 	.short	0x0101
        /*065a*/ 	.byte	0x06
	.zero		1


	//   ....[44]....
        /*065c*/ 	.word	0x0000fce0
        /*0660*/ 	.word	0x000000ff
        /*0664*/ 	.word	0x00013250
        /*0668*/ 	.short	0x010a
        /*066a*/ 	.byte	0x0e
	.zero		1


	//   ....[45]....
        /*066c*/ 	.word	0x0000fd20
        /*0670*/ 	.word	0x000000ff
        /*0674*/ 	.word	0x00013250
        /*0678*/ 	.short	0x010a
        /*067a*/ 	.byte	0x0e
	.zero		1


	//   ....[46]....
        /*067c*/ 	.word	0x00010390
        /*0680*/ 	.word	0x000000ff
        /*0684*/ 	.word	0x00000000
        /*0688*/ 	.short	0x0101
        /*068a*/ 	.byte	0x04
	.zero		1


	//   ....[47]....
        /*068c*/ 	.word	0x00011410
        /*0690*/ 	.word	0x00000007
        /*0694*/ 	.word	0x00000000
        /*0698*/ 	.short	0x0101
        /*069a*/ 	.byte	0x3f
	.zero		1


	//   ....[48]....
        /*069c*/ 	.word	0x000133b0
        /*06a0*/ 	.word	0x00000005
        /*06a4*/ 	.word	0x00013280
        /*06a8*/ 	.short	0x010a
        /*06aa*/ 	.byte	0x3f
	.zero		1


	//   ....[49]....
        /*06ac*/ 	.word	0x00013550
        /*06b0*/ 	.word	0x00000005
        /*06b4*/ 	.word	0x00013240
        /*06b8*/ 	.short	0x010a
        /*06ba*/ 	.byte	0x3f
	.zero		1


	//   ....[50]....
        /*06bc*/ 	.word	0x00014060
        /*06c0*/ 	.word	0x00000012
        /*06c4*/ 	.word	0x00013200
        /*06c8*/ 	.short	0x0107
        /*06ca*/ 	.byte	0x3f
	.zero		1


	//   ....[51]....
        /*06cc*/ 	.word	0x00014130
        /*06d0*/ 	.word	0x00000012
        /*06d4*/ 	.word	0x00013200
        /*06d8*/ 	.short	0x0101
        /*06da*/ 	.byte	0x3f
	.zero		1


	//   ....[52]....
        /*06dc*/ 	.word	0x00014150
        /*06e0*/ 	.word	0x00000012
        /*06e4*/ 	.word	0x00013220
        /*06e8*/ 	.short	0x010a
        /*06ea*/ 	.byte	0x3f
	.zero		1


	//   ....[53]....
        /*06ec*/ 	.word	0x00014420
        /*06f0*/ 	.word	0x00000004
        /*06f4*/ 	.word	0x00013280
        /*06f8*/ 	.short	0x010a
        /*06fa*/ 	.byte	0x3f
	.zero		1


	//   ....[54]....
        /*06fc*/ 	.word	0x00014660
        /*0700*/ 	.word	0x00000004
        /*0704*/ 	.word	0x00013240
        /*0708*/ 	.short	0x010a
        /*070a*/ 	.byte	0x3f
	.zero		1


	//   ....[55]....
        /*070c*/ 	.word	0x00014920
        /*0710*/ 	.word	0x00000003
        /*0714*/ 	.word	0x00013270
        /*0718*/ 	.short	0x010a
        /*071a*/ 	.byte	0x3f
	.zero		1


	//   ....[56]....
        /*071c*/ 	.word	0x000149a0
        /*0720*/ 	.word	0x00000003
        /*0724*/ 	.word	0x00013260
        /*0728*/ 	.short	0x010a
        /*072a*/ 	.byte	0x3f
	.zero		1


	//   ....[57]....
        /*072c*/ 	.word	0x00014c80
        /*0730*/ 	.word	0x00000003
        /*0734*/ 	.word	0x00013250
        /*0738*/ 	.short	0x0101
        /*073a*/ 	.byte	0x3f
	.zero		1


	//   ....[58]....
        /*073c*/ 	.word	0x00014d00
        /*0740*/ 	.word	0x00000002
        /*0744*/ 	.word	0x00000000
        /*0748*/ 	.short	0x0101
        /*074a*/ 	.byte	0x3f
	.zero		1


	//   ....[59]....
        /*074c*/ 	.word	0x00014ef0
        /*0750*/ 	.word	0x00000002
        /*0754*/ 	.word	0x00013270
        /*0758*/ 	.short	0x010a
        /*075a*/ 	.byte	0x3f
	.zero		1


	//   ....[60]....
        /*075c*/ 	.word	0x00014f70
        /*0760*/ 	.word	0x00000002
        /*0764*/ 	.word	0x00013260
        /*0768*/ 	.short	0x010a
        /*076a*/ 	.byte	0x3f
	.zero		1


	//   ....[61]....
        /*076c*/ 	.word	0x00015240
        /*0770*/ 	.word	0x00000002
        /*0774*/ 	.word	0x00013250
        /*0778*/ 	.short	0x0101
        /*077a*/ 	.byte	0x3f
	.zero		1


	//   ....[62]....
        /*077c*/ 	.word	0x000152d0
        /*0780*/ 	.word	0x00000000
        /*0784*/ 	.word	0x00000000
        /*0788*/ 	.short	0x0101
        /*078a*/ 	.byte	0x3f
	.zero		1


	//   ....[63]....
        /*078c*/ 	.word	0x000154d0
        /*0790*/ 	.word	0x00000006
        /*0794*/ 	.word	0x00013220
        /*0798*/ 	.short	0x010a
        /*079a*/ 	.byte	0x3f
	.zero		1


	//   ....[64]....
        /*079c*/ 	.word	0x00015670
        /*07a0*/ 	.word	0x00000005
        /*07a4*/ 	.word	0x00000000
        /*07a8*/ 	.short	0x010a
        /*07aa*/ 	.byte	0x3f
	.zero		1


	//   ....[65]....
        /*07ac*/ 	.word	0x000156e0
        /*07b0*/ 	.word	0x00000009
        /*07b4*/ 	.word	0x00000000
        /*07b8*/ 	.short	0x010a
        /*07ba*/ 	.byte	0x3f
	.zero		1


	//   ....[66]....
        /*07bc*/ 	.word	0x00015730
        /*07c0*/ 	.word	0x00000013
        /*07c4*/ 	.word	0x00013260
        /*07c8*/ 	.short	0x010a
        /*07ca*/ 	.byte	0x3f
	.zero		1


	//   ....[67]....
        /*07cc*/ 	.word	0x00015780
        /*07d0*/ 	.word	0x00000007
        /*07d4*/ 	.word	0x00013260
        /*07d8*/ 	.short	0x010a
        /*07da*/ 	.byte	0x3f
	.zero		1


	//   ....[68]....
        /*07dc*/ 	.word	0x000157c0
        /*07e0*/ 	.word	0x00000013
        /*07e4*/ 	.word	0x00013280
        /*07e8*/ 	.short	0x010a
        /*07ea*/ 	.byte	0x3f
	.zero		1


	//   ....[69]....
        /*07ec*/ 	.word	0x000157e0
        /*07f0*/ 	.word	0x00000007
        /*07f4*/ 	.word	0x00013280
        /*07f8*/ 	.short	0x010a
        /*07fa*/ 	.byte	0x3f
	.zero		1


	//   ....[70]....
        /*07fc*/ 	.word	0x00015850
        /*0800*/ 	.word	0x00000003
        /*0804*/ 	.word	0x00013200
        /*0808*/ 	.short	0x010a
        /*080a*/ 	.byte	0x3f
	.zero		1


	//   ....[71]....
        /*080c*/ 	.word	0x000158a0
        /*0810*/ 	.word	0x00000003
        /*0814*/ 	.word	0x00013230
        /*0818*/ 	.short	0x010a
        /*081a*/ 	.byte	0x3f
	.zero		1


	//   ....[72]....
        /*081c*/ 	.word	0x00015900
        /*0820*/ 	.word	0x00000009
        /*0824*/ 	.word	0x00013230
        /*0828*/ 	.short	0x010a
        /*082a*/ 	.byte	0x3f
	.zero		1


	//   ....[73]....
        /*082c*/ 	.word	0x00015960
        /*0830*/ 	.word	0x00000009
        /*0834*/ 	.word	0x00013250
        /*0838*/ 	.short	0x010a
        /*083a*/ 	.byte	0x3f
	.zero		1


	//   ....[74]....
        /*083c*/ 	.word	0x000159c0
        /*0840*/ 	.word	0x00000003
        /*0844*/ 	.word	0x00013230
        /*0848*/ 	.short	0x010a
        /*084a*/ 	.byte	0x3f
	.zero		1


	//   ....[75]....
        /*084c*/ 	.word	0x00015a20
        /*0850*/ 	.word	0x00000003
        /*0854*/ 	.word	0x00013250
        /*0858*/ 	.short	0x010a
        /*085a*/ 	.byte	0x3f
	.zero		1


	//   ....[76]....
        /*085c*/ 	.word	0x00015a80
        /*0860*/ 	.word	0x00000003
        /*0864*/ 	.word	0x00013230
        /*0868*/ 	.short	0x010a
        /*086a*/ 	.byte	0x3f
	.zero		1


	//   ....[77]....
        /*086c*/ 	.word	0x00015ae0
        /*0870*/ 	.word	0x00000003
        /*0874*/ 	.word	0x00013250
        /*0878*/ 	.short	0x010a
        /*087a*/ 	.byte	0x3f
	.zero		1


	//   ....[78]....
        /*087c*/ 	.word	0x00015b40
        /*0880*/ 	.word	0x00000007
        /*0884*/ 	.word	0x00013250
        /*0888*/ 	.short	0x010a
        /*088a*/ 	.byte	0x3f
	.zero		1


	//   ....[79]....
        /*088c*/ 	.word	0x00015c90
        /*0890*/ 	.word	0x00000005
        /*0894*/ 	.word	0x00013280
        /*0898*/ 	.short	0x010a
        /*089a*/ 	.byte	0x3f
	.zero		1


	//   ....[80]....
        /*089c*/ 	.word	0x00015ce0
        /*08a0*/ 	.word	0x00000005
        /*08a4*/ 	.word	0x00013240
        /*08a8*/ 	.short	0x010a
        /*08aa*/ 	.byte	0x3f
	.zero		1


	//   ....[81]....
        /*08ac*/ 	.word	0x00016400
        /*08b0*/ 	.word	0x00000012
        /*08b4*/ 	.word	0x00013220
        /*08b8*/ 	.short	0x010a
        /*08ba*/ 	.byte	0x3f
	.zero		1


	//   ....[82]....
        /*08bc*/ 	.word	0x00016450
        /*08c0*/ 	.word	0x00000004
        /*08c4*/ 	.word	0x00013280
        /*08c8*/ 	.short	0x010a
        /*08ca*/ 	.byte	0x3f
	.zero		1


	//   ....[83]....
        /*08cc*/ 	.word	0x000164a0
        /*08d0*/ 	.word	0x00000004
        /*08d4*/ 	.word	0x00013240
        /*08d8*/ 	.short	0x010a
        /*08da*/ 	.byte	0x3f
	.zero		1


	//   ....[84]....
        /*08dc*/ 	.word	0x000164f0
        /*08e0*/ 	.word	0x00000003
        /*08e4*/ 	.word	0x00013270
        /*08e8*/ 	.short	0x010a
        /*08ea*/ 	.byte	0x3f
	.zero		1


	//   ....[85]....
        /*08ec*/ 	.word	0x00016540
        /*08f0*/ 	.word	0x00000003
        /*08f4*/ 	.word	0x00013260
        /*08f8*/ 	.short	0x010a
        /*08fa*/ 	.byte	0x3f
	.zero		1


	//   ....[86]....
        /*08fc*/ 	.word	0x00016590
        /*0900*/ 	.word	0x00000002
        /*0904*/ 	.word	0x00013270
        /*0908*/ 	.short	0x010a
        /*090a*/ 	.byte	0x3f
	.zero		1


	//   ....[87]....
        /*090c*/ 	.word	0x000165e0
        /*0910*/ 	.word	0x00000002
        /*0914*/ 	.word	0x00013260
        /*0918*/ 	.short	0x010a
        /*091a*/ 	.byte	0x3f
	.zero		1


	//   ....[88]....
        /*091c*/ 	.word	0x00016630
        /*0920*/ 	.word	0x00000006
        /*0924*/ 	.word	0x00013220
        /*0928*/ 	.short	0x010a
        /*092a*/ 	.byte	0x3f
	.zero		1


	//   ....[89]....
        /*092c*/ 	.word	0x000167d0
        /*0930*/ 	.word	0x00000005
        /*0934*/ 	.word	0x00000000
        /*0938*/ 	.short	0x010a
        /*093a*/ 	.byte	0x3f
	.zero		1


	//   ....[90]....
        /*093c*/ 	.word	0x00016820
        /*0940*/ 	.word	0x00000009
        /*0944*/ 	.word	0x00000000
        /*0948*/ 	.short	0x010a
        /*094a*/ 	.byte	0x3f
	.zero		1


	//   ....[91]....
        /*094c*/ 	.word	0x00016870
        /*0950*/ 	.word	0x00000013
        /*0954*/ 	.word	0x00013260
        /*0958*/ 	.short	0x010a
        /*095a*/ 	.byte	0x3f
	.zero		1


	//   ....[92]....
        /*095c*/ 	.word	0x000168c0
        /*0960*/ 	.word	0x00000007
        /*0964*/ 	.word	0x00013260
        /*0968*/ 	.short	0x010a
        /*096a*/ 	.byte	0x3f
	.zero		1


	//   ....[93]....
        /*096c*/ 	.word	0x00016910
        /*0970*/ 	.word	0x00000013
        /*0974*/ 	.word	0x00013280
        /*0978*/ 	.short	0x010a
        /*097a*/ 	.byte	0x3f
	.zero		1


	//----- nvinfo : EIATTR_NUM_MBARRIERS
	.align		4
.L_175:
        /*097c*/ 	.byte	0x03, 0x38
        /*097e*/ 	.short	0x0016


	//----- nvinfo : EIATTR_EXIT_INSTR_OFFSETS
	.align		4
        /*0980*/ 	.byte	0x04, 0x1c
        /*0982*/ 	.short	(.L_177 - .L_176)


	//   ....[0]....
.L_176:
        /*0984*/ 	.word	0x000009f0


	//   ....[1]....
        /*0988*/ 	.word	0x00011e20


	//   ....[2]....
        /*098c*/ 	.word	0x00015830


	//----- nvinfo : EIATTR_MAX_THREADS
	.align		4
.L_177:
        /*0990*/ 	.byte	0x04, 0x05
        /*0992*/ 	.short	(.L_179 - .L_178)
.L_178:
        /*0994*/ 	.word	0x00000200
        /*0998*/ 	.word	0x00000001
        /*099c*/ 	.word	0x00000001


	//----- nvinfo : EIATTR_CRS_STACK_SIZE
	.align		4
.L_179:
        /*09a0*/ 	.byte	0x04, 0x1e
        /*09a2*/ 	.short	(.L_181 - .L_180)
.L_180:
        /*09a4*/ 	.word	0x00000000


	//----- nvinfo : EIATTR_CBANK_PARAM_SIZE
	.align		4
.L_181:
        /*09a8*/ 	.byte	0x03, 0x19
        /*09aa*/ 	.short	0x0af0


	//----- nvinfo : EIATTR_PARAM_CBANK
	.align		4
        /*09ac*/ 	.byte	0x04, 0x0a
        /*09ae*/ 	.short	(.L_183 - .L_182)
	.align		4
.L_182:
        /*09b0*/ 	.word	index@(.nv.constant0._ZN7cutlass13device_kernelIN5flash11enable_sm90INS1_16FlashAttnFwdSm90INS1_25CollectiveMainloopFwdSm90ILi2EN4cute5tupleIJNS5_1CILi1EEES8_S8_EEENS6_IJNS7_ILi192EEENS7_ILi160EEENS7_ILi64EEEEEELi64ENS_12float_e4m3_tEfNS_4arch4Sm90ELb0ELb1ELb0ELb0ELb0ELb0ELb0ELb1ELb1ELb1ELb0ELb0EEENS1_21CollectiveEpilogueFwdINS6_IJSA_SC_SB_EEES9_NS_10bfloat16_tESG_Li384ELb0ELb1ELb0ELb1EEENS1_30DynamicPersistentTileSchedulerILi384ELi128ELb0ELb1ELb1EEEEEEEEEvNT_6ParamsE)
        /*09b4*/ 	.short	0x0210
        /*09b6*/ 	.short	0x0af0


	//----- nvinfo : EIATTR_SW_WAR
	.align		4
.L_183:
        /*09b8*/ 	.byte	0x04, 0x36
        /*09ba*/ 	.short	(.L_185 - .L_184)
.L_184:
        /*09bc*/ 	.word	0x00000008
.L_185:


//--------------------- .nv.info._ZN7cutlass13device_kernelIN5flash11enable_sm90INS1_16FlashAttnFwdSm90INS1_25CollectiveMainloopFwdSm90ILi2EN4cute5tupleIJNS5_1CILi1EEES8_S8_EEENS6_IJNS7_ILi192EEENS7_ILi160EEENS7_ILi64EEEEEELi64ENS_12float_e4m3_tEfNS_4arch4Sm90ELb0ELb1ELb0ELb1ELb0ELb0ELb0ELb1ELb1ELb1ELb0ELb0EEENS1_21CollectiveEpilogueFwdINS6_IJSA_SC_SB_EEES9_NS_10bfloat16_tESG_Li384ELb1ELb1ELb0ELb1EEENS1_36VarlenDynamicPersistentTileSchedulerILi192ELi160ELi384ELi128ELb0ELb1ELb1ELb1ELb0ELb1EEEEEEEEEvNT_6ParamsE --------------------------
	.section	.nv.info._ZN7cutlass13device_kernelIN5flash11enable_sm90INS1_16FlashAttnFwdSm90INS1_25CollectiveMainloopFwdSm90ILi2EN4cute5tupleIJNS5_1CILi1EEES8_S8_EEENS6_IJNS7_ILi192EEENS7_ILi160EEENS7_ILi64EEEEEELi64ENS_12float_e4m3_tEfNS_4arch4Sm90ELb0ELb1ELb0ELb1ELb0ELb0ELb0ELb1ELb1ELb1ELb0ELb0EEENS1_21CollectiveEpilogueFwdINS6_IJSA_SC_SB_EEES9_NS_10bfloat16_tESG_Li384ELb1ELb1ELb0ELb1EEENS1_36VarlenDynamicPersistentTileSchedulerILi192ELi160ELi384ELi128ELb0ELb1ELb1ELb1ELb0ELb1EEEEEEEEEvNT_6ParamsE,"",@"SHT_CUDA_INFO"
	.sectionflags	@""
	.align	4


	//----- nvinfo : EIATTR_CUDA_API_VERSION
	.align		4
        /*0000*/ 	.byte	0x04, 0x37
        /*0002*/ 	.short	(.L_187 - .L_186)
.L_186:
        /*0004*/ 	.word	0x00000082


	//----- nvinfo : EIATTR_KPARAM_INFO
	.align		4
.L_187:
        /*0008*/ 	.byte	0x04, 0x17
        /*000a*/ 	.short	(.L_189 - .L_188)
.L_188:
        /*000c*/ 	.word	0x00000000
        /*0010*/ 	.short	0x0000
        /*0012*/ 	.short	0x0070
        /*0014*/ 	.byte	0x00, 0xf0, 0x01, 0x2a


	//----- nvinfo : EIATTR_SPARSE_MMA_MASK
	.align		4
.L_189:
        /*0018*/ 	.byte	0x03, 0x50
        /*001a*/ 	.short	0x0000


	//----- nvinfo : EIATTR_MAXREG_COUNT
	.align		4
        /*001c*/ 	.byte	0x03, 0x1b
        /*001e*/ 	.short	0x0080


	//----- nvinfo : EIATTR_NUM_BARRIERS
	.align		4
        /*0020*/ 	.byte	0x02, 0x4c
        /*0022*/ 	.byte	0x09
	.zero		1


	//----- nvinfo : EIATTR_EXTERNS
	.align		4
        /*0024*/ 	.byte	0x04, 0x0f
        /*0026*/ 	.short	(.L_191 - .L_190)


	//   ....[0]....
	.align		4
.L_190:
        /*0028*/ 	.word	index@(__assertfail)


	//----- nvinfo : EIATTR_ANNOTATIONS
	.align		4
.L_191:
        /*002c*/ 	.byte	0x04, 0x55
        /*002e*/ 	.short	(.L_193 - .L_192)


	//   ....[0]....
.L_192:
        /*0030*/ 	.word	0x00000001
        /*0034*/ 	.byte	0xb0, 0x2f, 0x01, 0x00, 0x01, 0x00, 0x00, 0x00, 0xd0, 0x30, 0x01, 0x00, 0x01, 0x00, 0x00, 0x00
        /*0044*/ 	.byte	0x60, 0x32, 0x01, 0x00, 0x01, 0x00, 0x00, 0x00, 0xe0, 0x4c, 0x01, 0x00, 0x01, 0x00, 0x00, 0x00
        /*0054*/ 	.byte	0x30, 0x54, 0x01, 0x00, 0x01, 0x00, 0x00, 0x00, 0x50, 0x54, 0x01, 0x00, 0x01, 0x00, 0x00, 0x00
        /*0064*/ 	.byte	0x70, 0x72, 0x01, 0x00


	//----- nvinfo : EIATTR_MERCURY_ISA_VERSION
	.align		4
.L_193:
        /*0068*/ 	.byte	0x03, 0x5f
        /*006a*/ 	.short	0x0101


	//----- nvinfo : EIATTR_UNUSED_LOAD_BYTE_OFFSET
	.align		4
        /*006c*/ 	.byte	0x04, 0x44
        /*006e*/ 	.short	(.L_195 - .L_194)


	//   ....[0]....
.L_194:
        /*0070*/ 	.word	0x00000a00
        /*0074*/ 	.word	0x0000fff0


	//   ....[1]....
        /*0078*/ 	.word	0x000106f0
        /*007c*/ 	.word	0x0000fff0


	//----- nvinfo : EIATTR_INT_WARP_WIDE_INSTR_OFFSETS
	.align		4
.L_195:
        /*0080*/ 	.byte	0x04, 0x31
        /*0082*/ 	.short	(.L_197 - .L_196)


	//   ....[0]....
.L_196:
        /*0084*/ 	.word	0x00000130


	//   ....[1]....
        /*0088*/ 	.word	0x00000170


	//   ....[2]....
        /*008c*/ 	.word	0x000001e0


	//   ....[3]....
        /*0090*/ 	.word	0x00013cb0


	//   ....[4]....
        /*0094*/ 	.word	0x00013d40


	//   ....[5]....
        /*0098*/ 	.word	0x00016130


	//   ....[6]....
        /*009c*/ 	.word	0x000161c0


	//----- nvinfo : EIATTR_COOP_GROUP_MASK_REGIDS
	.align		4
.L_197:
        /*00a0*/ 	.byte	0x04, 0x29
        /*00a2*/ 	.short	(.L_199 - .L_198)


	//   ....[0]....
.L_198:
        /*00a4*/ 	.word	0xffffffff


	//   ....[1]....
        /*00a8*/ 	.word	0xffffffff


	//   ....[2]....
        /*00ac*/ 	.word	0xffffffff


	//   ....[3]....
        /*00b0*/ 	.word	0xffffffff


	//   ....[4]....
        /*00b4*/ 	.word	0xffffffff


	//   ....[5]....
        /*00b8*/ 	.word	0xffffffff


	//   ....[6]....
        /*00bc*/ 	.word	0xffffffff


	//   ....[7]....
        /*00c0*/ 	.word	0xffffffff


	//   ....[8]....
        /*00c4*/ 	.word	0xffffffff


	//   ....[9]....
        /*00c8*/ 	.word	0xffffffff


	//   ....[10]....
        /*00cc*/ 	.word	0xffffffff


	//   ....[11]....
        /*00d0*/ 	.word	0xffffffff


	//   ....[12]....
        /*00d4*/ 	.word	0xffffffff


	//   ....[13]....
        /*00d8*/ 	.word	0xffffffff


	//   ....[14]....
        /*00dc*/ 	.word	0xffffffff


	//   ....[15]....
        /*00e0*/ 	.word	0xffffffff


	//   ....[16]....
        /*00e4*/ 	.word	0xffffffff


	//   ....[17]....
        /*00e8*/ 	.word	0xffffffff


	//   ....[18]....
        /*00ec*/ 	.word	0xffffffff


	//   ....[19]....
        /*00f0*/ 	.word	0xffffffff


	//   ....[20]....
        /*00f4*/ 	.word	0xffffffff


	//   ....[21]....
        /*00f8*/ 	.word	0xffffffff


	//   ....[22]....
        /*00fc*/ 	.word	0xffffffff


	//   ....[23]....
        /*0100*/ 	.word	0xffffffff


	//   ....[24]....
        /*0104*/ 	.word	0xffffffff


	//   ....[25]....
        /*0108*/ 	.word	0xffffffff


	//   ....[26]....
        /*010c*/ 	.word	0xffffffff


	//   ....[27]....
        /*0110*/ 	.word	0xffffffff


	//   ....[28]....
        /*0114*/ 	.word	0xffffffff


	//   ....[29]....
        /*0118*/ 	.word	0xffffffff


	//   ....[30]....
        /*011c*/ 	.word	0xffffffff


	//   ....[31]....
        /*0120*/ 	.word	0xffffffff


	//   ....[32]....
        /*0124*/ 	.word	0xffffffff


	//   ....[33]....
        /*0128*/ 	.word	0xffffffff


	//   ....[34]....
        /*012c*/ 	.word	0xffffffff


	//   ....[35]....
        /*0130*/ 	.word	0xffffffff


	//   ....[36]....
        /*0134*/ 	.word	0xffffffff


	//   ....[37]....
        /*0138*/ 	.word	0xffffffff


	//   ....[38]....
        /*013c*/ 	.word	0xffffffff


	//   ....[39]....
        /*0140*/ 	.word	0xffffffff


	//   ....[40]....
        /*0144*/ 	.word	0xffffffff


	//   ....[41]....
        /*0148*/ 	.word	0xffffffff


	//   ....[42]....
        /*014c*/ 	.word	0xffffffff


	//   ....[43]....
        /*0150*/ 	.word	0xffffffff


	//   ....[44]....
        /*0154*/ 	.word	0xffffffff


	//   ....[45]....
        /*0158*/ 	.word	0xffffffff


	//   ....[46]....
        /*015c*/ 	.word	0xffffffff


	//   ....[47]....
        /*0160*/ 	.word	0xffffffff


	//   ....[48]....
        /*0164*/ 	.word	0xffffffff


	//   ....[49]....
        /*0168*/ 	.word	0xffffffff


	//   ....[50]....
        /*016c*/ 	.word	0xffffffff


	//   ....[51]....
        /*0170*/ 	.word	0xffffffff


	//   ....[52]....
        /*0174*/ 	.word	0xffffffff


	//   ....[53]....
        /*0178*/ 	.word	0xffffffff


	//   ....[54]....
        /*017c*/ 	.word	0xffffffff


	//   ....[55]....
        /*0180*/ 	.word	0xffffffff


	//   ....[56]....
        /*0184*/ 	.word	0xffffffff


	//   ....[57]....
        /*0188*/ 	.word	0xffffffff


	//   ....[58]....
        /*018c*/ 	.word	0xffffffff


	//   ....[59]....
        /*0190*/ 	.word	0xffffffff


	//   ....[60]....
        /*0194*/ 	.word	0xffffffff


	//   ....[61]....
        /*0198*/ 	.word	0xffffffff


	//   ....[62]....
        /*019c*/ 	.word	0xffffffff


	//   ....[63]....
        /*01a0*/ 	.word	0xffffffff


	//   ....[64]....
        /*01a4*/ 	.word	0xffffffff


	//   ....[65]....
        /*01a8*/ 	.word	0xffffffff


	//   ....[66]....
        /*01ac*/ 	.word	0xffffffff


	//   ....[67]....
        /*01b0*/ 	.word	0xffffffff


	//   ....[68]....
        /*01b4*/ 	.word	0xffffffff


	//   ....[69]....
        /*01b8*/ 	.word	0xffffffff


	//   ....[70]....
        /*01bc*/ 	.word	0xffffffff


	//   ....[71]....
        /*01c0*/ 	.word	0xffffffff


	//   ....[72]....
        /*01c4*/ 	.word	0xffffffff


	//   ....[73]....
        /*01c8*/ 	.word	0xffffffff


	//   ....[74]....
        /*01cc*/ 	.word	0xffffffff


	//   ....[75]....
        /*01d0*/ 	.word	0xffffffff


	//   ....[76]....
        /*01d4*/ 	.word	0xffffffff


	//   ....[77]....
        /*01d8*/ 	.word	0xffffffff


	//   ....[78]....
        /*01dc*/ 	.word	0xffffffff


	//   ....[79]....
        /*01e0*/ 	.word	0xffffffff


	//   ....[80]....
        /*01e4*/ 	.word	0xffffffff


	//   ....[81]....
        /*01e8*/ 	.word	0xffffffff


	//   ....[82]....
        /*01ec*/ 	.word	0xffffffff


	//   ....[83]....
        /*01f0*/ 	.word	0xffffffff


	//   ....[84]....
        /*01f4*/ 	.word	0xffffffff


	//   ....[85]....
        /*01f8*/ 	.word	0xffffffff


	//   ....[86]....
        /*01fc*/ 	.word	0xffffffff


	//   ....[87]....
        /*0200*/ 	.word	0xffffffff


	//   ....[88]....
        /*0204*/ 	.word	0xffffffff


	//   ....[89]....
        /*0208*/ 	.word	0xffffffff


	//   ....[90]....
        /*020c*/ 	.word	0xffffffff


	//   ....[91]....
        /*0210*/ 	.word	0xffffffff


	//   ....[92]....
        /*0214*/ 	.word	0xffffffff


	//   ....[93]....
        /*0218*/ 	.word	0xffffffff


	//   ....[94]....
        /*021c*/ 	.word	0xffffffff


	//   ....[95]....
        /*0220*/ 	.word	0xffffffff


	//   ....[96]....
        /*0224*/ 	.word	0xffffffff


	//   ....[97]....
        /*0228*/ 	.word	0xffffffff


	//   ....[98]....
        /*022c*/ 	.word	0xffffffff


	//   ....[99]....
        /*0230*/ 	.word	0xffffffff


	//   ....[100]....
        /*0234*/ 	.word	0xffffffff


	//   ....[101]....
        /*0238*/ 	.word	0xffffffff


	//   ....[102]....
        /*023c*/ 	.word	0xffffffff


	//   ....[103]....
        /*0240*/ 	.word	0xffffffff


	//   ....[104]....
        /*0244*/ 	.word	0xffffffff


	//   ....[105]....
        /*0248*/ 	.word	0xffffffff


	//   ....[106]....
        /*024c*/ 	.word	0xffffffff


	//   ....[107]....
        /*0250*/ 	.word	0xffffffff


	//   ....[108]....
        /*0254*/ 	.word	0xffffffff


	//   ....[109]....
        /*0258*/ 	.word	0xffffffff


	//   ....[110]....
        /*025c*/ 	.word	0xffffffff


	//   ....[111]....
        /*0260*/ 	.word	0xffffffff


	//   ....[112]....
        /*0264*/ 	.word	0xffffffff


	//   ....[113]....
        /*0268*/ 	.word	0xffffffff


	//   ....[114]....
        /*026c*/ 	.word	0xffffffff


	//   ....[115]....
        /*0270*/ 	.word	0xffffffff


	//   ....[116]....
        /*0274*/ 	.word	0xffffffff


	//   ....[117]....
        /*0278*/ 	.word	0x0500000f


	//   ....[118]....
        /*027c*/ 	.word	0x0500000f


	//   ....[119]....
        /*0280*/ 	.word	0x0500000f


	//   ....[120]....
        /*0284*/ 	.word	0x0500000f


	//   ....[121]....
        /*0288*/ 	.word	0x0500000f


	//   ....[122]....
        /*028c*/ 	.word	0x0500000f


	//   ....[123]....
        /*0290*/ 	.word	0x0500000f


	//   ....[124]....
        /*0294*/ 	.word	0x0500000f


	//   ....[125]....
        /*0298*/ 	.word	0x0500000f


	//   ....[126]....
        /*029c*/ 	.word	0x0500000f


	//   ....[127]....
        /*02a0*/ 	.word	0x0500000f


	//   ....[128]....
        /*02a4*/ 	.word	0x0500000f


	//   ....[129]....
        /*02a8*/ 	.word	0x0500000f


	//   ....[130]....
        /*02ac*/ 	.word	0x0500000f


	//----- nvinfo : EIATTR_COOP_GROUP_INSTR_OFFSETS
	.align		4
.L_199:
        /*02b0*/ 	.byte	0x04, 0x28
        /*02b2*/ 	.short	(.L_201 - .L_200)


	//   ....[0]....
.L_200:
        /*02b4*/ 	.word	0x00000060


	//   ....[1]....
        /*02b8*/ 	.word	0x00000140


	//   ....[2]....
        /*02bc*/ 	.word	0x00000190


	//   ....[3]....
        /*02c0*/ 	.word	0x000003c0


	//   ....[4]....
        /*02c4*/ 	.word	0x00000520


	//   ....[5]....
        /*02c8*/ 	.word	0x00000640


	//   ....[6]....
        /*02cc*/ 	.word	0x000007a0


	//   ....[7]....
        /*02d0*/ 	.word	0x00001a90


	//   ....[8]....
        /*02d4*/ 	.word	0x00002340


	//   ....[9]....
        /*02d8*/ 	.word	0x000025c0


	//   ....[10]....
        /*02dc*/ 	.word	0x00003d10


	//   ....[11]....
        /*02e0*/ 	.word	0x00003e20


	//   ....[12]....
        /*02e4*/ 	.word	0x00004920


	//   ....[13]....
        /*02e8*/ 	.word	0x000049a0


	//   ....[14]....
        /*02ec*/ 	.word	0x000062c0


	//   ....[15]....
        /*02f0*/ 	.word	0x000072c0


	//   ....[16]....
        /*02f4*/ 	.word	0x00007ad0


	//   ....[17]....
        /*02f8*/ 	.word	0x00007be0


	//   ....[18]....
        /*02fc*/ 	.word	0x00008730


	//   ....[19]....
        /*0300*/ 	.word	0x000087a0


	//   ....[20]....
        /*0304*/ 	.word	0x0000a780


	//   ....[21]....
        /*0308*/ 	.word	0x0000a7a0


	//   ....[22]....
        /*030c*/ 	.word	0x0000a7e0


	//   ....[23]....
        /*0310*/ 	.word	0x0000a820


	//   ....[24]....
        /*0314*/ 	.word	0x0000c740


	//   ....[25]....
        /*0318*/ 	.word	0x0000d750


	//   ....[26]....
        /*031c*/ 	.word	0x0000df60


	//   ....[27]....
        /*0320*/ 	.word	0x0000e070


	//   ....[28]....
        /*0324*/ 	.word	0x0000ebb0


	//   ....[29]....
        /*0328*/ 	.word	0x0000ec30


	//   ....[30]....
        /*032c*/ 	.word	0x00010120


	//   ....[31]....
        /*0330*/ 	.word	0x00010130


	//   ....[32]....
        /*0334*/ 	.word	0x000101b0


	//   ....[33]....
        /*0338*/ 	.word	0x000101c0


	//   ....[34]....
        /*033c*/ 	.word	0x00010c80


	//   ....[35]....
        /*0340*/ 	.word	0x00010c90


	//   ....[36]....
        /*0344*/ 	.word	0x00010ca0


	//   ....[37]....
        /*0348*/ 	.word	0x00010cb0


	//   ....[38]....
        /*034c*/ 	.word	0x00010cc0


	//   ....[39]....
        /*0350*/ 	.word	0x00010cd0


	//   ....[40]....
        /*0354*/ 	.word	0x00010ce0


	//   ....[41]....
        /*0358*/ 	.word	0x00010cf0


	//   ....[42]....
        /*035c*/ 	.word	0x00010d10


	//   ....[43]....
        /*0360*/ 	.word	0x00010d20


	//   ....[44]....
        /*0364*/ 	.word	0x00010d40


	//   ....[45]....
        /*0368*/ 	.word	0x00010d70


	//   ....[46]....
        /*036c*/ 	.word	0x00010da0


	//   ....[47]....
        /*0370*/ 	.word	0x00010dc0


	//   ....[48]....
        /*0374*/ 	.word	0x00010df0


	//   ....[49]....
        /*0378*/ 	.word	0x00010e20


	//   ....[50]....
        /*037c*/ 	.word	0x00011270


	//   ....[51]....
        /*0380*/ 	.word	0x000112b0


	//   ....[52]....
        /*0384*/ 	.word	0x000112e0


	//   ....[53]....
        /*0388*/ 	.word	0x00011320


	//   ....[54]....
        /*038c*/ 	.word	0x00011830


	//   ....[55]....
        /*0390*/ 	.word	0x00011860


	//   ....[56]....
        /*0394*/ 	.word	0x00011880


	//   ....[57]....
        /*0398*/ 	.word	0x000118b0


	//   ....[58]....
        /*039c*/ 	.word	0x000118d0


	//   ....[59]....
        /*03a0*/ 	.word	0x000118e0


	//   ....[60]....
        /*03a4*/ 	.word	0x00011900


	//   ....[61]....
        /*03a8*/ 	.word	0x00011920


	//   ....[62]....
        /*03ac*/ 	.word	0x000121b0


	//   ....[63]....
        /*03b0*/ 	.word	0x000121e0


	//   ....[64]....
        /*03b4*/ 	.word	0x00012220


	//   ....[65]....
        /*03b8*/ 	.word	0x00012250


	//   ....[66]....
        /*03bc*/ 	.word	0x00012260


	//   ....[67]....
        /*03c0*/ 	.word	0x00012270


	//   ....[68]....
        /*03c4*/ 	.word	0x00012280


	//   ....[69]....
        /*03c8*/ 	.word	0x000122a0


	//   ....[70]....
        /*03cc*/ 	.word	0x00012400


	//   ....[71]....
        /*03d0*/ 	.word	0x000125d0


	//   ....[72]....
        /*03d4*/ 	.word	0x00012600


	//   ....[73]....
        /*03d8*/ 	.word	0x00012630


	//   ....[74]....
        /*03dc*/ 	.word	0x00012660


	//   ....[75]....
        /*03e0*/ 	.word	0x00012690


	//   ....[76]....
        /*03e4*/ 	.word	0x000126d0


	//   ....[77]....
        /*03e8*/ 	.word	0x00012850


	//   ....[78]....
        /*03ec*/ 	.word	0x00012880


	//   ....[79]....
        /*03f0*/ 	.word	0x000128b0


	//   ....[80]....
        /*03f4*/ 	.word	0x000128e0


	//   ....[81]....
        /*03f8*/ 	.word	0x00012910


	//   ....[82]....
        /*03fc*/ 	.word	0x00012950


	//   ....[83]....
        /*0400*/ 	.word	0x000129e0


	//   ....[84]....
        /*0404*/ 	.word	0x00012a70


	//   ....[85]....
        /*0408*/ 	.word	0x00012b20


	//   ....[86]....
        /*040c*/ 	.word	0x00014410


	//   ....[87]....
        /*0410*/ 	.word	0x000150a0


	//   ....[88]....
        /*0414*/ 	.word	0x000150d0


	//   ....[89]....
        /*0418*/ 	.word	0x00015100


	//   ....[90]....
        /*041c*/ 	.word	0x00015140


	//   ....[91]....
        /*0420*/ 	.word	0x00015180


	//   ....[92]....
        /*0424*/ 	.word	0x000151c0


	//   ....[93]....
        /*0428*/ 	.word	0x00015200


	//   ....[94]....
        /*042c*/ 	.word	0x00015210


	//   ....[95]....
        /*0430*/ 	.word	0x00015220


	//   ....[96]....
        /*0434*/ 	.word	0x00015230


	//   ....[97]....
        /*0438*/ 	.word	0x00015290


	//   ....[98]....
        /*043c*/ 	.word	0x00015300


	//   ....[99]....
        /*0440*/ 	.word	0x00016840


	//   ....[100]....
        /*0444*/ 	.word	0x00016870


	//   ....[101]....
        /*0448*/ 	.word	0x000168a0


	//   ....[102]....
        /*044c*/ 	.word	0x000168d0


	//   ....[103]....
        /*0450*/ 	.word	0x000168e0


	//   ....[104]....
        /*0454*/ 	.word	0x00016900


	//   ....[105]....
        /*0458*/ 	.word	0x00016920


	//   ....[106]....
        /*045c*/ 	.word	0x00016960


	//   ....[107]....
        /*0460*/ 	.word	0x00016aa0


	//   ....[108]....
        /*0464*/ 	.word	0x00016ad0


	//   ....[109]....
        /*0468*/ 	.word	0x00016b10


	//   ....[110]....
        /*046c*/ 	.word	0x00016b40


	//   ....[111]....
        /*0470*/ 	.word	0x00016b70


	//   ....[112]....
        /*0474*/ 	.word	0x00016ba0


	//   ....[113]....
        /*0478*/ 	.word	0x00016c40


	//   ....[114]....
        /*047c*/ 	.word	0x00016ce0


	//   ....[115]....
        /*0480*/ 	.word	0x00016d90


	//   ....[116]....
        /*0484*/ 	.word	0x00017390


	//   ....[117]....
        /*0488*/ 	.word	0x00017a20


	//   ....[118]....
        /*048c*/ 	.word	0x00017be0


	//   ....[119]....
        /*0490*/ 	.word	0x00017c50


	//   ....[120]....
        /*0494*/ 	.word	0x00017cd0


	//   ....[121]....
        /*0498*/ 	.word	0x00017d80


	//   ....[122]....
        /*049c*/ 	.word	0x00017e00


	//   ....[123]....
        /*04a0*/ 	.word	0x00017ea0


	//   ....[124]....
        /*04a4*/ 	.word	0x00017f20


	//   ....[125]....
        /*04a8*/ 	.word	0x00017fd0


	//   ....[126]....
        /*04ac*/ 	.word	0x00018030


	//   ....[127]....
        /*04b0*/ 	.word	0x000180e0


	//   ....[128]....
        /*04b4*/ 	.word	0x00018160


	//   ....[129]....
        /*04b8*/ 	.word	0x00018200


	//   ....[130]....
        /*04bc*/ 	.word	0x00018540


	//----- nvinfo : EIATTR_REG_RECONFIG
	.align		4
.L_201:
        /*04c0*/ 	.byte	0x01, 0x54
	.zero		2


	//----- nvinfo : EIATTR_SYSCALL_OFFSETS
	.align		4
        /*04c4*/ 	.byte	0x04, 0x46
        /*04c6*/ 	.short	(.L_203 - .L_202)


	//   ....[0]....
.L_202:
        /*04c8*/ 	.word	0x00001c50


	//   ....[1]....
        /*04cc*/ 	.word	0x00013ea0


	//   ....[2]....
        /*04d0*/ 	.word	0x00014010


	//   ....[3]....
        /*04d4*/ 	.word	0x00014160


	//   ....[4]....
        /*04d8*/ 	.word	0x000142a0


	//   ....[5]....
        /*04dc*/ 	.word	0x00014bd0


	//----- nvinfo : EIATTR_MBARRIER_INSTR_OFFSETS
	.align		4
.L_203:
        /*04e0*/ 	.byte	0x04, 0x39
        /*04e2*/ 	.short	(.L_205 - .L_204)


	//   ....[0]....
.L_204:
        /*04e4*/ 	.word	0x00000270
        /*04e8*/ 	.word	0x000000ff
        /*04ec*/ 	.word	0x00013200
        /*04f0*/ 	.short	0x0100
        /*04f2*/ 	.byte	0x08
	.zero		1


	//   ....[1]....
        /*04f4*/ 	.word	0x00000280
        /*04f8*/ 	.word	0x000000ff
        /*04fc*/ 	.word	0x00013220
        /*0500*/ 	.short	0x0100
        /*0502*/ 	.byte	0x08
	.zero		1


	//   ....[2]....
        /*0504*/ 	.word	0x00000370
        /*0508*/ 	.word	0x000000ff
        /*050c*/ 	.word	0x00013230
        /*0510*/ 	.short	0x0100
        /*0512*/ 	.byte	0x08
	.zero		1


	//   ....[3]....
        /*0514*/ 	.word	0x00000380
        /*0518*/ 	.word	0x000000ff
        /*051c*/ 	.word	0x00013240
        /*0520*/ 	.short	0x0100
        /*0522*/ 	.byte	0x08
	.zero		1


	//   ....[4]....
        /*0524*/ 	.word	0x00000390
        /*0528*/ 	.word	0x000000ff
        /*052c*/ 	.word	0x00013238
        /*0530*/ 	.short	0x0100
        /*0532*/ 	.byte	0x08
	.zero		1


	//   ....[5]....
        /*0534*/ 	.word	0x000003a0
        /*0538*/ 	.word	0x000000ff
        /*053c*/ 	.word	0x00013248
        /*0540*/ 	.short	0x0100
        /*0542*/ 	.byte	0x08
	.zero		1


	//   ....[6]....
        /*0544*/ 	.word	0x000004d0
        /*0548*/ 	.word	0x000000ff
        /*054c*/ 	.word	0x00013250
        /*0550*/ 	.short	0x0100
        /*0552*/ 	.byte	0x08
	.zero		1


	//   ....[7]....
        /*0554*/ 	.word	0x000004e0
        /*0558*/ 	.word	0x000000ff
        /*055c*/ 	.word	0x00013260
        /*0560*/ 	.short	0x0100
        /*0562*/ 	.byte	0x08
	.zero		1


	//   ....[8]....
        /*0564*/ 	.word	0x000004f0
        /*0568*/ 	.word	0x000000ff
        /*056c*/ 	.word	0x00013258
        /*0570*/ 	.short	0x0100
        /*0572*/ 	.byte	0x08
	.zero		1


	//   ....[9]....
        /*0574*/ 	.word	0x00000500
        /*0578*/ 	.word	0x000000ff
        /*057c*/ 	.word	0x00013268
        /*0580*/ 	.short	0x0100
        /*0582*/ 	.byte	0x08
	.zero		1


	//   ....[10]....
        /*0584*/ 	.word	0x000005f0
        /*0588*/ 	.word	0x000000ff
        /*058c*/ 	.word	0x00013270
        /*0590*/ 	.short	0x0100
        /*0592*/ 	.byte	0x06
	.zero		1


	//   ....[11]....
        /*0594*/ 	.word	0x00000600
        /*0598*/ 	.word	0x000000ff
        /*059c*/ 	.word	0x00013280
        /*05a0*/ 	.short	0x0100
        /*05a2*/ 	.byte	0x06
	.zero		1


	//   ....[12]....
        /*05a4*/ 	.word	0x00000610
        /*05a8*/ 	.word	0x000000ff
        /*05ac*/ 	.word	0x00013278
        /*05b0*/ 	.short	0x0100
        /*05b2*/ 	.byte	0x06
	.zero		1


	//   ....[13]....
        /*05b4*/ 	.word	0x00000620
        /*05b8*/ 	.word	0x000000ff
        /*05bc*/ 	.word	0x00013288
        /*05c0*/ 	.short	0x0100
        /*05c2*/ 	.byte	0x06
	.zero		1


	//   ....[14]....
        /*05c4*/ 	.word	0x00000750
        /*05c8*/ 	.word	0x000000ff
        /*05cc*/ 	.word	0x00013290
        /*05d0*/ 	.short	0x0100
        /*05d2*/ 	.byte	0x08
	.zero		1


	//   ....[15]....
        /*05d4*/ 	.word	0x00000760
        /*05d8*/ 	.word	0x000000ff
        /*05dc*/ 	.word	0x000132a0
        /*05e0*/ 	.short	0x0100
        /*05e2*/ 	.byte	0x08
	.zero		1


	//   ....[16]....
        /*05e4*/ 	.word	0x00000770
        /*05e8*/ 	.word	0x000000ff
        /*05ec*/ 	.word	0x00013298
        /*05f0*/ 	.short	0x0100
        /*05f2*/ 	.byte	0x08
	.zero		1


	//   ....[17]....
        /*05f4*/ 	.word	0x00000780
        /*05f8*/ 	.word	0x000000ff
        /*05fc*/ 	.word	0x000132a8
        /*0600*/ 	.short	0x0100
        /*0602*/ 	.byte	0x08
	.zero		1


	//   ....[18]....
        /*0604*/ 	.word	0x000008b0
        /*0608*/ 	.word	0x000000ff
        /*060c*/ 	.word	0x000132b0
        /*0610*/ 	.short	0x0100
        /*0612*/ 	.byte	0x08
	.zero		1


	//   ....[19]....
        /*0614*/ 	.word	0x000008c0
        /*0618*/ 	.word	0x000000ff
        /*061c*/ 	.word	0x000132c0
        /*0620*/ 	.short	0x0100
        /*0622*/ 	.byte	0x08
	.zero		1


	//   ....[20]....
        /*0624*/ 	.word	0x000008d0
        /*0628*/ 	.word	0x000000ff
        /*062c*/ 	.word	0x000132b8
        /*0630*/ 	.short	0x0100
        /*0632*/ 	.byte	0x08
	.zero		1


	//   ....[21]....
        /*0634*/ 	.word	0x000008e0
        /*0638*/ 	.word	0x000000ff
        /*063c*/ 	.word	0x000132c8
        /*0640*/ 	.short	0x0100
        /*0642*/ 	.byte	0x08
	.zero		1


	//   ....[22]....
        /*0644*/ 	.word	0x00001cd0
        /*0648*/ 	.word	0x000000ff
        /*064c*/ 	.word	0x00013200
        /*0650*/ 	.short	0x010a
        /*0652*/ 	.byte	0x2d
	.zero		1


	//   ....[23]....
        /*0654*/ 	.word	0x00001d50
        /*0658*/ 	.word	0x00000005
        /*065c*/ 	.word	0x00013230
        /*0660*/ 	.short	0x010a
        /*0662*/ 	.byte	0x3f
	.zero		1


	//   ....[24]....
        /*0664*/ 	.word	0x00001d90
        /*0668*/ 	.word	0x00000005
        /*066c*/ 	.word	0x00013230
        /*0670*/ 	.short	0x010a
        /*0672*/ 	.byte	0x3f
	.zero		1


	//   ....[25]....
        /*0674*/ 	.word	0x00002400
        /*0678*/ 	.word	0x00000000
        /*067c*/ 	.word	0x00000000
        /*0680*/ 	.short	0x0101
        /*0682*/ 	.byte	0x3f
	.zero		1


	//   ....[26]....
        /*0684*/ 	.word	0x00005ad0
        /*0688*/ 	.word	0x000000ff
        /*068c*/ 	.word	0x00013230
        /*0690*/ 	.short	0x010a
        /*0692*/ 	.byte	0x17
	.zero		1


	//   ....[27]....
        /*0694*/ 	.word	0x00005b10
        /*0698*/ 	.word	0x000000ff
        /*069c*/ 	.word	0x00013230
        /*06a0*/ 	.short	0x010a
        /*06a2*/ 	.byte	0x17
	.zero		1


	//   ....[28]....
        /*06a4*/ 	.word	0x00005f60
        /*06a8*/ 	.word	0x000000ff
        /*06ac*/ 	.word	0x00013250
        /*06b0*/ 	.short	0x010a
        /*06b2*/ 	.byte	0x0b
	.zero		1


	//   ....[29]....
        /*06b4*/ 	.word	0x00005fa0
        /*06b8*/ 	.word	0x000000ff
        /*06bc*/ 	.word	0x00013250
        /*06c0*/ 	.short	0x010a
        /*06c2*/ 	.byte	0x0b
	.zero		1


	//   ....[30]....
        /*06c4*/ 	.word	0x00006310
        /*06c8*/ 	.word	0x00000008
        /*06cc*/ 	.word	0x00000000
        /*06d0*/ 	.short	0x0101
        /*06d2*/ 	.byte	0x3f
	.zero		1


	//   ....[31]....
        /*06d4*/ 	.word	0x000094b0
        /*06d8*/ 	.word	0x000000ff
        /*06dc*/ 	.word	0x00000000
        /*06e0*/ 	.short	0x0101
        /*06e2*/ 	.byte	0x06
	.zero		1


	//   ....[32]....
        /*06e4*/ 	.word	0x00009c90
        /*06e8*/ 	.word	0x000000ff
        /*06ec*/ 	.word	0x00013230
        /*06f0*/ 	.short	0x010a
        /*06f2*/ 	.byte	0x06
	.zero		1


	//   ....[33]....
        /*06f4*/ 	.word	0x00009cd0
        /*06f8*/ 	.word	0x000000ff
        /*06fc*/ 	.word	0x00013230
        /*0700*/ 	.short	0x010a
        /*0702*/ 	.byte	0x06
	.zero		1


	//   ....[34]....
        /*0704*/ 	.word	0x0000a120
        /*0708*/ 	.word	0x000000ff
        /*070c*/ 	.word	0x00013250
        /*0710*/ 	.short	0x010a
        /*0712*/ 	.byte	0x0b
	.zero		1


	//   ....[35]....
        /*0714*/ 	.word	0x0000a160
        /*0718*/ 	.word	0x000000ff
        /*071c*/ 	.word	0x00013250
        /*0720*/ 	.short	0x010a
        /*0722*/ 	.byte	0x0b
	.zero		1


	//   ....[36]....
        /*0724*/ 	.word	0x0000b6d0
        /*0728*/ 	.word	0x00000005
        /*072c*/ 	.word	0x00000000
        /*0730*/ 	.short	0x0101
        /*0732*/ 	.byte	0x3f
	.zero		1


	//   ....[37]....
        /*0734*/ 	.word	0x0000b9e0
        /*0738*/ 	.word	0x000000ff
        /*073c*/ 	.word	0x00000000
        /*0740*/ 	.short	0x0101
        /*0742*/ 	.byte	0x06
	.zero		1


	//   ....[38]....
        /*0744*/ 	.word	0x0000bf50
        /*0748*/ 	.word	0x000000ff
        /*074c*/ 	.word	0x00013230
        /*0750*/ 	.short	0x010a
        /*0752*/ 	.byte	0x06
	.zero		1


	//   ....[39]....
        /*0754*/ 	.word	0x0000bf90
        /*0758*/ 	.word	0x000000ff
        /*075c*/ 	.word	0x00013230
        /*0760*/ 	.short	0x010a
        /*0762*/ 	.byte	0x06
	.zero		1


	//   ....[40]....
        /*0764*/ 	.word	0x0000c3e0
        /*0768*/ 	.word	0x000000ff
        /*076c*/ 	.word	0x00013250
        /*0770*/ 	.short	0x010a
        /*0772*/ 	.byte	0x0b
	.zero		1


	//   ....[41]....
        /*0774*/ 	.word	0x0000c420
        /*0778*/ 	.word	0x000000ff
        /*077c*/ 	.word	0x00013250
        /*0780*/ 	.short	0x010a
        /*0782*/ 	.byte	0x0b
	.zero		1


	//   ....[42]....
        /*0784*/ 	.word	0x0000c790
        /*0788*/ 	.word	0x00000000
        /*078c*/ 	.word	0x00000000
        /*0790*/ 	.short	0x0101
        /*0792*/ 	.byte	0x3f
	.zero		1


	//   ....[43]....
        /*0794*/ 	.word	0x0000f940
        /*0798*/ 	.word	0x000000ff
        /*079c*/ 	.word	0x00000000
        /*07a0*/ 	.short	0x0101
        /*07a2*/ 	.byte	0x06
	.zero		1


	//   ....[44]....
        /*07a4*/ 	.word	0x0000fde0
        /*07a8*/ 	.word	0x000000ff
        /*07ac*/ 	.word	0x00013250
        /*07b0*/ 	.short	0x010a
        /*07b2*/ 	.byte	0x0e
	.zero		1


	//   ....[45]....
        /*07b4*/ 	.word	0x0000fe20
        /*07b8*/ 	.word	0x000000ff
        /*07bc*/ 	.word	0x00013250
        /*07c0*/ 	.short	0x010a
        /*07c2*/ 	.byte	0x0e
	.zero		1


	//   ....[46]....
        /*07c4*/ 	.word	0x000104a0
        /*07c8*/ 	.word	0x000000ff
        /*07cc*/ 	.word	0x00000000
        /*07d0*/ 	.short	0x0101
        /*07d2*/ 	.byte	0x04
	.zero		1


	//   ....[47]....
        /*07d4*/ 	.word	0x00011730
        /*07d8*/ 	.word	0x0000000a
        /*07dc*/ 	.word	0x00000000
        /*07e0*/ 	.short	0x0101
        /*07e2*/ 	.byte	0x3f
	.zero		1


	//   ....[48]....
        /*07e4*/ 	.word	0x00014650
        /*07e8*/ 	.word	0x00000005
        /*07ec*/ 	.word	0x00013280
        /*07f0*/ 	.short	0x010a
        /*07f2*/ 	.byte	0x3f
	.zero		1


	//   ....[49]....
        /*07f4*/ 	.word	0x00014800
        /*07f8*/ 	.word	0x00000005
        /*07fc*/ 	.word	0x00013240
        /*0800*/ 	.short	0x010a
        /*0802*/ 	.byte	0x3f
	.zero		1


	//   ....[50]....
        /*0804*/ 	.word	0x000153c0
        /*0808*/ 	.word	0x00000012
        /*080c*/ 	.word	0x00013200
        /*0810*/ 	.short	0x0107
        /*0812*/ 	.byte	0x3f
	.zero		1


	//   ....[51]....
        /*0814*/ 	.word	0x000154b0
        /*0818*/ 	.word	0x00000012
        /*081c*/ 	.word	0x00013200
        /*0820*/ 	.short	0x0101
        /*0822*/ 	.byte	0x3f
	.zero		1


	//   ....[52]....
        /*0824*/ 	.word	0x000154d0
        /*0828*/ 	.word	0x00000012
        /*082c*/ 	.word	0x00013220
        /*0830*/ 	.short	0x010a
        /*0832*/ 	.byte	0x3f
	.zero		1


	//   ....[53]....
        /*0834*/ 	.word	0x000157a0
        /*0838*/ 	.word	0x00000004
        /*083c*/ 	.word	0x00013280
        /*0840*/ 	.short	0x010a
        /*0842*/ 	.byte	0x3f
	.zero		1


	//   ....[54]....
        /*0844*/ 	.word	0x000159f0
        /*0848*/ 	.word	0x00000004
        /*084c*/ 	.word	0x00013240
        /*0850*/ 	.short	0x010a
        /*0852*/ 	.byte	0x3f
	.zero		1


	//   ....[55]....
        /*0854*/ 	.word	0x00015cb0
        /*0858*/ 	.word	0x00000003
        /*085c*/ 	.word	0x00013270
        /*0860*/ 	.short	0x010a
        /*0862*/ 	.byte	0x3f
	.zero		1


	//   ....[56]....
        /*0864*/ 	.word	0x00015d30
        /*0868*/ 	.word	0x00000003
        /*086c*/ 	.word	0x00013260
        /*0870*/ 	.short	0x010a
        /*0872*/ 	.byte	0x3f
	.zero		1


	//   ....[57]....
        /*0874*/ 	.word	0x00016010
        /*0878*/ 	.word	0x00000003
        /*087c*/ 	.word	0x00013250
        /*0880*/ 	.short	0x0101
        /*0882*/ 	.byte	0x3f
	.zero		1


	//   ....[58]....
        /*0884*/ 	.word	0x00016090
        /*0888*/ 	.word	0x00000002
        /*088c*/ 	.word	0x00000000
        /*0890*/ 	.short	0x0101
        /*0892*/ 	.byte	0x3f
	.zero		1


	//   ....[59]....
        /*0894*/ 	.word	0x00016280
        /*0898*/ 	.word	0x00000002
        /*089c*/ 	.word	0x00013270
        /*08a0*/ 	.short	0x010a
        /*08a2*/ 	.byte	0x3f
	.zero		1


	//   ....[60]....
        /*08a4*/ 	.word	0x00016300
        /*08a8*/ 	.word	0x00000002
        /*08ac*/ 	.word	0x00013260
        /*08b0*/ 	.short	0x010a
        /*08b2*/ 	.byte	0x3f
	.zero		1


	//   ....[61]....
        /*08b4*/ 	.word	0x000165d0
        /*08b8*/ 	.word	0x00000002
        /*08bc*/ 	.word	0x00013250
        /*08c0*/ 	.short	0x0101
        /*08c2*/ 	.byte	0x3f
	.zero		1


	//   ....[62]....
        /*08c4*/ 	.word	0x00016620
        /*08c8*/ 	.word	0x00000000
        /*08cc*/ 	.word	0x00000000
        /*08d0*/ 	.short	0x0101
        /*08d2*/ 	.byte	0x3f
	.zero		1


	//   ....[63]....
        /*08d4*/ 	.word	0x00017310
        /*08d8*/ 	.word	0x00000006
        /*08dc*/ 	.word	0x00013220
        /*08e0*/ 	.short	0x010a
        /*08e2*/ 	.byte	0x3f
	.zero		1


	//   ....[64]....
        /*08e4*/ 	.word	0x000174b0
        /*08e8*/ 	.word	0x00000005
        /*08ec*/ 	.word	0x00000000
        /*08f0*/ 	.short	0x010a
        /*08f2*/ 	.byte	0x3f
	.zero		1


	//   ....[65]....
        /*08f4*/ 	.word	0x00017520
        /*08f8*/ 	.word	0x00000009
        /*08fc*/ 	.word	0x00000000
        /*0900*/ 	.short	0x010a
        /*0902*/ 	.byte	0x3f
	.zero		1


	//   ....[66]....
        /*0904*/ 	.word	0x00017570
        /*0908*/ 	.word	0x00000013
        /*090c*/ 	.word	0x00013260
        /*0910*/ 	.short	0x010a
        /*0912*/ 	.byte	0x3f
	.zero		1


	//   ....[67]....
        /*0914*/ 	.word	0x000175c0
        /*0918*/ 	.word	0x00000007
        /*091c*/ 	.word	0x00013260
        /*0920*/ 	.short	0x010a
        /*0922*/ 	.byte	0x3f
	.zero		1


	//   ....[68]....
        /*0924*/ 	.word	0x00017600
        /*0928*/ 	.word	0x00000013
        /*092c*/ 	.word	0x00013280
        /*0930*/ 	.short	0x010a
        /*0932*/ 	.byte	0x3f
	.zero		1


	//   ....[69]....
        /*0934*/ 	.word	0x00017620
        /*0938*/ 	.word	0x00000007
        /*093c*/ 	.word	0x00013280
        /*0940*/ 	.short	0x010a
        /*0942*/ 	.byte	0x3f
	.zero		1


	//   ....[70]....
        /*0944*/ 	.word	0x00017690
        /*0948*/ 	.word	0x00000003
        /*094c*/ 	.word	0x00013200
        /*0950*/ 	.short	0x010a
        /*0952*/ 	.byte	0x3f
	.zero		1


	//   ....[71]....
        /*0954*/ 	.word	0x000176e0
        /*0958*/ 	.word	0x00000005
        /*095c*/ 	.word	0x00013230
        /*0960*/ 	.short	0x010a
        /*0962*/ 	.byte	0x3f
	.zero		1


	//   ....[72]....
        /*0964*/ 	.word	0x00017740
        /*0968*/ 	.word	0x00000009
        /*096c*/ 	.word	0x00013230
        /*0970*/ 	.short	0x010a
        /*0972*/ 	.byte	0x3f
	.zero		1


	//   ....[73]....
        /*0974*/ 	.word	0x000177a0
        /*0978*/ 	.word	0x00000009
        /*097c*/ 	.word	0x00013250
        /*0980*/ 	.short	0x010a
        /*0982*/ 	.byte	0x3f
	.zero		1


	//   ....[74]....
        /*0984*/ 	.word	0x00017800
        /*0988*/ 	.word	0x00000003
        /*098c*/ 	.word	0x00013230
        /*0990*/ 	.short	0x010a
        /*0992*/ 	.byte	0x3f
	.zero		1


	//   ....[75]....
        /*0994*/ 	.word	0x00017860
        /*0998*/ 	.word	0x00000003
        /*099c*/ 	.word	0x00013250
        /*09a0*/ 	.short	0x010a
        /*09a2*/ 	.byte	0x3f
	.zero		1


	//   ....[76]....
        /*09a4*/ 	.word	0x000178c0
        /*09a8*/ 	.word	0x00000003
        /*09ac*/ 	.word	0x00013230
        /*09b0*/ 	.short	0x010a
        /*09b2*/ 	.byte	0x3f
	.zero		1


	//   ....[77]....
        /*09b4*/ 	.word	0x00017920
        /*09b8*/ 	.word	0x00000003
        /*09bc*/ 	.word	0x00013250
        /*09c0*/ 	.short	0x010a
        /*09c2*/ 	.byte	0x3f
	.zero		1


	//   ....[78]....
        /*09c4*/ 	.word	0x00017980
        /*09c8*/ 	.word	0x00000007
        /*09cc*/ 	.word	0x00013250
        /*09d0*/ 	.short	0x010a
        /*09d2*/ 	.byte	0x3f
	.zero		1


	//   ....[79]....
        /*09d4*/ 	.word	0x00017ad0
        /*09d8*/ 	.word	0x00000005
        /*09dc*/ 	.word	0x00013280
        /*09e0*/ 	.short	0x010a
        /*09e2*/ 	.byte	0x3f
	.zero		1


	//   ....[80]....
        /*09e4*/ 	.word	0x00017b20
        /*09e8*/ 	.word	0x00000005
        /*09ec*/ 	.word	0x00013240
        /*09f0*/ 	.short	0x010a
        /*09f2*/ 	.byte	0x3f
	.zero		1


	//   ....[81]....
        /*09f4*/ 	.word	0x00018230
        /*09f8*/ 	.word	0x00000012
        /*09fc*/ 	.word	0x00013220
        /*0a00*/ 	.short	0x010a
        /*0a02*/ 	.byte	0x3f
	.zero		1


	//   ....[82]....
        /*0a04*/ 	.word	0x00018280
        /*0a08*/ 	.word	0x00000004
        /*0a0c*/ 	.word	0x00013280
        /*0a10*/ 	.short	0x010a
        /*0a12*/ 	.byte	0x3f
	.zero		1


	//   ....[83]....
        /*0a14*/ 	.word	0x000182d0
        /*0a18*/ 	.word	0x00000004
        /*0a1c*/ 	.word	0x00013240
        /*0a20*/ 	.short	0x010a
        /*0a22*/ 	.byte	0x3f
	.zero		1


	//   ....[84]....
        /*0a24*/ 	.word	0x00018320
        /*0a28*/ 	.word	0x00000003
        /*0a2c*/ 	.word	0x00013270
        /*0a30*/ 	.short	0x010a
        /*0a32*/ 	.byte	0x3f
	.zero		1


	//   ....[85]....
        /*0a34*/ 	.word	0x00018370
        /*0a38*/ 	.word	0x00000003
        /*0a3c*/ 	.word	0x00013260
        /*0a40*/ 	.short	0x010a
        /*0a42*/ 	.byte	0x3f
	.zero		1


	//   ....[86]....
        /*0a44*/ 	.word	0x000183c0
        /*0a48*/ 	.word	0x00000002
        /*0a4c*/ 	.word	0x00013270
        /*0a50*/ 	.short	0x010a
        /*0a52*/ 	.byte	0x3f
	.zero		1


	//   ....[87]....
        /*0a54*/ 	.word	0x00018410
        /*0a58*/ 	.word	0x00000002
        /*0a5c*/ 	.word	0x00013260
        /*0a60*/ 	.short	0x010a
        /*0a62*/ 	.byte	0x3f
	.zero		1


	//   ....[88]....
        /*0a64*/ 	.word	0x00018460
        /*0a68*/ 	.word	0x00000006
        /*0a6c*/ 	.word	0x00013220
        /*0a70*/ 	.short	0x010a
        /*0a72*/ 	.byte	0x3f
	.zero		1


	//   ....[89]....
        /*0a74*/ 	.word	0x00018600
        /*0a78*/ 	.word	0x00000005
        /*0a7c*/ 	.word	0x00000000
        /*0a80*/ 	.short	0x010a
        /*0a82*/ 	.byte	0x3f
	.zero		1


	//   ....[90]....
        /*0a84*/ 	.word	0x00018650
        /*0a88*/ 	.word	0x00000009
        /*0a8c*/ 	.word	0x00000000
        /*0a90*/ 	.short	0x010a
        /*0a92*/ 	.byte	0x3f
	.zero		1


	//   ....[91]....
        /*0a94*/ 	.word	0x000186a0
        /*0a98*/ 	.word	0x00000013
        /*0a9c*/ 	.word	0x00013260
        /*0aa0*/ 	.short	0x010a
        /*0aa2*/ 	.byte	0x3f
	.zero		1


	//   ....[92]....
        /*0aa4*/ 	.word	0x000186f0
        /*0aa8*/ 	.word	0x00000007
        /*0aac*/ 	.word	0x00013260
        /*0ab0*/ 	.short	0x010a
        /*0ab2*/ 	.byte	0x3f
	.zero		1


	//   ....[93]....
        /*0ab4*/ 	.word	0x00018740
        /*0ab8*/ 	.word	0x00000013
        /*0abc*/ 	.word	0x00013280
        /*0ac0*/ 	.short	0x010a
        /*0ac2*/ 	.byte	0x3f
	.zero		1


	//----- nvinfo : EIATTR_NUM_MBARRIERS
	.align		4
.L_205:
        /*0ac4*/ 	.byte	0x03, 0x38
        /*0ac6*/ 	.short	0x0016


	//----- nvinfo : EIATTR_EXIT_INSTR_OFFSETS
	.align		4
        /*0ac8*/ 	.byte	0x04, 0x1c
        /*0aca*/ 	.short	(.L_207 - .L_206)


	//   ....[0]....
.L_206:
        /*0acc*/ 	.word	0x00000a40


	//   ....[1]....
        /*0ad0*/ 	.word	0x000123b0


	//   ....[2]....
        /*0ad4*/ 	.word	0x00017670


	//----- nvinfo : EIATTR_MAX_THREADS
	.align		4
.L_207:
        /*0ad8*/ 	.byte	0x04, 0x05
        /*0ada*/ 	.short	(.L_209 - .L_208)
.L_208:
        /*0adc*/ 	.word	0x00000200
        /*0ae0*/ 	.word	0x00000001
        /*0ae4*/ 	.word	0x00000001


	//----- nvinfo : EIATTR_CRS_STACK_SIZE
	.align		4
.L_209:
        /*0ae8*/ 	.byte	0x04, 0x1e
        /*0aea*/ 	.short	(.L_211 - .L_210)
.L_210:
        /*0aec*/ 	.word	0x00000000


	//----- nvinfo : EIATTR_CBANK_PARAM_SIZE
	.align		4
.L_211:
        /*0af0*/ 	.byte	0x03, 0x19
        /*0af2*/ 	.short	0x0af0


	//----- nvinfo : EIATTR_PARAM_CBANK
	.align		4
        /*0af4*/ 	.byte	0x04, 0x0a
        /*0af6*/ 	.short	(.L_213 - .L_212)
	.align		4
.L_212:
        /*0af8*/ 	.word	index@(.nv.constant0._ZN7cutlass13device_kernelIN5flash11enable_sm90INS1_16FlashAttnFwdSm90INS1_25CollectiveMainloopFwdSm90ILi2EN4cute5tupleIJNS5_1CILi1EEES8_S8_EEENS6_IJNS7_ILi192EEENS7_ILi160EEENS7_ILi64EEEEEELi64ENS_12float_e4m3_tEfNS_4arch4Sm90ELb0ELb1ELb0ELb1ELb0ELb0ELb0ELb1ELb1ELb1ELb0ELb0EEENS1_21CollectiveEpilogueFwdINS6_IJSA_SC_SB_EEES9_NS_10bfloat16_tESG_Li384ELb1ELb1ELb0ELb1EEENS1_36VarlenDynamicPersistentTileSchedulerILi192ELi160ELi384ELi128ELb0ELb1ELb1ELb1ELb0ELb1EEEEEEEEEvNT_6ParamsE)
        /*0afc*/ 	.short	0x0210
        /*0afe*/ 	.short	0x0af0


	//----- nvinfo : EIATTR_SW_WAR
	.align		4
.L_213:
        /*0b00*/ 	.byte	0x04, 0x36
        /*0b02*/ 	.short	(.L_215 - .L_214)
.L_214:
        /*0b04*/ 	.word	0x00000008
.L_215:


//--------------------- .nv.info._ZN7cutlass13device_kernelIN5flash11enable_sm90INS1_16FlashAttnFwdSm90INS1_25CollectiveMainloopFwdSm90ILi2EN4cute5tupleIJNS5_1CILi1EEES8_S8_EEENS6_IJNS7_ILi192EEENS7_ILi160EEENS7_ILi64EEEEEELi64ENS_12float_e4m3_tEfNS_4arch4Sm90ELb0ELb1ELb0ELb1ELb0ELb1ELb0ELb1ELb1ELb1ELb0ELb0EEENS1_21CollectiveEpilogueFwdINS6_IJSA_SC_SB_EEES9_NS_10bfloat16_tESG_Li384ELb1ELb1ELb0ELb1EEENS1_36VarlenDynamicPersistentTileSchedulerILi192ELi160ELi384ELi128ELb0ELb1ELb1ELb1ELb0ELb1EEEEEEEEEvNT_6ParamsE --------------------------
	.section	.nv.info._ZN7cutlass13device_kernelIN5flash11enable_sm90INS1_16FlashAttnFwdSm90INS1_25CollectiveMainloopFwdSm90ILi2EN4cute5tupleIJNS5_1CILi1EEES8_S8_EEENS6_IJNS7_ILi192EEENS7_ILi160EEENS7_ILi64EEEEEELi64ENS_12float_e4m3_tEfNS_4arch4Sm90ELb0ELb1ELb0ELb1ELb0ELb1ELb0ELb1ELb1ELb1ELb0ELb0EEENS1_21CollectiveEpilogueFwdINS6_IJSA_SC_SB_EEES9_NS_10bfloat16_tESG_Li384ELb1ELb1ELb0ELb1EEENS1_36VarlenDynamicPersistentTileSchedulerILi192ELi160ELi384ELi128ELb0ELb1ELb1ELb1ELb0ELb1EEEEEEEEEvNT_6ParamsE,"",@"SHT_CUDA_INFO"
	.sectionflags	@""
	.align	4


	//----- nvinfo : EIATTR_CUDA_API_VERSION
	.align		4
        /*0000*/ 	.byte	0x04, 0x37
        /*0002*/ 	.short	(.L_217 - .L_216)
.L_216:
        /*0004*/ 	.word	0x00000082


	//----- nvinfo : EIATTR_KPARAM_INFO
	.align		4
.L_217:
        /*0008*/ 	.byte	0x04, 0x17
        /*000a*/ 	.short	(.L_219 - .L_218)
.L_218:
        /*000c*/ 	.word	0x00000000
        /*0010*/ 	.short	0x0000
        /*0012*/ 	.short	0x0070
        /*0014*/ 	.byte	0x00, 0xf0, 0x01, 0x2a


	//----- nvinfo : EIATTR_SPARSE_MMA_MASK
	.align		4
.L_219:
        /*0018*/ 	.byte	0x03, 0x50
        /*001a*/ 	.short	0x0000


	//----- nvinfo : EIATTR_MAXREG_COUNT
	.align		4
        /*001c*/ 	.byte	0x03, 0x1b
        /*001e*/ 	.short	0x0080


	//----- nvinfo : EIATTR_NUM_BARRIERS
	.align		4
        /*0020*/ 	.byte	0x02, 0x4c
        /*0022*/ 	.byte	0x10
	.zero		1


	//----- nvinfo : EIATTR_EXTERNS
	.align		4
        /*0024*/ 	.byte	0x04, 0x0f
        /*0026*/ 	.short	(.L_221 - .L_220)


	//   ....[0]....
	.align		4
.L_220:
        /*0028*/ 	.word	index@(__assertfail)


	//----- nvinfo : EIATTR_ANNOTATIONS
	.align		4
.L_221:
        /*002c*/ 	.byte	0x04, 0x55
        /*002e*/ 	.short	(.L_223 - .L_222)


	//   ....[0]....
.L_222:
        /* <DEDUP_REMOVED lines=83> */


	//----- nvinfo : EIATTR_MERCURY_ISA_VERSION
	.align		4
.L_223:
        /*0548*/ 	.byte	0x03, 0x5f
        /*054a*/ 	.short	0x0101


	//----- nvinfo : EIATTR_UNUSED_LOAD_BYTE_OFFSET
	.align		4
        /*054c*/ 	.byte	0x04, 0x44
        /*054e*/ 	.short	(.L_225 - .L_224)


	//   ....[0]....
.L_224:
        /*0550*/ 	.word	0x00000a90
        /*0554*/ 	.word	0x0000fff0


	//   ....[1]....
        /*0558*/ 	.word	0x00017ea0
        /*055c*/ 	.word	0x0000fff0


	//----- nvinfo : EIATTR_INT_WARP_WIDE_INSTR_OFFSETS
	.align		4
.L_225:
        /*0560*/ 	.byte	0x04, 0x31
        /*0562*/ 	.short	(.L_227 - .L_226)


	//   ....[0]....
.L_226:
        /*0564*/ 	.word	0x00000180


	//   ....[1]....
        /*0568*/ 	.word	0x000001c0


	//   ....[2]....
        /*056c*/ 	.word	0x00000280


	//   ....[3]....
        /*0570*/ 	.word	0x0001c5f0


	//   ....[4]....
        /*0574*/ 	.word	0x0001c680


	//   ....[5]....
        /*0578*/ 	.word	0x0001eb80


	//   ....[6]....
        /*057c*/ 	.word	0x0001ec10


	//----- nvinfo : EIATTR_COOP_GROUP_MASK_REGIDS
	.align		4
.L_227:
        /*0580*/ 	.byte	0x04, 0x29
        /*0582*/ 	.short	(.L_229 - .L_228)


	//   ....[0]....
.L_228:
        /*0584*/ 	.word	0xffffffff


	//   ....[1]....
        /*0588*/ 	.word	0xffffffff


	//   ....[2]....
        /*058c*/ 	.word	0xffffffff


	//   ....[3]....
        /*0590*/ 	.word	0xffffffff


	//   ....[4]....
        /*0594*/ 	.word	0xffffffff


	//   ....[5]....
        /*0598*/ 	.word	0xffffffff


	//   ....[6]....
        /*059c*/ 	.word	0xffffffff


	//   ....[7]....
        /*05a0*/ 	.word	0xffffffff


	//   ....[8]....
        /*05a4*/ 	.word	0xffffffff


	//   ....[9]....
        /*05a8*/ 	.word	0xffffffff


	//   ....[10]....
        /*05ac*/ 	.word	0xffffffff


	//   ....[11]....
        /*05b0*/ 	.word	0xffffffff


	//   ....[12]....
        /*05b4*/ 	.word	0xffffffff


	//   ....[13]....
        /*05b8*/ 	.word	0xffffffff


	//   ....[14]....
        /*05bc*/ 	.word	0xffffffff


	//   ....[15]....
        /*05c0*/ 	.word	0xffffffff


	//   ....[16]....
        /*05c4*/ 	.word	0xffffffff


	//   ....[17]....
        /*05c8*/ 	.word	0xffffffff


	//   ....[18]....
        /*05cc*/ 	.word	0xffffffff


	//   ....[19]....
        /*05d0*/ 	.word	0xffffffff


	//   ....[20]....
        /*05d4*/ 	.word	0xffffffff


	//   ....[21]....
        /*05d8*/ 	.word	0xffffffff


	//   ....[22]....
        /*05dc*/ 	.word	0xffffffff


	//   ....[23]....
        /*05e0*/ 	.word	0xffffffff


	//   ....[24]....
        /*05e4*/ 	.word	0xffffffff


	//   ....[25]....
        /*05e8*/ 	.word	0xffffffff


	//   ....[26]....
        /*05ec*/ 	.word	0xffffffff


	//   ....[27]....
        /*05f0*/ 	.word	0xffffffff


	//   ....[28]....
        /*05f4*/ 	.word	0xffffffff


	//   ....[29]....
        /*05f8*/ 	.word	0xffffffff


	//   ....[30]....
        /*05fc*/ 	.word	0xffffffff


	//   ....[31]....
        /*0600*/ 	.word	0xffffffff


	//   ....[32]....
        /*0604*/ 	.word	0xffffffff


	//   ....[33]....
        /*0608*/ 	.word	0xffffffff


	//   ....[34]....
        /*060c*/ 	.word	0xffffffff


	//   ....[35]....
        /*0610*/ 	.word	0xffffffff


	//   ....[36]....
        /*0614*/ 	.word	0xffffffff


	//   ....[37]....
        /*0618*/ 	.word	0xffffffff


	//   ....[38]....
        /*061c*/ 	.word	0xffffffff


	//   ....[39]....
        /*0620*/ 	.word	0xffffffff


	//   ....[40]....
        /*0624*/ 	.word	0xffffffff


	//   ....[41]....
        /*0628*/ 	.word	0xffffffff


	//   ....[42]....
        /*062c*/ 	.word	0xffffffff


	//   ....[43]....
        /*0630*/ 	.word	0xffffffff


	//   ....[44]....
        /*0634*/ 	.word	0xffffffff


	//   ....[45]....
        /*0638*/ 	.word	0xffffffff


	//   ....[46]....
        /*063c*/ 	.word	0xffffffff


	//   ....[47]....
        /*0640*/ 	.word	0xffffffff


	//   ....[48]....
        /*0644*/ 	.word	0xffffffff


	//   ....[49]....
        /*0648*/ 	.word	0xffffffff


	//   ....[50]....
        /*064c*/ 	.word	0xffffffff


	//   ....[51]....
        /*0650*/ 	.word	0xffffffff


	//   ....[52]....
        /*0654*/ 	.word	0xffffffff


	//   ....[53]....
        /*0658*/ 	.word	0xffffffff


	//   ....[54]....
        /*065c*/ 	.word	0xffffffff


	//   ....[55]....
        /*0660*/ 	.word	0xffffffff


	//   ....[56]....
        /*0664*/ 	.word	0xffffffff


	//   ....[57]....
        /*0668*/ 	.word	0xffffffff


	//   ....[58]....
        /*066c*/ 	.word	0xffffffff


	//   ....[59]....
        /*0670*/ 	.word	0xffffffff


	//   ....[60]....
        /*0674*/ 	.word	0xffffffff


	//   ....[61]....
        /*0678*/ 	.word	0xffffffff


	//   ....[62]....
        /*067c*/ 	.word	0xffffffff


	//   ....[63]....
        /*0680*/ 	.word	0xffffffff


	//   ....[64]....
        /*0684*/ 	.word	0xffffffff


	//   ....[65]....
        /*0688*/ 	.word	0xffffffff


	//   ....[66]....
        /*068c*/ 	.word	0xffffffff


	//   ....[67]....
        /*0690*/ 	.word	0xffffffff


	//   ....[68]....
        /*0694*/ 	.word	0xffffffff


	//   ....[69]....
        /*0698*/ 	.word	0xffffffff


	//   ....[70]....
        /*069c*/ 	.word	0xffffffff


	//   ....[71]....
        /*06a0*/ 	.word	0xffffffff


	//   ....[72]....
        /*06a4*/ 	.word	0xffffffff


	//   ....[73]....
        /*06a8*/ 	.word	0xffffffff


	//   ....[74]....
        /*06ac*/ 	.word	0xffffffff


	//   ....[75]....
        /*06b0*/ 	.word	0xffffffff


	//   ....[76]....
        /*06b4*/ 	.word	0xffffffff


	//   ....[77]....
        /*06b8*/ 	.word	0xffffffff


	//   ....[78]....
        /*06bc*/ 	.word	0xffffffff


	//   ....[79]....
        /*06c0*/ 	.word	0xffffffff


	//   ....[80]....
        /*06c4*/ 	.word	0xffffffff


	//   ....[81]....
        /*06c8*/ 	.word	0xffffffff


	//   ....[82]....
        /*06cc*/ 	.word	0xffffffff


	//   ....[83]....
        /*06d0*/ 	.word	0xffffffff


	//   ....[84]....
        /*06d4*/ 	.word	0xffffffff


	//   ....[85]....
        /*06d8*/ 	.word	0xffffffff


	//   ....[86]....
        /*06dc*/ 	.word	0xffffffff


	//   ....[87]....
        /*06e0*/ 	.word	0xffffffff


	//   ....[88]....
        /*06e4*/ 	.word	0xffffffff


	//   ....[89]....
        /*06e8*/ 	.word	0xffffffff


	//   ....[90]....
        /*06ec*/ 	.word	0xffffffff


	//   ....[91]....
        /*06f0*/ 	.word	0xffffffff


	//   ....[92]....
        /*06f4*/ 	.word	0xffffffff


	//   ....[93]....
        /*06f8*/ 	.word	0xffffffff


	//   ....[94]....
        /*06fc*/ 	.word	0xffffffff


	//   ....[95]....
        /*0700*/ 	.word	0xffffffff


	//   ....[96]....
        /*0704*/ 	.word	0xffffffff


	//   ....[97]....
        /*0708*/ 	.word	0xffffffff


	//   ....[98]....
        /*070c*/ 	.word	0xffffffff


	//   ....[99]....
        /*0710*/ 	.word	0xffffffff


	//   ....[100]....
        /*0714*/ 	.word	0xffffffff


	//   ....[101]....
        /*0718*/ 	.word	0xffffffff


	//   ....[102]....
        /*071c*/ 	.word	0xffffffff


	//   ....[103]....
        /*0720*/ 	.word	0xffffffff


	//   ....[104]....
        /*0724*/ 	.word	0xffffffff


	//   ....[105]....
        /*0728*/ 	.word	0xffffffff


	//   ....[106]....
        /*072c*/ 	.word	0xffffffff


	//   ....[107]....
        /*0730*/ 	.word	0xffffffff


	//   ....[108]....
        /*0734*/ 	.word	0xffffffff


	//   ....[109]....
        /*0738*/ 	.word	0xffffffff


	//   ....[110]....
        /*073c*/ 	.word	0xffffffff


	//   ....[111]....
        /*0740*/ 	.word	0xffffffff


	//   ....[112]....
        /*0744*/ 	.word	0xffffffff


	//   ....[113]....
        /*0748*/ 	.word	0xffffffff


	//   ....[114]....
        /*074c*/ 	.word	0xffffffff


	//   ....[115]....
        /*0750*/ 	.word	0xffffffff


	//   ....[116]....
        /*0754*/ 	.word	0xffffffff


	//   ....[117]....
        /*0758*/ 	.word	0xffffffff


	//   ....[118]....
        /*075c*/ 	.word	0xffffffff


	//   ....[119]....
        /*0760*/ 	.word	0xffffffff


	//   ....[120]....
        /*0764*/ 	.word	0xffffffff


	//   ....[121]....
        /*0768*/ 	.word	0xffffffff


	//   ....[122]....
        /*076c*/ 	.word	0xffffffff


	//   ....[123]....
        /*0770*/ 	.word	0xffffffff


	//   ....[124]....
        /*0774*/ 	.word	0xffffffff


	//   ....[125]....
        /*0778*/ 	.word	0xffffffff


	//   ....[126]....
        /*077c*/ 	.word	0x0500000f


	//   ....[127]....
        /*0780*/ 	.word	0x0500000f


	//   ....[128]....
        /*0784*/ 	.word	0x0500000f


	//   ....[129]....
        /*0788*/ 	.word	0x0500000f


	//   ....[130]....
        /*078c*/ 	.word	0x0500000f


	//   ....[131]....
        /*0790*/ 	.word	0x0500000f


	//   ....[132]....
        /*0794*/ 	.word	0x0500000f


	//   ....[133]....
        /*0798*/ 	.word	0x0500000f


	//   ....[134]....
        /*079c*/ 	.word	0x0500000f


	//   ....[135]....
        /*07a0*/ 	.word	0x0500000f


	//   ....[136]....
        /*07a4*/ 	.word	0x0500000f


	//   ....[137]....
        /*07a8*/ 	.word	0x0500000f


	//   ....[138]....
        /*07ac*/ 	.word	0x0500000f


	//   ....[139]....
        /*07b0*/ 	.word	0x0500000f


	//   ....[140]....
        /*07b4*/ 	.word	0x0500000f


	//   ....[141]....
        /*07b8*/ 	.word	0x0500000f


	//   ....[142]....
        /*07bc*/ 	.word	0x0500000f


	//   ....[143]....
        /*07c0*/ 	.word	0x0500000f


	//   ....[144]....
        /*07c4*/ 	.word	0x0500000f


	//   ....[145]....
        /*07c8*/ 	.word	0x0500000f


	//   ....[146]....
        /*07cc*/ 	.word	0x0500000f


	//   ....[147]....
        /*07d0*/ 	.word	0x0500000f


	//   ....[148]....
        /*07d4*/ 	.word	0x0500000f


	//   ....[149]....
        /*07d8*/ 	.word	0x0500000f


	//   ....[150]....
        /*07dc*/ 	.word	0x0500000f


	//   ....[151]....
        /*07e0*/ 	.word	0x0500000f


	//   ....[152]....
        /*07e4*/ 	.word	0x0500000f


	//   ....[153]....
        /*07e8*/ 	.word	0x0500000f


	//   ....[154]....
        /*07ec*/ 	.word	0x0500000f


	//   ....[155]....
        /*07f0*/ 	.word	0x0500000f


	//   ....[156]....
        /*07f4*/ 	.word	0x0500000f


	//   ....[157]....
        /*07f8*/ 	.word	0x0500000f


	//   ....[158]....
        /*07fc*/ 	.word	0x0500000f


	//   ....[159]....
        /*0800*/ 	.word	0x0500000f


	//   ....[160]....
        /*0804*/ 	.word	0x0500000f


	//   ....[161]....
        /*0808*/ 	.word	0x0500000f


	//   ....[162]....
        /*080c*/ 	.word	0x0500000f


	//   ....[163]....
        /*0810*/ 	.word	0x0500000f


	//   ....[164]....
        /*0814*/ 	.word	0x0500000f


	//   ....[165]....
        /*0818*/ 	.word	0x0500000f


	//----- nvinfo : EIATTR_COOP_GROUP_INSTR_OFFSETS
	.align		4
.L_229:
        /*081c*/ 	.byte	0x04, 0x28
        /*081e*/ 	.short	(.L_231 - .L_230)


	//   ....[0]....
.L_230:
        /*0820*/ 	.word	0x00000060


	//   ....[1]....
        /*0824*/ 	.word	0x00000190


	//   ....[2]....
        /*0828*/ 	.word	0x00000290


	//   ....[3]....
        /*082c*/ 	.word	0x00000400


	//   ....[4]....
        /*0830*/ 	.word	0x00000560


	//   ....[5]....
        /*0834*/ 	.word	0x00000680


	//   ....[6]....
        /*0838*/ 	.word	0x000007e0


	//   ....[7]....
        /*083c*/ 	.word	0x000058d0


	//   ....[8]....
        /*0840*/ 	.word	0x00006010


	//   ....[9]....
        /*0844*/ 	.word	0x00006020


	//   ....[10]....
        /*0848*/ 	.word	0x00006030


	//   ....[11]....
        /*084c*/ 	.word	0x00006040


	//   ....[12]....
        /*0850*/ 	.word	0x00007530


	//   ....[13]....
        /*0854*/ 	.word	0x00007540


	//   ....[14]....
        /*0858*/ 	.word	0x00007550


	//   ....[15]....
        /*085c*/ 	.word	0x00007560


	//   ....[16]....
        /*0860*/ 	.word	0x00009060


	//   ....[17]....
        /*0864*/ 	.word	0x0000a170


	//   ....[18]....
        /*0868*/ 	.word	0x0000aa10


	//   ....[19]....
        /*086c*/ 	.word	0x0000ab20


	//   ....[20]....
        /*0870*/ 	.word	0x0000b5e0


	//   ....[21]....
        /*0874*/ 	.word	0x0000b680


	//   ....[22]....
        /*0878*/ 	.word	0x0000d290


	//   ....[23]....
        /*087c*/ 	.word	0x0000d4d0


	//   ....[24]....
        /*0880*/ 	.word	0x0000eee0


	//   ....[25]....
        /*0884*/ 	.word	0x0000eff0


	//   ....[26]....
        /*0888*/ 	.word	0x0000f780


	//   ....[27]....
        /*088c*/ 	.word	0x0000f910


	//   ....[28]....
        /*0890*/ 	.word	0x00011b70


	//   ....[29]....
        /*0894*/ 	.word	0x00011ba0


	//   ....[30]....
        /*0898*/ 	.word	0x00011c00


	//   ....[31]....
        /*089c*/ 	.word	0x00011c30


	//   ....[32]....
        /*08a0*/ 	.word	0x00013de0


	//   ....[33]....
        /*08a4*/ 	.word	0x00014e50


	//   ....[34]....
        /*08a8*/ 	.word	0x000156a0


	//   ....[35]....
        /*08ac*/ 	.word	0x000157b0


	//   ....[36]....
        /*08b0*/ 	.word	0x00016450


	//   ....[37]....
        /*08b4*/ 	.word	0x000164b0


	//   ....[38]....
        /*08b8*/ 	.word	0x00017800


	//   ....[39]....
        /*08bc*/ 	.word	0x00017910


	//   ....[40]....
        /*08c0*/ 	.word	0x00017930


	//   ....[41]....
        /*08c4*/ 	.word	0x000179f0


	//   ....[42]....
        /*08c8*/ 	.word	0x000184e0


	//   ....[43]....
        /*08cc*/ 	.word	0x000184f0


	//   ....[44]....
        /*08d0*/ 	.word	0x00018500


	//   ....[45]....
        /*08d4*/ 	.word	0x00018510


	//   ....[46]....
        /*08d8*/ 	.word	0x00018520


	//   ....[47]....
        /*08dc*/ 	.word	0x00018530


	//   ....[48]....
        /*08e0*/ 	.word	0x00018540


	//   ....[49]....
        /*08e4*/ 	.word	0x00018560


	//   ....[50]....
        /*08e8*/ 	.word	0x00018570


	//   ....[51]....
        /*08ec*/ 	.word	0x00018580


	//   ....[52]....
        /*08f0*/ 	.word	0x00018590


	//   ....[53]....
        /*08f4*/ 	.word	0x000185a0


	//   ....[54]....
        /*08f8*/ 	.word	0x000185b0


	//   ....[55]....
        /*08fc*/ 	.word	0x000185c0


	//   ....[56]....
        /*0900*/ 	.word	0x000185d0


	//   ....[57]....
        /*0904*/ 	.word	0x000185e0


	//   ....[58]....
        /*0908*/ 	.word	0x00018ba0


	//   ....[59]....
        /*090c*/ 	.word	0x00018be0


	//   ....[60]....
        /*0910*/ 	.word	0x00018c20


	//   ....[61]....
        /*0914*/ 	.word	0x00018c60


	//   ....[62]....
        /*0918*/ 	.word	0x000190e0


	//   ....[63]....
        /*091c*/ 	.word	0x00019120


	//   ....[64]....
        /*0920*/ 	.word	0x00019140


	//   ....[65]....
        /*0924*/ 	.word	0x00019180


	//   ....[66]....
        /*0928*/ 	.word	0x000191a0


	//   ....[67]....
        /*092c*/ 	.word	0x000191c0


	//   ....[68]....
        /*0930*/ 	.word	0x000191e0


	//   ....[69]....
        /*0934*/ 	.word	0x00019210


	//   ....[70]....
        /*0938*/ 	.word	0x00019a10


	//   ....[71]....
        /*093c*/ 	.word	0x00019a40


	//   ....[72]....
        /*0940*/ 	.word	0x00019a80


	//   ....[73]....
        /*0944*/ 	.word	0x00019ab0


	//   ....[74]....
        /*0948*/ 	.word	0x00019ad0


	//   ....[75]....
        /*094c*/ 	.word	0x00019ae0


	//   ....[76]....
        /*0950*/ 	.word	0x00019af0


	//   ....[77]....
        /*0954*/ 	.word	0x00019b10


	//   ....[78]....
        /*0958*/ 	.word	0x00019c70


	//   ....[79]....
        /*095c*/ 	.word	0x00019e40


	//   ....[80]....
        /*0960*/ 	.word	0x00019e70


	//   ....[81]....
        /*0964*/ 	.word	0x00019ea0


	//   ....[82]....
        /*0968*/ 	.word	0x00019ed0


	//   ....[83]....
        /*096c*/ 	.word	0x00019f00


	//   ....[84]....
        /*0970*/ 	.word	0x00019f30


	//   ....[85]....
        /*0974*/ 	.word	0x0001a0a0


	//   ....[86]....
        /*0978*/ 	.word	0x0001a0d0


	//   ....[87]....
        /*097c*/ 	.word	0x0001a100


	//   ....[88]....
        /*0980*/ 	.word	0x0001a130


	//   ....[89]....
        /*0984*/ 	.word	0x0001a160


	//   ....[90]....
        /*0988*/ 	.word	0x0001a190


	//   ....[91]....
        /*098c*/ 	.word	0x0001a240


	//   ....[92]....
        /*0990*/ 	.word	0x0001a2a0


	//   ....[93]....
        /*0994*/ 	.word	0x0001a340


	//   ....[94]....
        /*0998*/ 	.word	0x0001b530


	//   ....[95]....
        /*099c*/ 	.word	0x0001cd20


	//   ....[96]....
        /*09a0*/ 	.word	0x0001da50


	//   ....[97]....
        /*09a4*/ 	.word	0x0001da70


	//   ....[98]....
        /*09a8*/ 	.word	0x0001da90


	//   ....[99]....
        /*09ac*/ 	.word	0x0001dab0


	//   ....[100]....
        /*09b0*/ 	.word	0x0001db30


	//   ....[101]....
        /*09b4*/ 	.word	0x0001db40


	//   ....[102]....
        /*09b8*/ 	.word	0x0001dbb0


	//   ....[103]....
        /*09bc*/ 	.word	0x0001dbc0


	//   ....[104]....
        /*09c0*/ 	.word	0x0001dbd0


	//   ....[105]....
        /*09c4*/ 	.word	0x0001dc10


	//   ....[106]....
        /*09c8*/ 	.word	0x0001dc70


	//   ....[107]....
        /*09cc*/ 	.word	0x0001dc80


	//   ....[108]....
        /*09d0*/ 	.word	0x0001f240


	//   ....[109]....
        /*09d4*/ 	.word	0x0001f270


	//   ....[110]....
        /*09d8*/ 	.word	0x0001f2b0


	//   ....[111]....
        /*09dc*/ 	.word	0x0001f2e0


	//   ....[112]....
        /*09e0*/ 	.word	0x0001f310


	//   ....[113]....
        /*09e4*/ 	.word	0x0001f340


	//   ....[114]....
        /*09e8*/ 	.word	0x0001f370


	//   ....[115]....
        /*09ec*/ 	.word	0x0001f3a0


	//   ....[116]....
        /*09f0*/ 	.word	0x0001f520


	//   ....[117]....
        /*09f4*/ 	.word	0x0001f550


	//   ....[118]....
        /*09f8*/ 	.word	0x0001f580


	//   ....[119]....
        /*09fc*/ 	.word	0x0001f5b0


	//   ....[120]....
        /*0a00*/ 	.word	0x0001f5e0


	//   ....[121]....
        /*0a04*/ 	.word	0x0001f610


	//   ....[122]....
        /*0a08*/ 	.word	0x0001f6d0


	//   ....[123]....
        /*0a0c*/ 	.word	0x0001f6f0


	//   ....[124]....
        /*0a10*/ 	.word	0x0001f760


	//   ....[125]....
        /*0a14*/ 	.word	0x0001fe00


	//   ....[126]....
        /*0a18*/ 	.word	0x00020270


	//   ....[127]....
        /*0a1c*/ 	.word	0x00020300


	//   ....[128]....
        /*0a20*/ 	.word	0x00020350


	//   ....[129]....
        /*0a24*/ 	.word	0x000203a0


	//   ....[130]....
        /*0a28*/ 	.word	0x00020470


	//   ....[131]....
        /*0a2c*/ 	.word	0x00020500


	//   ....[132]....
        /*0a30*/ 	.word	0x00020550


	//   ....[133]....
        /*0a34*/ 	.word	0x000205a0


	//   ....[134]....
        /*0a38*/ 	.word	0x00020930


	//   ....[135]....
        /*0a3c*/ 	.word	0x00020c10


	//   ....[136]....
        /*0a40*/ 	.word	0x00020e40


	//   ....[137]....
        /*0a44*/ 	.word	0x00020e90


	//   ....[138]....
        /*0a48*/ 	.word	0x00020ef0


	//   ....[139]....
        /*0a4c*/ 	.word	0x00020fd0


	//   ....[140]....
        /*0a50*/ 	.word	0x00021030


	//   ....[141]....
        /*0a54*/ 	.word	0x00021110


	//   ....[142]....
        /*0a58*/ 	.word	0x00021170


	//   ....[143]....
        /*0a5c*/ 	.word	0x00021250


	//   ....[144]....
        /*0a60*/ 	.word	0x000212b0


	//   ....[145]....
        /*0a64*/ 	.word	0x000213a0


	//   ....[146]....
        /*0a68*/ 	.word	0x00021400


	//   ....[147]....
        /*0a6c*/ 	.word	0x000214d0


	//   ....[148]....
        /*0a70*/ 	.word	0x000217a0


	//   ....[149]....
        /*0a74*/ 	.word	0x00021840


	//   ....[150]....
        /*0a78*/ 	.word	0x00021960


	//   ....[151]....
        /*0a7c*/ 	.word	0x000219d0


	//   ....[152]....
        /*0a80*/ 	.word	0x00021a40


	//   ....[153]....
        /*0a84*/ 	.word	0x00021ab0


	//   ....[154]....
        /*0a88*/ 	.word	0x00021b20


	//   ....[155]....
        /*0a8c*/ 	.word	0x00021ba0


	//   ....[156]....
        /*0a90*/ 	.word	0x00021c30


	//   ....[157]....
        /*0a94*/ 	.word	0x00021cc0


	//   ....[158]....
        /*0a98*/ 	.word	0x00021d30


	//   ....[159]....
        /*0a9c*/ 	.word	0x00021da0


	//   ....[160]....
        /*0aa0*/ 	.word	0x00021e10


	//   ....[161]....
        /*0aa4*/ 	.word	0x00021e90


	//   ....[162]....
        /*0aa8*/ 	.word	0x00021f00


	//   ....[163]....
        /*0aac*/ 	.word	0x00021fa0


	//   ....[164]....
        /*0ab0*/ 	.word	0x00022030


	//   ....[165]....
        /*0ab4*/ 	.word	0x00022160


	//----- nvinfo : EIATTR_REG_RECONFIG
	.align		4
.L_231:
        /*0ab8*/ 	.byte	0x01, 0x54
	.zero		2


	//----- nvinfo : EIATTR_SYSCALL_OFFSETS
	.align		4
        /*0abc*/ 	.byte	0x04, 0x46
        /*0abe*/ 	.short	(.L_233 - .L_232)


	//   ....[0]....
.L_232:
        /*0ac0*/ 	.word	0x00001b20


	//   ....[1]....
        /*0ac4*/ 	.word	0x00001c70


	//   ....[2]....
        /*0ac8*/ 	.word	0x00005a40


	//   ....[3]....
        /*0acc*/ 	.word	0x00005d60


	//   ....[4]....
        /*0ad0*/ 	.word	0x0001c7e0


	//   ....[5]....
        /*0ad4*/ 	.word	0x0001c950


	//   ....[6]....
        /*0ad8*/ 	.word	0x0001caa0


	//   ....[7]....
        /*0adc*/ 	.word	0x0001cbe0


	//   ....[8]....
        /*0ae0*/ 	.word	0x0001d540


	//----- nvinfo : EIATTR_MBARRIER_INSTR_OFFSETS
	.align		4
.L_233:
        /*0ae4*/ 	.byte	0x04, 0x39
        /*0ae6*/ 	.short	(.L_235 - .L_234)


	//   ....[0]....
.L_234:
        /*0ae8*/ 	.word	0x000002b0
        /*0aec*/ 	.word	0x000000ff
        /*0af0*/ 	.word	0x00013200
        /*0af4*/ 	.short	0x0100
        /*0af6*/ 	.byte	0x08
	.zero		1


	//   ....[1]....
        /*0af8*/ 	.word	0x000002c0
        /*0afc*/ 	.word	0x000000ff
        /*0b00*/ 	.word	0x00013220
        /*0b04*/ 	.short	0x0100
        /*0b06*/ 	.byte	0x08
	.zero		1


	//   ....[2]....
        /*0b08*/ 	.word	0x000003b0
        /*0b0c*/ 	.word	0x000000ff
        /*0b10*/ 	.word	0x00013230
        /*0b14*/ 	.short	0x0100
        /*0b16*/ 	.byte	0x08
	.zero		1


	//   ....[3]....
        /*0b18*/ 	.word	0x000003c0
        /*0b1c*/ 	.word	0x000000ff
        /*0b20*/ 	.word	0x00013240
        /*0b24*/ 	.short	0x0100
        /*0b26*/ 	.byte	0x08
	.zero		1


	//   ....[4]....
        /*0b28*/ 	.word	0x000003d0
        /*0b2c*/ 	.word	0x000000ff
        /*0b30*/ 	.word	0x00013238
        /*0b34*/ 	.short	0x0100
        /*0b36*/ 	.byte	0x08
	.zero		1


	//   ....[5]....
        /*0b38*/ 	.word	0x000003e0
        /*0b3c*/ 	.word	0x000000ff
        /*0b40*/ 	.word	0x00013248
        /*0b44*/ 	.short	0x0100
        /*0b46*/ 	.byte	0x08
	.zero		1


	//   ....[6]....
        /*0b48*/ 	.word	0x00000510
        /*0b4c*/ 	.word	0x000000ff
        /*0b50*/ 	.word	0x00013250
        /*0b54*/ 	.short	0x0100
        /*0b56*/ 	.byte	0x08
	.zero		1


	//   ....[7]....
        /*0b58*/ 	.word	0x00000520
        /*0b5c*/ 	.word	0x000000ff
        /*0b60*/ 	.word	0x00013260
        /*0b64*/ 	.short	0x0100
        /*0b66*/ 	.byte	0x08
	.zero		1


	//   ....[8]....
        /*0b68*/ 	.word	0x00000530
        /*0b6c*/ 	.word	0x000000ff
        /*0b70*/ 	.word	0x00013258
        /*0b74*/ 	.short	0x0100
        /*0b76*/ 	.byte	0x08
	.zero		1


	//   ....[9]....
        /*0b78*/ 	.word	0x00000540
        /*0b7c*/ 	.word	0x000000ff
        /*0b80*/ 	.word	0x00013268
        /*0b84*/ 	.short	0x0100
        /*0b86*/ 	.byte	0x08
	.zero		1


	//   ....[10]....
        /*0b88*/ 	.word	0x00000630
        /*0b8c*/ 	.word	0x000000ff
        /*0b90*/ 	.word	0x00013270
        /*0b94*/ 	.short	0x0100
        /*0b96*/ 	.byte	0x06
	.zero		1


	//   ....[11]....
        /*0b98*/ 	.word	0x00000640
        /*0b9c*/ 	.word	0x000000ff
        /*0ba0*/ 	.word	0x00013280
        /*0ba4*/ 	.short	0x0100
        /*0ba6*/ 	.byte	0x06
	.zero		1


	//   ....[12]....
        /*0ba8*/ 	.word	0x00000650
        /*0bac*/ 	.word	0x000000ff
        /*0bb0*/ 	.word	0x00013278
        /*0bb4*/ 	.short	0x0100
        /*0bb6*/ 	.byte	0x06
	.zero		1


	//   ....[13]....
        /*0bb8*/ 	.word	0x00000660
        /*0bbc*/ 	.word	0x000000ff
        /*0bc0*/ 	.word	0x00013288
        /*0bc4*/ 	.short	0x0100
        /*0bc6*/ 	.byte	0x06
	.zero		1


	//   ....[14]....
        /*0bc8*/ 	.word	0x00000790
        /*0bcc*/ 	.word	0x000000ff
        /*0bd0*/ 	.word	0x00013290
        /*0bd4*/ 	.short	0x0100
        /*0bd6*/ 	.byte	0x08
	.zero		1


	//   ....[15]....
        /*0bd8*/ 	.word	0x000007a0
        /*0bdc*/ 	.word	0x000000ff
        /*0be0*/ 	.word	0x000132a0
        /*0be4*/ 	.short	0x0100
        /*0be6*/ 	.byte	0x08
	.zero		1


	//   ....[16]....
        /*0be8*/ 	.word	0x000007b0
        /*0bec*/ 	.word	0x000000ff
        /*0bf0*/ 	.word	0x00013298
        /*0bf4*/ 	.short	0x0100
        /*0bf6*/ 	.byte	0x08
	.zero		1


	//   ....[17]....
        /*0bf8*/ 	.word	0x000007c0
        /*0bfc*/ 	.word	0x000000ff
        /*0c00*/ 	.word	0x000132a8
        /*0c04*/ 	.short	0x0100
        /*0c06*/ 	.byte	0x08
	.zero		1


	//   ....[18]....
        /*0c08*/ 	.word	0x000008f0
        /*0c0c*/ 	.word	0x000000ff
        /*0c10*/ 	.word	0x000132b0
        /*0c14*/ 	.short	0x0100
        /*0c16*/ 	.byte	0x08
	.zero		1


	//   ....[19]....
        /*0c18*/ 	.word	0x00000900
        /*0c1c*/ 	.word	0x000000ff
        /*0c20*/ 	.word	0x000132c0
        /*0c24*/ 	.short	0x0100
        /*0c26*/ 	.byte	0x08
	.zero		1


	//   ....[20]....
        /*0c28*/ 	.word	0x00000910
        /*0c2c*/ 	.word	0x000000ff
        /*0c30*/ 	.word	0x000132b8
        /*0c34*/ 	.short	0x0100
        /*0c36*/ 	.byte	0x08
	.zero		1


	//   ....[21]....
        /*0c38*/ 	.word	0x00000920
        /*0c3c*/ 	.word	0x000000ff
        /*0c40*/ 	.word	0x000132c8
        /*0c44*/ 	.short	0x0100
        /*0c46*/ 	.byte	0x08
	.zero		1


	//   ....[22]....
        /*0c48*/ 	.word	0x00002960
        /*0c4c*/ 	.word	0x00000049
        /*0c50*/ 	.word	0x00013290
        /*0c54*/ 	.short	0x010a
        /*0c56*/ 	.byte	0x3f
	.zero		1


	//   ....[23]....
        /*0c58*/ 	.word	0x00003a50
        /*0c5c*/ 	.word	0x00000049
        /*0c60*/ 	.word	0x00013290
        /*0c64*/ 	.short	0x010a
        /*0c66*/ 	.byte	0x3f
	.zero		1


	//   ....[24]....
        /*0c68*/ 	.word	0x00004af0
        /*0c6c*/ 	.word	0x00000049
        /*0c70*/ 	.word	0x00013290
        /*0c74*/ 	.short	0x010a
        /*0c76*/ 	.byte	0x3f
	.zero		1


	//   ....[25]....
        /*0c78*/ 	.word	0x00004cd0
        /*0c7c*/ 	.word	0x00000004
        /*0c80*/ 	.word	0x00000000
        /*0c84*/ 	.short	0x0101
        /*0c86*/ 	.byte	0x3f
	.zero		1


	//   ....[26]....
        /*0c88*/ 	.word	0x00004d10
        /*0c8c*/ 	.word	0x00000049
        /*0c90*/ 	.word	0x000132b0
        /*0c94*/ 	.short	0x010a
        /*0c96*/ 	.byte	0x3f
	.zero		1


	//   ....[27]....
        /*0c98*/ 	.word	0x00004f90
        /*0c9c*/ 	.word	0x00000049
        /*0ca0*/ 	.word	0x00000000
        /*0ca4*/ 	.short	0x0101
        /*0ca6*/ 	.byte	0x3f
	.zero		1


	//   ....[28]....
        /*0ca8*/ 	.word	0x00005ae0
        /*0cac*/ 	.word	0x00000011
        /*0cb0*/ 	.word	0x00013200
        /*0cb4*/ 	.short	0x010a
        /*0cb6*/ 	.byte	0x3f
	.zero		1


	//   ....[29]....
        /*0cb8*/ 	.word	0x00005b30
        /*0cbc*/ 	.word	0x00000011
        /*0cc0*/ 	.word	0x00013200
        /*0cc4*/ 	.short	0x010a
        /*0cc6*/ 	.byte	0x3f
	.zero		1


	//   ....[30]....
        /*0cc8*/ 	.word	0x000062a0
        /*0ccc*/ 	.word	0x00000011
        /*0cd0*/ 	.word	0x00013200
        /*0cd4*/ 	.short	0x010a
        /*0cd6*/ 	.byte	0x3f
	.zero		1


	//   ....[31]....
        /*0cd8*/ 	.word	0x00007730
        /*0cdc*/ 	.word	0x00000011
        /*0ce0*/ 	.word	0x00013200
        /*0ce4*/ 	.short	0x010a
        /*0ce6*/ 	.byte	0x3f
	.zero		1


	//   ....[32]....
        /*0ce8*/ 	.word	0x000088c0
        /*0cec*/ 	.word	0x0000000e
        /*0cf0*/ 	.word	0x00013230
        /*0cf4*/ 	.short	0x010a
        /*0cf6*/ 	.byte	0x3f
	.zero		1


	//   ....[33]....
        /*0cf8*/ 	.word	0x00008960
        /*0cfc*/ 	.word	0x0000000e
        /*0d00*/ 	.word	0x00013230
        /*0d04*/ 	.short	0x010a
        /*0d06*/ 	.byte	0x3f
	.zero		1


	//   ....[34]....
        /*0d08*/ 	.word	0x00009160
        /*0d0c*/ 	.word	0x00000000
        /*0d10*/ 	.word	0x00000000
        /*0d14*/ 	.short	0x0101
        /*0d16*/ 	.byte	0x3f
	.zero		1


	//   ....[35]....
        /*0d18*/ 	.word	0x0000c860
        /*0d1c*/ 	.word	0x00000009
        /*0d20*/ 	.word	0x00013230
        /*0d24*/ 	.short	0x010a
        /*0d26*/ 	.byte	0x3f
	.zero		1


	//   ....[36]....
        /*0d28*/ 	.word	0x0000c8f0
        /*0d2c*/ 	.word	0x00000009
        /*0d30*/ 	.word	0x00013230
        /*0d34*/ 	.short	0x010a
        /*0d36*/ 	.byte	0x3f
	.zero		1


	//   ....[37]....
        /*0d38*/ 	.word	0x0000ceb0
        /*0d3c*/ 	.word	0x00000013
        /*0d40*/ 	.word	0x00013250
        /*0d44*/ 	.short	0x010a
        /*0d46*/ 	.byte	0x3f
	.zero		1


	//   ....[38]....
        /*0d48*/ 	.word	0x0000cf00
        /*0d4c*/ 	.word	0x00000013
        /*0d50*/ 	.word	0x00013250
        /*0d54*/ 	.short	0x010a
        /*0d56*/ 	.byte	0x3f
	.zero		1


	//   ....[39]....
        /*0d58*/ 	.word	0x0000d2c0
        /*0d5c*/ 	.word	0x00000009
        /*0d60*/ 	.word	0x00000000
        /*0d64*/ 	.short	0x0101
        /*0d66*/ 	.byte	0x3f
	.zero		1


	//   ....[40]....
        /*0d68*/ 	.word	0x00010880
        /*0d6c*/ 	.word	0x00000013
        /*0d70*/ 	.word	0x00000000
        /*0d74*/ 	.short	0x0101
        /*0d76*/ 	.byte	0x3f
	.zero		1


	//   ....[41]....
        /*0d78*/ 	.word	0x00010e60
        /*0d7c*/ 	.word	0x00000000
        /*0d80*/ 	.word	0x00013230
        /*0d84*/ 	.short	0x010a
        /*0d86*/ 	.byte	0x3f
	.zero		1


	//   ....[42]....
        /*0d88*/ 	.word	0x00010ef0
        /*0d8c*/ 	.word	0x00000000
        /*0d90*/ 	.word	0x00013230
        /*0d94*/ 	.short	0x010a
        /*0d96*/ 	.byte	0x3f
	.zero		1


	//   ....[43]....
        /*0d98*/ 	.word	0x000114b0
        /*0d9c*/ 	.word	0x0000000f
        /*0da0*/ 	.word	0x00013250
        /*0da4*/ 	.short	0x010a
        /*0da6*/ 	.byte	0x3f
	.zero		1


	//   ....[44]....
        /*0da8*/ 	.word	0x00011500
        /*0dac*/ 	.word	0x0000000f
        /*0db0*/ 	.word	0x00013250
        /*0db4*/ 	.short	0x010a
        /*0db6*/ 	.byte	0x3f
	.zero		1


	//   ....[45]....
        /*0db8*/ 	.word	0x00012590
        /*0dbc*/ 	.word	0x00000063
        /*0dc0*/ 	.word	0x00000000
        /*0dc4*/ 	.short	0x0101
        /*0dc6*/ 	.byte	0x3f
	.zero		1


	//   ....[46]....
        /*0dc8*/ 	.word	0x000131f0
        /*0dcc*/ 	.word	0x0000000f
        /*0dd0*/ 	.word	0x00000000
        /*0dd4*/ 	.short	0x0101
        /*0dd6*/ 	.byte	0x3f
	.zero		1


	//   ....[47]....
        /*0dd8*/ 	.word	0x00013390
        /*0ddc*/ 	.word	0x00000003
        /*0de0*/ 	.word	0x00013230
        /*0de4*/ 	.short	0x010a
        /*0de6*/ 	.byte	0x3f
	.zero		1


	//   ....[48]....
        /*0de8*/ 	.word	0x00013420
        /*0dec*/ 	.word	0x00000003
        /*0df0*/ 	.word	0x00013230
        /*0df4*/ 	.short	0x010a
        /*0df6*/ 	.byte	0x3f
	.zero		1


	//   ....[49]....
        /*0df8*/ 	.word	0x000139e0
        /*0dfc*/ 	.word	0x0000000f
        /*0e00*/ 	.word	0x00013250
        /*0e04*/ 	.short	0x010a
        /*0e06*/ 	.byte	0x3f
	.zero		1


	//   ....[50]....
        /*0e08*/ 	.word	0x00013a30
        /*0e0c*/ 	.word	0x0000000f
        /*0e10*/ 	.word	0x00013250
        /*0e14*/ 	.short	0x010a
        /*0e16*/ 	.byte	0x3f
	.zero		1


	//   ....[51]....
        /*0e18*/ 	.word	0x00013e10
        /*0e1c*/ 	.word	0x0000000a
        /*0e20*/ 	.word	0x00000000
        /*0e24*/ 	.short	0x0101
        /*0e26*/ 	.byte	0x3f
	.zero		1


	//   ....[52]....
        /*0e28*/ 	.word	0x00017470
        /*0e2c*/ 	.word	0x0000000f
        /*0e30*/ 	.word	0x00000000
        /*0e34*/ 	.short	0x0101
        /*0e36*/ 	.byte	0x3f
	.zero		1


	//   ....[53]....
        /*0e38*/ 	.word	0x00017510
        /*0e3c*/ 	.word	0x0000000d
        /*0e40*/ 	.word	0x00013250
        /*0e44*/ 	.short	0x010a
        /*0e46*/ 	.byte	0x3f
	.zero		1


	//   ....[54]....
        /*0e48*/ 	.word	0x00017560
        /*0e4c*/ 	.word	0x0000000d
        /*0e50*/ 	.word	0x00013250
        /*0e54*/ 	.short	0x010a
        /*0e56*/ 	.byte	0x3f
	.zero		1


	//   ....[55]....
        /*0e58*/ 	.word	0x00017bc0
        /*0e5c*/ 	.word	0x00000000
        /*0e60*/ 	.word	0x00000000
        /*0e64*/ 	.short	0x0101
        /*0e66*/ 	.byte	0x3f
	.zero		1


	//   ....[56]....
        /*0e68*/ 	.word	0x000191b0
        /*0e6c*/ 	.word	0x00000002
        /*0e70*/ 	.word	0x00000000
        /*0e74*/ 	.short	0x0101
        /*0e76*/ 	.byte	0x3f
	.zero		1


	//   ....[57]....
        /*0e78*/ 	.word	0x0001b610
        /*0e7c*/ 	.word	0x00000017
        /*0e80*/ 	.word	0x00013220
        /*0e84*/ 	.short	0x010a
        /*0e86*/ 	.byte	0x3f
	.zero		1


	//   ....[58]....
        /*0e88*/ 	.word	0x0001b6c0
        /*0e8c*/ 	.word	0x00000005
        /*0e90*/ 	.word	0x000132a0
        /*0e94*/ 	.short	0x010a
        /*0e96*/ 	.byte	0x3f
	.zero		1


	//   ....[59]....
        /*0e98*/ 	.word	0x0001b8f0
        /*0e9c*/ 	.word	0x00000005
        /*0ea0*/ 	.word	0x000132c0
        /*0ea4*/ 	.short	0x010a
        /*0ea6*/ 	.byte	0x3f
	.zero		1


	//   ....[60]....
        /*0ea8*/ 	.word	0x0001bc40
        /*0eac*/ 	.word	0x00000005
        /*0eb0*/ 	.word	0x000132a0
        /*0eb4*/ 	.short	0x010a
        /*0eb6*/ 	.byte	0x3f
	.zero		1


	//   ....[61]....
        /*0eb8*/ 	.word	0x0001be60
        /*0ebc*/ 	.word	0x00000005
        /*0ec0*/ 	.word	0x000132c0
        /*0ec4*/ 	.short	0x010a
        /*0ec6*/ 	.byte	0x3f
	.zero		1


	//   ....[62]....
        /*0ec8*/ 	.word	0x0001cf50
        /*0ecc*/ 	.word	0x00000004
        /*0ed0*/ 	.word	0x00013280
        /*0ed4*/ 	.short	0x010a
        /*0ed6*/ 	.byte	0x3f
	.zero		1


	//   ....[63]....
        /*0ed8*/ 	.word	0x0001d110
        /*0edc*/ 	.word	0x00000004
        /*0ee0*/ 	.word	0x00013240
        /*0ee4*/ 	.short	0x010a
        /*0ee6*/ 	.byte	0x3f
	.zero		1


	//   ....[64]....
        /*0ee8*/ 	.word	0x0001ddc0
        /*0eec*/ 	.word	0x00000017
        /*0ef0*/ 	.word	0x00013200
        /*0ef4*/ 	.short	0x0107
        /*0ef6*/ 	.byte	0x3f
	.zero		1


	//   ....[65]....
        /*0ef8*/ 	.word	0x0001deb0
        /*0efc*/ 	.word	0x00000017
        /*0f00*/ 	.word	0x00013200
        /*0f04*/ 	.short	0x0101
        /*0f06*/ 	.byte	0x3f
	.zero		1


	//   ....[66]....
        /*0f08*/ 	.word	0x0001ded0
        /*0f0c*/ 	.word	0x00000017
        /*0f10*/ 	.word	0x00013220
        /*0f14*/ 	.short	0x010a
        /*0f16*/ 	.byte	0x3f
	.zero		1


	//   ....[67]....
        /*0f18*/ 	.word	0x0001e1a0
        /*0f1c*/ 	.word	0x00000004
        /*0f20*/ 	.word	0x00013280
        /*0f24*/ 	.short	0x010a
        /*0f26*/ 	.byte	0x3f
	.zero		1


	//   ....[68]....
        /*0f28*/ 	.word	0x0001e3f0
        /*0f2c*/ 	.word	0x00000004
        /*0f30*/ 	.word	0x00013240
        /*0f34*/ 	.short	0x010a
        /*0f36*/ 	.byte	0x3f
	.zero		1


	//   ....[69]....
        /*0f38*/ 	.word	0x0001e6b0
        /*0f3c*/ 	.word	0x00000003
        /*0f40*/ 	.word	0x00013270
        /*0f44*/ 	.short	0x010a
        /*0f46*/ 	.byte	0x3f
	.zero		1


	//   ....[70]....
        /*0f48*/ 	.word	0x0001e730
        /*0f4c*/ 	.word	0x00000003
        /*0f50*/ 	.word	0x00013260
        /*0f54*/ 	.short	0x010a
        /*0f56*/ 	.byte	0x3f
	.zero		1


	//   ....[71]....
        /*0f58*/ 	.word	0x0001ea30
        /*0f5c*/ 	.word	0x00000003
        /*0f60*/ 	.word	0x00013250
        /*0f64*/ 	.short	0x0101
        /*0f66*/ 	.byte	0x3f
	.zero		1


	//   ....[72]....
        /*0f68*/ 	.word	0x0001eac0
        /*0f6c*/ 	.word	0x00000003
        /*0f70*/ 	.word	0x00000000
        /*0f74*/ 	.short	0x0101
        /*0f76*/ 	.byte	0x3f
	.zero		1


	//   ....[73]....
        /*0f78*/ 	.word	0x0001ecb0
        /*0f7c*/ 	.word	0x00000003
        /*0f80*/ 	.word	0x00013270
        /*0f84*/ 	.short	0x010a
        /*0f86*/ 	.byte	0x3f
	.zero		1


	//   ....[74]....
        /*0f88*/ 	.word	0x0001ed20
        /*0f8c*/ 	.word	0x00000003
        /*0f90*/ 	.word	0x00013260
        /*0f94*/ 	.short	0x010a
        /*0f96*/ 	.byte	0x3f
	.zero		1


	//   ....[75]....
        /*0f98*/ 	.word	0x0001f020
        /*0f9c*/ 	.word	0x00000003
        /*0fa0*/ 	.word	0x00013250
        /*0fa4*/ 	.short	0x0101
        /*0fa6*/ 	.byte	0x3f
	.zero		1


	//   ....[76]....
        /*0fa8*/ 	.word	0x0001f070
        /*0fac*/ 	.word	0x00000000
        /*0fb0*/ 	.word	0x00000000
        /*0fb4*/ 	.short	0x0101
        /*0fb6*/ 	.byte	0x3f
	.zero		1


	//   ....[77]....
        /*0fb8*/ 	.word	0x0001fd80
        /*0fbc*/ 	.word	0x00000009
        /*0fc0*/ 	.word	0x00013220
        /*0fc4*/ 	.short	0x010a
        /*0fc6*/ 	.byte	0x3f
	.zero		1


	//   ....[78]....
        /*0fc8*/ 	.word	0x0001ff10
        /*0fcc*/ 	.word	0x00000007
        /*0fd0*/ 	.word	0x00000000
        /*0fd4*/ 	.short	0x010a
        /*0fd6*/ 	.byte	0x3f
	.zero		1


	//   ....[79]....
        /*0fd8*/ 	.word	0x0001ff80
        /*0fdc*/ 	.word	0x00000003
        /*0fe0*/ 	.word	0x00000000
        /*0fe4*/ 	.short	0x010a
        /*0fe6*/ 	.byte	0x3f
	.zero		1


	//   ....[80]....
        /*0fe8*/ 	.word	0x0001ffd0
        /*0fec*/ 	.word	0x00000003
        /*0ff0*/ 	.word	0x00013260
        /*0ff4*/ 	.short	0x010a
        /*0ff6*/ 	.byte	0x3f
	.zero		1


	//   ....[81]....
        /*0ff8*/ 	.word	0x00020020
        /*0ffc*/ 	.word	0x00000005
        /*1000*/ 	.word	0x00013260
        /*1004*/ 	.short	0x010a
        /*1006*/ 	.byte	0x3f
	.zero		1


	//   ....[82]....
        /*1008*/ 	.word	0x00020060
        /*100c*/ 	.word	0x00000003
        /*1010*/ 	.word	0x00013280
        /*1014*/ 	.short	0x010a
        /*1016*/ 	.byte	0x3f
	.zero		1


	//   ....[83]....
        /*1018*/ 	.word	0x00020080
        /*101c*/ 	.word	0x00000005
        /*1020*/ 	.word	0x00013280
        /*1024*/ 	.short	0x010a
        /*1026*/ 	.byte	0x3f
	.zero		1


	//   ....[84]....
        /*1028*/ 	.word	0x000200e0
        /*102c*/ 	.word	0x00000049
        /*1030*/ 	.word	0x00013290
        /*1034*/ 	.short	0x010a
        /*1036*/ 	.byte	0x3f
	.zero		1


	//   ....[85]....
        /*1038*/ 	.word	0x00020130
        /*103c*/ 	.word	0x00000049
        /*1040*/ 	.word	0x00013290
        /*1044*/ 	.short	0x010a
        /*1046*/ 	.byte	0x3f
	.zero		1


	//   ....[86]....
        /*1048*/ 	.word	0x00020180
        /*104c*/ 	.word	0x00000049
        /*1050*/ 	.word	0x00013290
        /*1054*/ 	.short	0x010a
        /*1056*/ 	.byte	0x3f
	.zero		1


	//   ....[87]....
        /*1058*/ 	.word	0x000201d0
        /*105c*/ 	.word	0x00000049
        /*1060*/ 	.word	0x000132b0
        /*1064*/ 	.short	0x010a
        /*1066*/ 	.byte	0x3f
	.zero		1


	//   ....[88]....
        /*1068*/ 	.word	0x000203d0
        /*106c*/ 	.word	0x00000011
        /*1070*/ 	.word	0x00013200
        /*1074*/ 	.short	0x010a
        /*1076*/ 	.byte	0x3f
	.zero		1


	//   ....[89]....
        /*1078*/ 	.word	0x000205d0
        /*107c*/ 	.word	0x00000011
        /*1080*/ 	.word	0x00013200
        /*1084*/ 	.short	0x010a
        /*1086*/ 	.byte	0x3f
	.zero		1


	//   ....[90]....
        /*1088*/ 	.word	0x00020620
        /*108c*/ 	.word	0x0000000e
        /*1090*/ 	.word	0x00013230
        /*1094*/ 	.short	0x010a
        /*1096*/ 	.byte	0x3f
	.zero		1


	//   ....[91]....
        /*1098*/ 	.word	0x00020670
        /*109c*/ 	.word	0x00000009
        /*10a0*/ 	.word	0x00013230
        /*10a4*/ 	.short	0x010a
        /*10a6*/ 	.byte	0x3f
	.zero		1


	//   ....[92]....
        /*10a8*/ 	.word	0x000206c0
        /*10ac*/ 	.word	0x00000013
        /*10b0*/ 	.word	0x00013250
        /*10b4*/ 	.short	0x010a
        /*10b6*/ 	.byte	0x3f
	.zero		1


	//   ....[93]....
        /*10b8*/ 	.word	0x00020710
        /*10bc*/ 	.word	0x00000000
        /*10c0*/ 	.word	0x00013230
        /*10c4*/ 	.short	0x010a
        /*10c6*/ 	.byte	0x3f
	.zero		1


	//   ....[94]....
        /*10c8*/ 	.word	0x00020760
        /*10cc*/ 	.word	0x0000000f
        /*10d0*/ 	.word	0x00013250
        /*10d4*/ 	.short	0x010a
        /*10d6*/ 	.byte	0x3f
	.zero		1


	//   ....[95]....
        /*10d8*/ 	.word	0x000207b0
        /*10dc*/ 	.word	0x00000003
        /*10e0*/ 	.word	0x00013230
        /*10e4*/ 	.short	0x010a
        /*10e6*/ 	.byte	0x3f
	.zero		1


	//   ....[96]....
        /*10e8*/ 	.word	0x00020800
        /*10ec*/ 	.word	0x0000000f
        /*10f0*/ 	.word	0x00013250
        /*10f4*/ 	.short	0x010a
        /*10f6*/ 	.byte	0x3f
	.zero		1


	//   ....[97]....
        /*10f8*/ 	.word	0x00020850
        /*10fc*/ 	.word	0x0000000d
        /*1100*/ 	.word	0x00013250
        /*1104*/ 	.short	0x010a
        /*1106*/ 	.byte	0x3f
	.zero		1


	//   ....[98]....
        /*1108*/ 	.word	0x000209f0
        /*110c*/ 	.word	0x00000017
        /*1110*/ 	.word	0x00013220
        /*1114*/ 	.short	0x010a
        /*1116*/ 	.byte	0x3f
	.zero		1


	//   ....[99]....
        /*1118*/ 	.word	0x00020a40
        /*111c*/ 	.word	0x00000005
        /*1120*/ 	.word	0x000132a0
        /*1124*/ 	.short	0x010a
        /*1126*/ 	.byte	0x3f
	.zero		1


	//   ....[100]....
        /*1128*/ 	.word	0x00020a90
        /*112c*/ 	.word	0x00000005
        /*1130*/ 	.word	0x000132c0
        /*1134*/ 	.short	0x010a
        /*1136*/ 	.byte	0x3f
	.zero		1


	//   ....[101]....
        /*1138*/ 	.word	0x00020ae0
        /*113c*/ 	.word	0x00000005
        /*1140*/ 	.word	0x000132a0
        /*1144*/ 	.short	0x010a
        /*1146*/ 	.byte	0x3f
	.zero		1


	//   ....[102]....
        /*1148*/ 	.word	0x00020b30
        /*114c*/ 	.word	0x00000005
        /*1150*/ 	.word	0x000132c0
        /*1154*/ 	.short	0x010a
        /*1156*/ 	.byte	0x3f
	.zero		1


	//   ....[103]....
        /*1158*/ 	.word	0x00020cd0
        /*115c*/ 	.word	0x00000004
        /*1160*/ 	.word	0x00013280
        /*1164*/ 	.short	0x010a
        /*1166*/ 	.byte	0x3f
	.zero		1


	//   ....[104]....
        /*1168*/ 	.word	0x00020d20
        /*116c*/ 	.word	0x00000004
        /*1170*/ 	.word	0x00013240
        /*1174*/ 	.short	0x010a
        /*1176*/ 	.byte	0x3f
	.zero		1


	//   ....[105]....
        /*1178*/ 	.word	0x00021510
        /*117c*/ 	.word	0x00000017
        /*1180*/ 	.word	0x00013220
        /*1184*/ 	.short	0x010a
        /*1186*/ 	.byte	0x3f
	.zero		1


	//   ....[106]....
        /*1188*/ 	.word	0x00021560
        /*118c*/ 	.word	0x00000004
        /*1190*/ 	.word	0x00013280
        /*1194*/ 	.short	0x010a
        /*1196*/ 	.byte	0x3f
	.zero		1


	//   ....[107]....
        /*1198*/ 	.word	0x000215b0
        /*119c*/ 	.word	0x00000004
        /*11a0*/ 	.word	0x00013240
        /*11a4*/ 	.short	0x010a
        /*11a6*/ 	.byte	0x3f
	.zero		1


	//   ....[108]....
        /*11a8*/ 	.word	0x00021600
        /*11ac*/ 	.word	0x00000003
        /*11b0*/ 	.word	0x00013270
        /*11b4*/ 	.short	0x010a
        /*11b6*/ 	.byte	0x3f
	.zero		1


	//   ....[109]....
        /*11b8*/ 	.word	0x00021650
        /*11bc*/ 	.word	0x00000003
        /*11c0*/ 	.word	0x00013260
        /*11c4*/ 	.short	0x010a
        /*11c6*/ 	.byte	0x3f
	.zero		1


	//   ....[110]....
        /*11c8*/ 	.word	0x000216a0
        /*11cc*/ 	.word	0x00000003
        /*11d0*/ 	.word	0x00013270
        /*11d4*/ 	.short	0x010a
        /*11d6*/ 	.byte	0x3f
	.zero		1


	//   ....[111]....
        /*11d8*/ 	.word	0x000216f0
        /*11dc*/ 	.word	0x00000003
        /*11e0*/ 	.word	0x00013260
        /*11e4*/ 	.short	0x010a
        /*11e6*/ 	.byte	0x3f
	.zero		1


	//   ....[112]....
        /*11e8*/ 	.word	0x00022080
        /*11ec*/ 	.word	0x00000009
        /*11f0*/ 	.word	0x00013220
        /*11f4*/ 	.short	0x010a
        /*11f6*/ 	.byte	0x3f
	.zero		1


	//   ....[113]....
        /*11f8*/ 	.word	0x00022220
        /*11fc*/ 	.word	0x00000007
        /*1200*/ 	.word	0x00000000
        /*1204*/ 	.short	0x010a
        /*1206*/ 	.byte	0x3f
	.zero		1


	//   ....[114]....
        /*1208*/ 	.word	0x00022270
        /*120c*/ 	.word	0x00000003
        /*1210*/ 	.word	0x00000000
        /*1214*/ 	.short	0x010a
        /*1216*/ 	.byte	0x3f
	.zero		1


	//   ....[115]....
        /*1218*/ 	.word	0x000222c0
        /*121c*/ 	.word	0x00000003
        /*1220*/ 	.word	0x00013260
        /*1224*/ 	.short	0x010a
        /*1226*/ 	.byte	0x3f
	.zero		1


	//   ....[116]....
        /*1228*/ 	.word	0x00022310
        /*122c*/ 	.word	0x00000005
        /*1230*/ 	.word	0x00013260
        /*1234*/ 	.short	0x010a
        /*1236*/ 	.byte	0x3f
	.zero		1


	//   ....[117]....
        /*1238*/ 	.word	0x00022360
        /*123c*/ 	.word	0x00000003
        /*1240*/ 	.word	0x00013280
        /*1244*/ 	.short	0x010a
        /*1246*/ 	.byte	0x3f
	.zero		1


	//----- nvinfo : EIATTR_NUM_MBARRIERS
	.align		4
.L_235:
        /*1248*/ 	.byte	0x03, 0x38
        /*124a*/ 	.short	0x0016


	//----- nvinfo : EIATTR_EXIT_INSTR_OFFSETS
	.align		4
        /*124c*/ 	.byte	0x04, 0x1c
        /*124e*/ 	.short	(.L_237 - .L_236)


	//   ....[0]....
.L_236:
        /*1250*/ 	.word	0x000200d0


	//----- nvinfo : EIATTR_MAX_THREADS
	.align		4
.L_237:
        /*1254*/ 	.byte	0x04, 0x05
        /*1256*/ 	.short	(.L_239 - .L_238)
.L_238:
        /*1258*/ 	.word	0x00000200
        /*125c*/ 	.word	0x00000001
        /*1260*/ 	.word	0x00000001


	//----- nvinfo : EIATTR_CRS_STACK_SIZE
	.align		4
.L_239:
        /*1264*/ 	.byte	0x04, 0x1e
        /*1266*/ 	.short	(.L_241 - .L_240)
.L_240:
        /*1268*/ 	.word	0x00000000


	//----- nvinfo : EIATTR_CBANK_PARAM_SIZE
	.align		4
.L_241:
        /*126c*/ 	.byte	0x03, 0x19
        /*126e*/ 	.short	0x0af0


	//----- nvinfo : EIATTR_PARAM_CBANK
	.align		4
        /*1270*/ 	.byte	0x04, 0x0a
        /*1272*/ 	.short	(.L_243 - .L_242)
	.align		4
.L_242:
        /*1274*/ 	.word	index@(.nv.constant0._ZN7cutlass13device_kernelIN5flash11enable_sm90INS1_16FlashAttnFwdSm90INS1_25CollectiveMainloopFwdSm90ILi2EN4cute5tupleIJNS5_1CILi1EEES8_S8_EEENS6_IJNS7_ILi192EEENS7_ILi160EEENS7_ILi64EEEEEELi64ENS_12float_e4m3_tEfNS_4arch4Sm90ELb0ELb1ELb0ELb1ELb0ELb1ELb0ELb1ELb1ELb1ELb0ELb0EEENS1_21CollectiveEpilogueFwdINS6_IJSA_SC_SB_EEES9_NS_10bfloat16_tESG_Li384ELb1ELb1ELb0ELb1EEENS1_36VarlenDynamicPersistentTileSchedulerILi192ELi160ELi384ELi128ELb0ELb1ELb1ELb1ELb0ELb1EEEEEEEEEvNT_6ParamsE)
        /*1278*/ 	.short	0x0210
        /*127a*/ 	.short	0x0af0


	//----- nvinfo : EIATTR_SW_WAR
	.align		4
.L_243:
        /*127c*/ 	.byte	0x04, 0x36
        /*127e*/ 	.short	(.L_245 - .L_244)
.L_244:
        /*1280*/ 	.word	0x00000008
.L_245:


//--------------------- .nv.info._ZN7cutlass13device_kernelIN5flash11enable_sm90INS1_16FlashAttnFwdSm90INS1_25CollectiveMainloopFwdSm90ILi2EN4cute5tupleIJNS5_1CILi1EEES8_S8_EEENS6_IJNS7_ILi192EEENS7_ILi160EEENS7_ILi64EEEEEELi64ENS_12float_e4m3_tEfNS_4arch4Sm90ELb1ELb0ELb0ELb0ELb0ELb0ELb0ELb1ELb1ELb1ELb0ELb0EEENS1_21CollectiveEpilogueFwdINS6_IJSA_SC_SB_EEES9_NS_10bfloat16_tESG_Li384ELb0ELb1ELb0ELb1EEENS1_30DynamicPersistentTileSchedulerILi384ELi128ELb0ELb1ELb1EEEEEEEEEvNT_6ParamsE --------------------------
	.section	.nv.info._ZN7cutlass13device_kernelIN5flash11enable_sm90INS1_16FlashAttnFwdSm90INS1_25CollectiveMainloopFwdSm90ILi2EN4cute5tupleIJNS5_1CILi1EEES8_S8_EEENS6_IJNS7_ILi192EEENS7_ILi160EEENS7_ILi64EEEEEELi64ENS_12float_e4m3_tEfNS_4arch4Sm90ELb1ELb0ELb0ELb0ELb0ELb0ELb0ELb1ELb1ELb1ELb0ELb0EEENS1_21CollectiveEpilogueFwdINS6_IJSA_SC_SB_EEES9_NS_10bfloat16_tESG_Li384ELb0ELb1ELb0ELb1EEENS1_30DynamicPersistentTileSchedulerILi384ELi128ELb0ELb1ELb1EEEEEEEEEvNT_6ParamsE,"",@"SHT_CUDA_INFO"
	.sectionflags	@""
	.align	4


	//----- nvinfo : EIATTR_CUDA_API_VERSION
	.align		4
        /*0000*/ 	.byte	0x04, 0x37
        /*0002*/ 	.short	(.L_247 - .L_246)
.L_246:
        /*0004*/ 	.word	0x00000082


	//----- nvinfo : EIATTR_KPARAM_INFO
	.align		4
.L_247:
        /*0008*/ 	.byte	0x04, 0x17
        /*000a*/ 	.short	(.L_249 - .L_248)
.L_248:
        /*000c*/ 	.word	0x00000000
        /*0010*/ 	.short	0x0000
        /*0012*/ 	.short	0x0070
        /*0014*/ 	.byte	0x00, 0xf0, 0x01, 0x2a


	//----- nvinfo : EIATTR_SPARSE_MMA_MASK
	.align		4
.L_249:
        /*0018*/ 	.byte	0x03, 0x50
        /*001a*/ 	.short	0x0000


	//----- nvinfo : EIATTR_MAXREG_COUNT
	.align		4
        /*001c*/ 	.byte	0x03, 0x1b
        /*001e*/ 	.short	0x0080


	//----- nvinfo : EIATTR_NUM_BARRIERS
	.align		4
        /*0020*/ 	.byte	0x02, 0x4c
        /*0022*/ 	.byte	0x09
	.zero		1


	//----- nvinfo : EIATTR_EXTERNS
	.align		4
        /*0024*/ 	.byte	0x04, 0x0f
        /*0026*/ 	.short	(.L_251 - .L_250)


	//   ....[0]....
	.align		4
.L_250:
        /*0028*/ 	.word	index@(__assertfail)


	//----- nvinfo : EIATTR_ANNOTATIONS
	.align		4
.L_251:
        /*002c*/ 	.byte	0x04, 0x55
        /*002e*/ 	.short	(.L_253 - .L_252)


	//   ....[0]....
.L_252:
        /*0030*/ 	.word	0x00000001
        /*0034*/ 	.byte	0xf0, 0x0b, 0x00, 0x00, 0x01, 0x00, 0x00, 0x00, 0xb0, 0x9c, 0x00, 0x00


	//----- nvinfo : EIATTR_MERCURY_ISA_VERSION
	.align		4
.L_253:
        /*0040*/ 	.byte	0x03, 0x5f
        /*0042*/ 	.short	0x0101


	//----- nvinfo : EIATTR_INT_WARP_WIDE_INSTR_OFFSETS
	.align		4
        /*0044*/ 	.byte	0x04, 0x31
        /*0046*/ 	.short	(.L_255 - .L_254)


	//   ....[0]....
.L_254:
        /*0048*/ 	.word	0x00000130


	//   ....[1]....
        /*004c*/ 	.word	0x00000170


	//   ....[2]....
        /*0050*/ 	.word	0x000001e0


	//   ....[3]....
        /*0054*/ 	.word	0x0000bd00


	//   ....[4]....
        /*0058*/ 	.word	0x0000bd90


	//   ....[5]....
        /*005c*/ 	.word	0x0000e0a0


	//   ....[6]....
        /*0060*/ 	.word	0x0000e130


	//----- nvinfo : EIATTR_COOP_GROUP_MASK_REGIDS
	.align		4
.L_255:
        /*0064*/ 	.byte	0x04, 0x29
        /*0066*/ 	.short	(.L_257 - .L_256)


	//   ....[0]....
.L_256:
        /*0068*/ 	.word	0xffffffff


	//   ....[1]....
        /*006c*/ 	.word	0xffffffff


	//   ....[2]....
        /*0070*/ 	.word	0xffffffff


	//   ....[3]....
        /*0074*/ 	.word	0xffffffff


	//   ....[4]....
        /*0078*/ 	.word	0xffffffff


	//   ....[5]....
        /*007c*/ 	.word	0xffffffff


	//   ....[6]....
        /*0080*/ 	.word	0xffffffff


	//   ....[7]....
        /*0084*/ 	.word	0xffffffff


	//   ....[8]....
        /*0088*/ 	.word	0xffffffff


	//   ....[9]....
        /*008c*/ 	.word	0xffffffff


	//   ....[10]....
        /*0090*/ 	.word	0xffffffff


	//   ....[11]....
        /*0094*/ 	.word	0xffffffff


	//   ....[12]....
        /*0098*/ 	.word	0xffffffff


	//   ....[13]....
        /*009c*/ 	.word	0xffffffff


	//   ....[14]....
        /*00a0*/ 	.word	0xffffffff


	//   ....[15]....
        /*00a4*/ 	.word	0xffffffff


	//   ....[16]....
        /*00a8*/ 	.word	0xffffffff


	//   ....[17]....
        /*00ac*/ 	.word	0xffffffff


	//   ....[18]....
        /*00b0*/ 	.word	0xffffffff


	//   ....[19]....
        /*00b4*/ 	.word	0xffffffff


	//   ....[20]....
        /*00b8*/ 	.word	0xffffffff


	//   ....[21]....
        /*00bc*/ 	.word	0xffffffff


	//   ....[22]....
        /*00c0*/ 	.word	0xffffffff


	//   ....[23]....
        /*00c4*/ 	.word	0xffffffff


	//   ....[24]....
        /*00c8*/ 	.word	0xffffffff


	//   ....[25]....
        /*00cc*/ 	.word	0xffffffff


	//   ....[26]....
        /*00d0*/ 	.word	0xffffffff


	//   ....[27]....
        /*00d4*/ 	.word	0xffffffff


	//   ....[28]....
        /*00d8*/ 	.word	0xffffffff


	//   ....[29]....
        /*00dc*/ 	.word	0xffffffff


	//   ....[30]....
        /*00e0*/ 	.word	0xffffffff


	//   ....[31]....
        /*00e4*/ 	.word	0xffffffff


	//   ....[32]....
        /*00e8*/ 	.word	0xffffffff


	//   ....[33]....
        /*00ec*/ 	.word	0xffffffff


	//   ....[34]....
        /*00f0*/ 	.word	0xffffffff


	//   ....[35]....
        /*00f4*/ 	.word	0xffffffff


	//   ....[36]....
        /*00f8*/ 	.word	0xffffffff


	//   ....[37]....
        /*00fc*/ 	.word	0xffffffff


	//   ....[38]....
        /*0100*/ 	.word	0xffffffff


	//   ....[39]....
        /*0104*/ 	.word	0xffffffff


	//   ....[40]....
        /*0108*/ 	.word	0xffffffff


	//   ....[41]....
        /*010c*/ 	.word	0xffffffff


	//   ....[42]....
        /*0110*/ 	.word	0xffffffff


	//   ....[43]....
        /*0114*/ 	.word	0xffffffff


	//   ....[44]....
        /*0118*/ 	.word	0xffffffff


	//   ....[45]....
        /*011c*/ 	.word	0xffffffff


	//   ....[46]....
        /*0120*/ 	.word	0xffffffff


	//   ....[47]....
        /*0124*/ 	.word	0xffffffff


	//   ....[48]....
        /*0128*/ 	.word	0xffffffff


	//   ....[49]....
        /*012c*/ 	.word	0xffffffff


	//   ....[50]....
        /*0130*/ 	.word	0xffffffff


	//   ....[51]....
        /*0134*/ 	.word	0xffffffff


	//   ....[52]....
        /*0138*/ 	.word	0xffffffff


	//   ....[53]....
        /*013c*/ 	.word	0xffffffff


	//   ....[54]....
        /*0140*/ 	.word	0xffffffff


	//   ....[55]....
        /*0144*/ 	.word	0xffffffff


	//   ....[56]....
        /*0148*/ 	.word	0xffffffff


	//   ....[57]....
        /*014c*/ 	.word	0xffffffff


	//   ....[58]....
        /*0150*/ 	.word	0xffffffff


	//   ....[59]....
        /*0154*/ 	.word	0xffffffff


	//   ....[60]....
        /*0158*/ 	.word	0xffffffff


	//   ....[61]....
        /*015c*/ 	.word	0xffffffff


	//   ....[62]....
        /*0160*/ 	.word	0xffffffff


	//   ....[63]....
        /*0164*/ 	.word	0xffffffff


	//   ....[64]....
        /*0168*/ 	.word	0xffffffff


	//   ....[65]....
        /*016c*/ 	.word	0xffffffff


	//   ....[66]....
        /*0170*/ 	.word	0xffffffff


	//   ....[67]....
        /*0174*/ 	.word	0xffffffff


	//   ....[68]....
        /*0178*/ 	.word	0xffffffff


	//   ....[69]....
        /*017c*/ 	.word	0xffffffff


	//   ....[70]....
        /*0180*/ 	.word	0xffffffff


	//   ....[71]....
        /*0184*/ 	.word	0xffffffff


	//   ....[72]....
        /*0188*/ 	.word	0xffffffff


	//   ....[73]....
        /*018c*/ 	.word	0xffffffff


	//   ....[74]....
        /*0190*/ 	.word	0xffffffff


	//   ....[75]....
        /*0194*/ 	.word	0xffffffff


	//   ....[76]....
        /*0198*/ 	.word	0xffffffff


	//   ....[77]....
        /*019c*/ 	.word	0xffffffff


	//   ....[78]....
        /*01a0*/ 	.word	0xffffffff


	//   ....[79]....
        /*01a4*/ 	.word	0xffffffff


	//   ....[80]....
        /*01a8*/ 	.word	0x0500000f


	//   ....[81]....
        /*01ac*/ 	.word	0x0500000f


	//   ....[82]....
        /*01b0*/ 	.word	0x0500000f


	//   ....[83]....
        /*01b4*/ 	.word	0x0500000f


	//   ....[84]....
        /*01b8*/ 	.word	0x0500000f


	//   ....[85]....
        /*01bc*/ 	.word	0x0500000f


	//   ....[86]....
        /*01c0*/ 	.word	0x0500000f


	//   ....[87]....
        /*01c4*/ 	.word	0x0500000f


	//   ....[88]....
        /*01c8*/ 	.word	0x0500000f


	//   ....[89]....
        /*01cc*/ 	.word	0x0500000f


	//   ....[90]....
        /*01d0*/ 	.word	0x0500000f


	//   ....[91]....
        /*01d4*/ 	.word	0x0500000f


	//   ....[92]....
        /*01d8*/ 	.word	0x0500000f


	//   ....[93]....
        /*01dc*/ 	.word	0x0500000f


	//----- nvinfo : EIATTR_COOP_GROUP_INSTR_OFFSETS
	.align		4
.L_257:
        /*01e0*/ 	.byte	0x04, 0x28
        /*01e2*/ 	.short	(.L_259 - .L_258)


	//   ....[0]....
.L_258:
        /*01e4*/ 	.word	0x00000060


	//   ....[1]....
        /*01e8*/ 	.word	0x00000140


	//   ....[2]....
        /*01ec*/ 	.word	0x00000190


	//   ....[3]....
        /*01f0*/ 	.word	0x000003c0


	//   ....[4]....
        /*01f4*/ 	.word	0x00000520


	//   ....[5]....
        /*01f8*/ 	.word	0x00000640


	//   ....[6]....
        /*01fc*/ 	.word	0x000007a0


	//   ....[7]....
        /*0200*/ 	.word	0x00001610


	//   ....[8]....
        /*0204*/ 	.word	0x00001d90


	//   ....[9]....
        /*0208*/ 	.word	0x00001da0


	//   ....[10]....
        /*020c*/ 	.word	0x00002790


	//   ....[11]....
        /*0210*/ 	.word	0x000027b0


	//   ....[12]....
        /*0214*/ 	.word	0x000033b0


	//   ....[13]....
        /*0218*/ 	.word	0x000034a0


	//   ....[14]....
        /*021c*/ 	.word	0x000049e0


	//   ....[15]....
        /*0220*/ 	.word	0x00004a00


	//   ....[16]....
        /*0224*/ 	.word	0x000052e0


	//   ....[17]....
        /*0228*/ 	.word	0x000053e0


	//   ....[18]....
        /*022c*/ 	.word	0x00005e80


	//   ....[19]....
        /*0230*/ 	.word	0x00005ee0


	//   ....[20]....
        /*0234*/ 	.word	0x00007c80


	//   ....[21]....
        /*0238*/ 	.word	0x00007ca0


	//   ....[22]....
        /*023c*/ 	.word	0x00007ce0


	//   ....[23]....
        /*0240*/ 	.word	0x00007d10


	//   ....[24]....
        /*0244*/ 	.word	0x000096b0


	//   ....[25]....
        /*0248*/ 	.word	0x000096c0


	//   ....[26]....
        /*024c*/ 	.word	0x00009740


	//   ....[27]....
        /*0250*/ 	.word	0x00009750


	//   ....[28]....
        /*0254*/ 	.word	0x0000a290


	//   ....[29]....
        /*0258*/ 	.word	0x0000a2e0


	//   ....[30]....
        /*025c*/ 	.word	0x0000a340


	//   ....[31]....
        /*0260*/ 	.word	0x0000a380


	//   ....[32]....
        /*0264*/ 	.word	0x0000a3c0


	//   ....[33]....
        /*0268*/ 	.word	0x0000a400


	//   ....[34]....
        /*026c*/ 	.word	0x0000a420


	//   ....[35]....
        /*0270*/ 	.word	0x0000a450


	//   ....[36]....
        /*0274*/ 	.word	0x0000a490


	//   ....[37]....
        /*0278*/ 	.word	0x0000a4b0


	//   ....[38]....
        /*027c*/ 	.word	0x0000a4d0


	//   ....[39]....
        /*0280*/ 	.word	0x0000a4f0


	//   ....[40]....
        /*0284*/ 	.word	0x0000a510


	//   ....[41]....
        /*0288*/ 	.word	0x0000a540


	//   ....[42]....
        /*028c*/ 	.word	0x0000a580


	//   ....[43]....
        /*0290*/ 	.word	0x0000a590


	//   ....[44]....
        /*0294*/ 	.word	0x0000a5b0


	//   ....[45]....
        /*0298*/ 	.word	0x0000a5f0


	//   ....[46]....
        /*029c*/ 	.word	0x0000a620


	//   ....[47]....
        /*02a0*/ 	.word	0x0000a650


	//   ....[48]....
        /*02a4*/ 	.word	0x0000aac0


	//   ....[49]....
        /*02a8*/ 	.word	0x0000ab00


	//   ....[50]....
        /*02ac*/ 	.word	0x0000ab30


	//   ....[51]....
        /*02b0*/ 	.word	0x0000ab70


	//   ....[52]....
        /*02b4*/ 	.word	0x0000ab80


	//   ....[53]....
        /*02b8*/ 	.word	0x0000aba0


	//   ....[54]....
        /*02bc*/ 	.word	0x0000abc0


	//   ....[55]....
        /*02c0*/ 	.word	0x0000ac10


	//   ....[56]....
        /*02c4*/ 	.word	0x0000b280


	//   ....[57]....
        /*02c8*/ 	.word	0x0000b2c0


	//   ....[58]....
        /*02cc*/ 	.word	0x0000b2f0


	//   ....[59]....
        /*02d0*/ 	.word	0x0000b320


	//   ....[60]....
        /*02d4*/ 	.word	0x0000b340


	//   ....[61]....
        /*02d8*/ 	.word	0x0000b350


	//   ....[62]....
        /*02dc*/ 	.word	0x0000b360


	//   ....[63]....
        /*02e0*/ 	.word	0x0000b380


	//   ....[64]....
        /*02e4*/ 	.word	0x0000b500


	//   ....[65]....
        /*02e8*/ 	.word	0x0000c470


	//   ....[66]....
        /*02ec*/ 	.word	0x0000d020


	//   ....[67]....
        /*02f0*/ 	.word	0x0000d050


	//   ....[68]....
        /*02f4*/ 	.word	0x0000d0e0


	//   ....[69]....
        /*02f8*/ 	.word	0x0000d120


	//   ....[70]....
        /*02fc*/ 	.word	0x0000d160


	//   ....[71]....
        /*0300*/ 	.word	0x0000d190


	//   ....[72]....
        /*0304*/ 	.word	0x0000d1a0


	//   ....[73]....
        /*0308*/ 	.word	0x0000d1b0


	//   ....[74]....
        /*030c*/ 	.word	0x0000d1c0


	//   ....[75]....
        /*0310*/ 	.word	0x0000d200


	//   ....[76]....
        /*0314*/ 	.word	0x0000d290


	//   ....[77]....
        /*0318*/ 	.word	0x0000d2b0


	//   ....[78]....
        /*031c*/ 	.word	0x0000e6d0


	//   ....[79]....
        /*0320*/ 	.word	0x0000e850


	//   ....[80]....
        /*0324*/ 	.word	0x0000ee20


	//   ....[81]....
        /*0328*/ 	.word	0x0000efd0


	//   ....[82]....
        /*032c*/ 	.word	0x0000f030


	//   ....[83]....
        /*0330*/ 	.word	0x0000f0f0


	//   ....[84]....
        /*0334*/ 	.word	0x0000f1a0


	//   ....[85]....
        /*0338*/ 	.word	0x0000f220


	//   ....[86]....
        /*033c*/ 	.word	0x0000f2c0


	//   ....[87]....
        /*0340*/ 	.word	0x0000f340


	//   ....[88]....
        /*0344*/ 	.word	0x0000f3f0


	//   ....[89]....
        /*0348*/ 	.word	0x0000f450


	//   ....[90]....
        /*034c*/ 	.word	0x0000f500


	//   ....[91]....
        /*0350*/ 	.word	0x0000f580


	//   ....[92]....
        /*0354*/ 	.word	0x0000f620


	//   ....[93]....
        /*0358*/ 	.word	0x0000f960


	//----- nvinfo : EIATTR_REG_RECONFIG
	.align		4
.L_259:
        /*035c*/ 	.byte	0x01, 0x54
	.zero		2


	//----- nvinfo : EIATTR_SYSCALL_OFFSETS
	.align		4
        /*0360*/ 	.byte	0x04, 0x46
        /*0362*/ 	.short	(.L_261 - .L_260)


	//   ....[0]....
.L_260:
        /*0364*/ 	.word	0x000017f0


	//   ....[1]....
        /*0368*/ 	.word	0x0000bef0


	//   ....[2]....
        /*036c*/ 	.word	0x0000c060


	//   ....[3]....
        /*0370*/ 	.word	0x0000c1b0


	//   ....[4]....
        /*0374*/ 	.word	0x0000c2f0


	//   ....[5]....
        /*0378*/ 	.word	0x0000cbb0


	//----- nvinfo : EIATTR_MBARRIER_INSTR_OFFSETS
	.align		4
.L_261:
        /*037c*/ 	.byte	0x04, 0x39
        /*037e*/ 	.short	(.L_263 - .L_262)


	//   ....[0]....
.L_262:
        /*0380*/ 	.word	0x00000270
        /*0384*/ 	.word	0x000000ff
        /*0388*/ 	.word	0x00013200
        /*038c*/ 	.short	0x0100
        /*038e*/ 	.byte	0x08
	.zero		1


	//   ....[1]....
        /*0390*/ 	.word	0x00000280
        /*0394*/ 	.word	0x000000ff
        /*0398*/ 	.word	0x00013220
        /*039c*/ 	.short	0x0100
        /*039e*/ 	.byte	0x08
	.zero		1


	//   ....[2]....
        /*03a0*/ 	.word	0x00000370
        /*03a4*/ 	.word	0x000000ff
        /*03a8*/ 	.word	0x00013230
        /*03ac*/ 	.short	0x0100
        /*03ae*/ 	.byte	0x08
	.zero		1


	//   ....[3]....
        /*03b0*/ 	.word	0x00000380
        /*03b4*/ 	.word	0x000000ff
        /*03b8*/ 	.word	0x00013240
        /*03bc*/ 	.short	0x0100
        /*03be*/ 	.byte	0x08
	.zero		1


	//   ....[4]....
        /*03c0*/ 	.word	0x00000390
        /*03c4*/ 	.word	0x000000ff
        /*03c8*/ 	.word	0x00013238
        /*03cc*/ 	.short	0x0100
        /*03ce*/ 	.byte	0x08
	.zero		1


	//   ....[5]....
        /*03d0*/ 	.word	0x000003a0
        /*03d4*/ 	.word	0x000000ff
        /*03d8*/ 	.word	0x00013248
        /*03dc*/ 	.short	0x0100
        /*03de*/ 	.byte	0x08
	.zero		1


	//   ....[6]....
        /*03e0*/ 	.word	0x000004d0
        /*03e4*/ 	.word	0x000000ff
        /*03e8*/ 	.word	0x00013250
        /*03ec*/ 	.short	0x0100
        /*03ee*/ 	.byte	0x08
	.zero		1


	//   ....[7]....
        /*03f0*/ 	.word	0x000004e0
        /*03f4*/ 	.word	0x000000ff
        /*03f8*/ 	.word	0x00013260
        /*03fc*/ 	.short	0x0100
        /*03fe*/ 	.byte	0x08
	.zero		1


	//   ....[8]....
        /*0400*/ 	.word	0x000004f0
        /*0404*/ 	.word	0x000000ff
        /*0408*/ 	.word	0x00013258
        /*040c*/ 	.short	0x0100
        /*040e*/ 	.byte	0x08
	.zero		1


	//   ....[9]....
        /*0410*/ 	.word	0x00000500
        /*0414*/ 	.word	0x000000ff
        /*0418*/ 	.word	0x00013268
        /*041c*/ 	.short	0x0100
        /*041e*/ 	.byte	0x08
	.zero		1


	//   ....[10]....
        /*0420*/ 	.word	0x000005f0
        /*0424*/ 	.word	0x000000ff
        /*0428*/ 	.word	0x00013270
        /*042c*/ 	.short	0x0100
        /*042e*/ 	.byte	0x06
	.zero		1


	//   ....[11]....
        /*0430*/ 	.word	0x00000600
        /*0434*/ 	.word	0x000000ff
        /*0438*/ 	.word	0x00013280
        /*043c*/ 	.short	0x0100
        /*043e*/ 	.byte	0x06
	.zero		1


	//   ....[12]....
        /*0440*/ 	.word	0x00000610
        /*0444*/ 	.word	0x000000ff
        /*0448*/ 	.word	0x00013278
        /*044c*/ 	.short	0x0100
        /*044e*/ 	.byte	0x06
	.zero		1


	//   ....[13]....
        /*0450*/ 	.word	0x00000620
        /*0454*/ 	.word	0x000000ff
        /*0458*/ 	.word	0x00013288
        /*045c*/ 	.short	0x0100
        /*045e*/ 	.byte	0x06
	.zero		1


	//   ....[14]....
        /*0460*/ 	.word	0x00000750
        /*0464*/ 	.word	0x000000ff
        /*0468*/ 	.word	0x00013290
        /*046c*/ 	.short	0x0100
        /*046e*/ 	.byte	0x08
	.zero		1


	//   ....[15]....
        /*0470*/ 	.word	0x00000760
        /*0474*/ 	.word	0x000000ff
        /*0478*/ 	.word	0x000132a0
        /*047c*/ 	.short	0x0100
        /*047e*/ 	.byte	0x08
	.zero		1


	//   ....[16]....
        /*0480*/ 	.word	0x00000770
        /*0484*/ 	.word	0x000000ff
        /*0488*/ 	.word	0x00013298
        /*048c*/ 	.short	0x0100
        /*048e*/ 	.byte	0x08
	.zero		1


	//   ....[17]....
        /*0490*/ 	.word	0x00000780
        /*0494*/ 	.word	0x000000ff
        /*0498*/ 	.word	0x000132a8
        /*049c*/ 	.short	0x0100
        /*049e*/ 	.byte	0x08
	.zero		1


	//   ....[18]....
        /*04a0*/ 	.word	0x000008b0
        /*04a4*/ 	.word	0x000000ff
        /*04a8*/ 	.word	0x000132b0
        /*04ac*/ 	.short	0x0100
        /*04ae*/ 	.byte	0x08
	.zero		1


	//   ....[19]....
        /*04b0*/ 	.word	0x000008c0
        /*04b4*/ 	.word	0x000000ff
        /*04b8*/ 	.word	0x000132c0
        /*04bc*/ 	.short	0x0100
        /*04be*/ 	.byte	0x08
	.zero		1


	//   ....[20]....
        /*04c0*/ 	.word	0x000008d0
        /*04c4*/ 	.word	0x000000ff
        /*04c8*/ 	.word	0x000132b8
        /*04cc*/ 	.short	0x0100
        /*04ce*/ 	.byte	0x08
	.zero		1


	//   ....[21]....
        /*04d0*/ 	.word	0x000008e0
        /*04d4*/ 	.word	0x000000ff
        /*04d8*/ 	.word	0x000132c8
        /*04dc*/ 	.short	0x0100
        /*04de*/ 	.byte	0x08
	.zero		1


	//   ....[22]....
        /*04e0*/ 	.word	0x00001870
        /*04e4*/ 	.word	0x000000ff
        /*04e8*/ 	.word	0x00013200
        /*04ec*/ 	.short	0x010a
        /*04ee*/ 	.byte	0x2d
	.zero		1


	//   ....[23]....
        /*04f0*/ 	.word	0x000018f0
        /*04f4*/ 	.word	0x00000003
        /*04f8*/ 	.word	0x00013230
        /*04fc*/ 	.short	0x010a
        /*04fe*/ 	.byte	0x3f
	.zero		1


	//   ....[24]....
        /*0500*/ 	.word	0x00001930
        /*0504*/ 	.word	0x00000003
        /*0508*/ 	.word	0x00013230
        /*050c*/ 	.short	0x010a
        /*050e*/ 	.byte	0x3f
	.zero		1


	//   ....[25]....
        /*0510*/ 	.word	0x00003870
        /*0514*/ 	.word	0x00000028
        /*0518*/ 	.word	0x00000000
        /*051c*/ 	.short	0x0101
        /*051e*/ 	.byte	0x3f
	.zero		1


	//   ....[26]....
        /*0520*/ 	.word	0x000043c0
        /*0524*/ 	.word	0x000000ff
        /*0528*/ 	.word	0x00013230
        /*052c*/ 	.short	0x010a
        /*052e*/ 	.byte	0x15
	.zero		1


	//   ....[27]....
        /*0530*/ 	.word	0x00004400
        /*0534*/ 	.word	0x000000ff
        /*0538*/ 	.word	0x00013230
        /*053c*/ 	.short	0x010a
        /*053e*/ 	.byte	0x15
	.zero		1


	//   ....[28]....
        /*0540*/ 	.word	0x00004850
        /*0544*/ 	.word	0x000000ff
        /*0548*/ 	.word	0x00013250
        /*054c*/ 	.short	0x010a
        /*054e*/ 	.byte	0x0b
	.zero		1


	//   ....[29]....
        /*0550*/ 	.word	0x00004890
        /*0554*/ 	.word	0x000000ff
        /*0558*/ 	.word	0x00013250
        /*055c*/ 	.short	0x010a
        /*055e*/ 	.byte	0x0b
	.zero		1


	//   ....[30]....
        /*0560*/ 	.word	0x000069b0
        /*0564*/ 	.word	0x00000003
        /*0568*/ 	.word	0x00000000
        /*056c*/ 	.short	0x0101
        /*056e*/ 	.byte	0x3f
	.zero		1


	//   ....[31]....
        /*0570*/ 	.word	0x00006c60
        /*0574*/ 	.word	0x000000ff
        /*0578*/ 	.word	0x00000000
        /*057c*/ 	.short	0x0101
        /*057e*/ 	.byte	0x06
	.zero		1


	//   ....[32]....
        /*0580*/ 	.word	0x00007190
        /*0584*/ 	.word	0x000000ff
        /*0588*/ 	.word	0x00013230
        /*058c*/ 	.short	0x010a
        /*058e*/ 	.byte	0x06
	.zero		1


	//   ....[33]....
        /*0590*/ 	.word	0x000071d0
        /*0594*/ 	.word	0x000000ff
        /*0598*/ 	.word	0x00013230
        /*059c*/ 	.short	0x010a
        /*059e*/ 	.byte	0x06
	.zero		1


	//   ....[34]....
        /*05a0*/ 	.word	0x00007620
        /*05a4*/ 	.word	0x000000ff
        /*05a8*/ 	.word	0x00013250
        /*05ac*/ 	.short	0x010a
        /*05ae*/ 	.byte	0x0b
	.zero		1


	//   ....[35]....
        /*05b0*/ 	.word	0x00007660
        /*05b4*/ 	.word	0x000000ff
        /*05b8*/ 	.word	0x00013250
        /*05bc*/ 	.short	0x010a
        /*05be*/ 	.byte	0x0b
	.zero		1


	//   ....[36]....
        /*05c0*/ 	.word	0x00008bc0
        /*05c4*/ 	.word	0x00000003
        /*05c8*/ 	.word	0x00000000
        /*05cc*/ 	.short	0x0101
        /*05ce*/ 	.byte	0x3f
	.zero		1


	//   ....[37]....
        /*05d0*/ 	.word	0x00008ed0
        /*05d4*/ 	.word	0x000000ff
        /*05d8*/ 	.word	0x00000000
        /*05dc*/ 	.short	0x0101
        /*05de*/ 	.byte	0x06
	.zero		1


	//   ....[38]....
        /*05e0*/ 	.word	0x00009380
        /*05e4*/ 	.word	0x000000ff
        /*05e8*/ 	.word	0x00013250
        /*05ec*/ 	.short	0x010a
        /*05ee*/ 	.byte	0x0e
	.zero		1


	//   ....[39]....
        /*05f0*/ 	.word	0x000093c0
        /*05f4*/ 	.word	0x000000ff
        /*05f8*/ 	.word	0x00013250
        /*05fc*/ 	.short	0x010a
        /*05fe*/ 	.byte	0x0e
	.zero		1


	//   ....[40]....
        /*0600*/ 	.word	0x00009a30
        /*0604*/ 	.word	0x000000ff
        /*0608*/ 	.word	0x00000000
        /*060c*/ 	.short	0x0101
        /*060e*/ 	.byte	0x04
	.zero		1


	//   ....[41]....
        /*0610*/ 	.word	0x0000ab50
        /*0614*/ 	.word	0x00000000
        /*0618*/ 	.word	0x00000000
        /*061c*/ 	.short	0x0101
        /*061e*/ 	.byte	0x3f
	.zero		1


	//   ....[42]....
        /*0620*/ 	.word	0x0000c6c0
        /*0624*/ 	.word	0x00000005
        /*0628*/ 	.word	0x00013280
        /*062c*/ 	.short	0x010a
        /*062e*/ 	.byte	0x3f
	.zero		1


	//   ....[43]....
        /*0630*/ 	.word	0x0000c840
        /*0634*/ 	.word	0x00000005
        /*0638*/ 	.word	0x00013240
        /*063c*/ 	.short	0x010a
        /*063e*/ 	.byte	0x3f
	.zero		1


	//   ....[44]....
        /*0640*/ 	.word	0x0000d360
        /*0644*/ 	.word	0x00000010
        /*0648*/ 	.word	0x00013200
        /*064c*/ 	.short	0x0107
        /*064e*/ 	.byte	0x3f
	.zero		1


	//   ....[45]....
        /*0650*/ 	.word	0x0000d430
        /*0654*/ 	.word	0x00000010
        /*0658*/ 	.word	0x00013200
        /*065c*/ 	.short	0x0101
        /*065e*/ 	.byte	0x3f
	.zero		1


	//   ....[46]....
        /*0660*/ 	.word	0x0000d450
        /*0664*/ 	.word	0x00000010
        /*0668*/ 	.word	0x00013220
        /*066c*/ 	.short	0x010a
        /*066e*/ 	.byte	0x3f
	.zero		1


	//   ....[47]....
        /*0670*/ 	.word	0x0000d720
        /*0674*/ 	.word	0x00000004
        /*0678*/ 	.word	0x00013280
        /*067c*/ 	.short	0x010a
        /*067e*/ 	.byte	0x3f
	.zero		1


	//   ....[48]....
        /*0680*/ 	.word	0x0000d960
        /*0684*/ 	.word	0x00000004
        /*0688*/ 	.word	0x00013240
        /*068c*/ 	.short	0x010a
        /*068e*/ 	.byte	0x3f
	.zero		1


	//   ....[49]....
        /*0690*/ 	.word	0x0000dc20
        /*0694*/ 	.word	0x00000003
        /*0698*/ 	.word	0x00013270
        /*069c*/ 	.short	0x010a
        /*069e*/ 	.byte	0x3f
	.zero		1


	//   ....[50]....
        /*06a0*/ 	.word	0x0000dca0
        /*06a4*/ 	.word	0x00000003
        /*06a8*/ 	.word	0x00013260
        /*06ac*/ 	.short	0x010a
        /*06ae*/ 	.byte	0x3f
	.zero		1


	//   ....[51]....
        /*06b0*/ 	.word	0x0000df80
        /*06b4*/ 	.word	0x00000003
        /*06b8*/ 	.word	0x00013250
        /*06bc*/ 	.short	0x0101
        /*06be*/ 	.byte	0x3f
	.zero		1


	//   ....[52]....
        /*06c0*/ 	.word	0x0000e000
        /*06c4*/ 	.word	0x00000002
        /*06c8*/ 	.word	0x00000000
        /*06cc*/ 	.short	0x0101
        /*06ce*/ 	.byte	0x3f
	.zero		1


	//   ....[53]....
        /*06d0*/ 	.word	0x0000e1f0
        /*06d4*/ 	.word	0x00000002
        /*06d8*/ 	.word	0x00013270
        /*06dc*/ 	.short	0x010a
        /*06de*/ 	.byte	0x3f
	.zero		1


	//   ....[54]....
        /*06e0*/ 	.word	0x0000e270
        /*06e4*/ 	.word	0x00000002
        /*06e8*/ 	.word	0x00013260
        /*06ec*/ 	.short	0x010a
        /*06ee*/ 	.byte	0x3f
	.zero		1


	//   ....[55]....
        /*06f0*/ 	.word	0x0000e540
        /*06f4*/ 	.word	0x00000002
        /*06f8*/ 	.word	0x00013250
        /*06fc*/ 	.short	0x0101
        /*06fe*/ 	.byte	0x3f
	.zero		1


	//   ....[56]....
        /*0700*/ 	.word	0x0000e5b0
        /*0704*/ 	.word	0x00000000
        /*0708*/ 	.word	0x00000000
        /*070c*/ 	.short	0x0101
        /*070e*/ 	.byte	0x3f
	.zero		1


	//   ....[57]....
        /*0710*/ 	.word	0x0000e7d0
        /*0714*/ 	.word	0x00000007
        /*0718*/ 	.word	0x00013220
        /*071c*/ 	.short	0x010a
        /*071e*/ 	.byte	0x3f
	.zero		1


	//   ....[58]....
        /*0720*/ 	.word	0x0000e970
        /*0724*/ 	.word	0x00000005
        /*0728*/ 	.word	0x00000000
        /*072c*/ 	.short	0x010a
        /*072e*/ 	.byte	0x3f
	.zero		1


	//   ....[59]....
        /*0730*/ 	.word	0x0000e9e0
        /*0734*/ 	.word	0x00000003
        /*0738*/ 	.word	0x00000000
        /*073c*/ 	.short	0x010a
        /*073e*/ 	.byte	0x3f
	.zero		1


	//   ....[60]....
        /*0740*/ 	.word	0x0000ea30
        /*0744*/ 	.word	0x00000003
        /*0748*/ 	.word	0x00013260
        /*074c*/ 	.short	0x010a
        /*074e*/ 	.byte	0x3f
	.zero		1


	//   ....[61]....
        /*0750*/ 	.word	0x0000ea80
        /*0754*/ 	.word	0x00000005
        /*0758*/ 	.word	0x00013260
        /*075c*/ 	.short	0x010a
        /*075e*/ 	.byte	0x3f
	.zero		1


	//   ....[62]....
        /*0760*/ 	.word	0x0000eac0
        /*0764*/ 	.word	0x00000003
        /*0768*/ 	.word	0x00013280
        /*076c*/ 	.short	0x010a
        /*076e*/ 	.byte	0x3f
	.zero		1


	//   ....[63]....
        /*0770*/ 	.word	0x0000eae0
        /*0774*/ 	.word	0x00000005
        /*0778*/ 	.word	0x00013280
        /*077c*/ 	.short	0x010a
        /*077e*/ 	.byte	0x3f
	.zero		1


	//   ....[64]....
        /*0780*/ 	.word	0x0000eb50
        /*0784*/ 	.word	0x00000003
        /*0788*/ 	.word	0x00013200
        /*078c*/ 	.short	0x010a
        /*078e*/ 	.byte	0x3f
	.zero		1


	//   ....[65]....
        /*0790*/ 	.word	0x0000eba0
        /*0794*/ 	.word	0x00000003
        /*0798*/ 	.word	0x00013230
        /*079c*/ 	.short	0x010a
        /*079e*/ 	.byte	0x3f
	.zero		1


	//   ....[66]....
        /*07a0*/ 	.word	0x0000ec00
        /*07a4*/ 	.word	0x00000009
        /*07a8*/ 	.word	0x00013230
        /*07ac*/ 	.short	0x010a
        /*07ae*/ 	.byte	0x3f
	.zero		1


	//   ....[67]....
        /*07b0*/ 	.word	0x0000ec60
        /*07b4*/ 	.word	0x00000009
        /*07b8*/ 	.word	0x00013250
        /*07bc*/ 	.short	0x010a
        /*07be*/ 	.byte	0x3f
	.zero		1


	//   ....[68]....
        /*07c0*/ 	.word	0x0000ecc0
        /*07c4*/ 	.word	0x0000000b
        /*07c8*/ 	.word	0x00013230
        /*07cc*/ 	.short	0x010a
        /*07ce*/ 	.byte	0x3f
	.zero		1


	//   ....[69]....
        /*07d0*/ 	.word	0x0000ed20
        /*07d4*/ 	.word	0x0000000b
        /*07d8*/ 	.word	0x00013250
        /*07dc*/ 	.short	0x010a
        /*07de*/ 	.byte	0x3f
	.zero		1


	//   ....[70]....
        /*07e0*/ 	.word	0x0000ed80
        /*07e4*/ 	.word	0x00000006
        /*07e8*/ 	.word	0x00013250
        /*07ec*/ 	.short	0x010a
        /*07ee*/ 	.byte	0x3f
	.zero		1


	//   ....[71]....
        /*07f0*/ 	.word	0x0000eed0
        /*07f4*/ 	.word	0x00000005
        /*07f8*/ 	.word	0x00013280
        /*07fc*/ 	.short	0x010a
        /*07fe*/ 	.byte	0x3f
	.zero		1


	//   ....[72]....
        /*0800*/ 	.word	0x0000ef20
        /*0804*/ 	.word	0x00000005
        /*0808*/ 	.word	0x00013240
        /*080c*/ 	.short	0x010a
        /*080e*/ 	.byte	0x3f
	.zero		1


	//   ....[73]....
        /*0810*/ 	.word	0x0000f650
        /*0814*/ 	.word	0x00000010
        /*0818*/ 	.word	0x00013220
        /*081c*/ 	.short	0x010a
        /*081e*/ 	.byte	0x3f
	.zero		1


	//   ....[74]....
        /*0820*/ 	.word	0x0000f6a0
        /*0824*/ 	.word	0x00000004
        /*0828*/ 	.word	0x00013280
        /*082c*/ 	.short	0x010a
        /*082e*/ 	.byte	0x3f
	.zero		1


	//   ....[75]....
        /*0830*/ 	.word	0x0000f6f0
        /*0834*/ 	.word	0x00000004
        /*0838*/ 	.word	0x00013240
        /*083c*/ 	.short	0x010a
        /*083e*/ 	.byte	0x3f
	.zero		1


	//   ....[76]....
        /*0840*/ 	.word	0x0000f740
        /*0844*/ 	.word	0x00000003
        /*0848*/ 	.word	0x00013270
        /*084c*/ 	.short	0x010a
        /*084e*/ 	.byte	0x3f
	.zero		1


	//   ....[77]....
        /*0850*/ 	.word	0x0000f790
        /*0854*/ 	.word	0x00000003
        /*0858*/ 	.word	0x00013260
        /*085c*/ 	.short	0x010a
        /*085e*/ 	.byte	0x3f
	.zero		1


	//   ....[78]....
        /*0860*/ 	.word	0x0000f7e0
        /*0864*/ 	.word	0x00000002
        /*0868*/ 	.word	0x00013270
        /*086c*/ 	.short	0x010a
        /*086e*/ 	.byte	0x3f
	.zero		1


	//   ....[79]....
        /*0870*/ 	.word	0x0000f830
        /*0874*/ 	.word	0x00000002
        /*0878*/ 	.word	0x00013260
        /*087c*/ 	.short	0x010a
        /*087e*/ 	.byte	0x3f
	.zero		1


	//   ....[80]....
        /*0880*/ 	.word	0x0000f880
        /*0884*/ 	.word	0x00000007
        /*0888*/ 	.word	0x00013220
        /*088c*/ 	.short	0x010a
        /*088e*/ 	.byte	0x3f
	.zero		1


	//   ....[81]....
        /*0890*/ 	.word	0x0000fa20
        /*0894*/ 	.word	0x00000005
        /*0898*/ 	.word	0x00000000
        /*089c*/ 	.short	0x010a
        /*089e*/ 	.byte	0x3f
	.zero		1


	//   ....[82]....
        /*08a0*/ 	.word	0x0000fa70
        /*08a4*/ 	.word	0x00000003
        /*08a8*/ 	.word	0x00000000
        /*08ac*/ 	.short	0x010a
        /*08ae*/ 	.byte	0x3f
	.zero		1


	//   ....[83]....
        /*08b0*/ 	.word	0x0000fac0
        /*08b4*/ 	.word	0x00000003
        /*08b8*/ 	.word	0x00013260
        /*08bc*/ 	.short	0x010a
        /*08be*/ 	.byte	0x3f
	.zero		1


	//   ....[84]....
        /*08c0*/ 	.word	0x0000fb10
        /*08c4*/ 	.word	0x00000005
        /*08c8*/ 	.word	0x00013260
        /*08cc*/ 	.short	0x010a
        /*08ce*/ 	.byte	0x3f
	.zero		1


	//   ....[85]....
        /*08d0*/ 	.word	0x0000fb60
        /*08d4*/ 	.word	0x00000003
        /*08d8*/ 	.word	0x00013280
        /*08dc*/ 	.short	0x010a
        /*08de*/ 	.byte	0x3f
	.zero		1


	//----- nvinfo : EIATTR_NUM_MBARRIERS
	.align		4
.L_263:
        /*08e0*/ 	.byte	0x03, 0x38
        /*08e2*/ 	.short	0x0016


	//----- nvinfo : EIATTR_EXIT_INSTR_OFFSETS
	.align		4
        /*08e4*/ 	.byte	0x04, 0x1c
        /*08e6*/ 	.short	(.L_265 - .L_264)


	//   ....[0]....
.L_264:
        /*08e8*/ 	.word	0x00000a00


	//   ....[1]....
        /*08ec*/ 	.word	0x0000b490


	//   ....[2]....
        /*08f0*/ 	.word	0x0000eb30


	//----- nvinfo : EIATTR_MAX_THREADS
	.align		4
.L_265:
        /*08f4*/ 	.byte	0x04, 0x05
        /*08f6*/ 	.short	(.L_267 - .L_266)
.L_266:
        /*08f8*/ 	.word	0x00000200
        /*08fc*/ 	.word	0x00000001
        /*0900*/ 	.word	0x00000001


	//----- nvinfo : EIATTR_CRS_STACK_SIZE
	.align		4
.L_267:
        /*0904*/ 	.byte	0x04, 0x1e
        /*0906*/ 	.short	(.L_269 - .L_268)
.L_268:
        /*0908*/ 	.word	0x00000000


	//----- nvinfo : EIATTR_CBANK_PARAM_SIZE
	.align		4
.L_269:
        /*090c*/ 	.byte	0x03, 0x19
        /*090e*/ 	.short	0x0af0


	//----- nvinfo : EIATTR_PARAM_CBANK
	.align		4
        /*0910*/ 	.byte	0x04, 0x0a
        /*0912*/ 	.short	(.L_271 - .L_270)
	.align		4
.L_270:
        /*0914*/ 	.word	index@(.nv.constant0._ZN7cutlass13device_kernelIN5flash11enable_sm90INS1_16FlashAttnFwdSm90INS1_25CollectiveMainloopFwdSm90ILi2EN4cute5tupleIJNS5_1CILi1EEES8_S8_EEENS6_IJNS7_ILi192EEENS7_ILi160EEENS7_ILi64EEEEEELi64ENS_12float_e4m3_tEfNS_4arch4Sm90ELb1ELb0ELb0ELb0ELb0ELb0ELb0ELb1ELb1ELb1ELb0ELb0EEENS1_21CollectiveEpilogueFwdINS6_IJSA_SC_SB_EEES9_NS_10bfloat16_tESG_Li384ELb0ELb1ELb0ELb1EEENS1_30DynamicPersistentTileSchedulerILi384ELi128ELb0ELb1ELb1EEEEEEEEEvNT_6ParamsE)
        /*0918*/ 	.short	0x0210
        /*091a*/ 	.short	0x0af0


	//----- nvinfo : EIATTR_SW_WAR
	.align		4
.L_271:
        /*091c*/ 	.byte	0x04, 0x36
        /*091e*/ 	.short	(.L_273 - .L_272)
.L_272:
        /*0920*/ 	.word	0x00000008
.L_273:


//--------------------- .nv.info._ZN7cutlass13device_kernelIN5flash11enable_sm90INS1_16FlashAttnFwdSm90INS1_25CollectiveMainloopFwdSm90ILi2EN4cute5tupleIJNS5_1CILi1EEES8_S8_EEENS6_IJNS7_ILi192EEENS7_ILi160EEENS7_ILi64EEEEEELi64ENS_12float_e4m3_tEfNS_4arch4Sm90ELb1ELb0ELb0ELb1ELb0ELb0ELb0ELb1ELb1ELb1ELb0ELb0EEENS1_21CollectiveEpilogueFwdINS6_IJSA_SC_SB_EEES9_NS_10bfloat16_tESG_Li384ELb1ELb1ELb0ELb1EEENS1_36VarlenDynamicPersistentTileSchedulerILi192ELi160ELi384ELi128ELb0ELb1ELb1ELb1ELb1ELb1EEEEEEEEEvNT_6ParamsE --------------------------
	.section	.nv.info._ZN7cutlass13device_kernelIN5flash11enable_sm90INS1_16FlashAttnFwdSm90INS1_25CollectiveMainloopFwdSm90ILi2EN4cute5tupleIJNS5_1CILi1EEES8_S8_EEENS6_IJNS7_ILi192EEENS7_ILi160EEENS7_ILi64EEEEEELi64ENS_12float_e4m3_tEfNS_4arch4Sm90ELb1ELb0ELb0ELb1ELb0ELb0ELb0ELb1ELb1ELb1ELb0ELb0EEENS1_21CollectiveEpilogueFwdINS6_IJSA_SC_SB_EEES9_NS_10bfloat16_tESG_Li384ELb1ELb1ELb0ELb1EEENS1_36VarlenDynamicPersistentTileSchedulerILi192ELi160ELi384ELi128ELb0ELb1ELb1ELb1ELb1ELb1EEEEEEEEEvNT_6ParamsE,"",@"SHT_CUDA_INFO"
	.sectionflags	@""
	.align	4


	//----- nvinfo : EIATTR_CUDA_API_VERSION
	.align		4
        /*0000*/ 	.byte	0x04, 0x37
        /*0002*/ 	.short	(.L_275 - .L_274)
.L_274:
        /*0004*/ 	.word	0x00000082


	//----- nvinfo : EIATTR_KPARAM_INFO
	.align		4
.L_275:
        /*0008*/ 	.byte	0x04, 0x17
        /*000a*/ 	.short	(.L_277 - .L_276)
.L_276:
        /*000c*/ 	.word	0x00000000
        /*0010*/ 	.short	0x0000
        /*0012*/ 	.short	0x0070
        /*0014*/ 	.byte	0x00, 0xf0, 0x01, 0x2a


	//----- nvinfo : EIATTR_SPARSE_MMA_MASK
	.align		4
.L_277:
        /*0018*/ 	.byte	0x03, 0x50
        /*001a*/ 	.short	0x0000


	//----- nvinfo : EIATTR_MAXREG_COUNT
	.align		4
        /*001c*/ 	.byte	0x03, 0x1b
        /*001e*/ 	.short	0x0080


	//----- nvinfo : EIATTR_NUM_BARRIERS
	.align		4
        /*0020*/ 	.byte	0x02, 0x4c
        /*0022*/ 	.byte	0x09
	.zero		1


	//----- nvinfo : EIATTR_EXTERNS
	.align		4
        /*0024*/ 	.byte	0x04, 0x0f
        /*0026*/ 	.short	(.L_279 - .L_278)


	//   ....[0]....
	.align		4
.L_278:
        /*0028*/ 	.word	index@(__assertfail)


	//----- nvinfo : EIATTR_ANNOTATIONS
	.align		4
.L_279:
        /*002c*/ 	.byte	0x04, 0x55
        /*002e*/ 	.short	(.L_281 - .L_280)


	//   ....[0]....
.L_280:
        /* <DEDUP_REMOVED lines=9> */


	//----- nvinfo : EIATTR_MERCURY_ISA_VERSION
	.align		4
.L_281:
        /*00a8*/ 	.byte	0x03, 0x5f
        /*00aa*/ 	.short	0x0101


	//----- nvinfo : EIATTR_UNUSED_LOAD_BYTE_OFFSET
	.align		4
        /*00ac*/ 	.byte	0x04, 0x44
        /*00ae*/ 	.short	(.L_283 - .L_282)


	//   ....[0]....
.L_282:
        /*00b0*/ 	.word	0x00000a00
        /*00b4*/ 	.word	0x0000fff0


	//   ....[1]....
        /*00b8*/ 	.word	0x00009db0
        /*00bc*/ 	.word	0x0000fff0


	//----- nvinfo : EIATTR_INT_WARP_WIDE_INSTR_OFFSETS
	.align		4
.L_283:
        /*00c0*/ 	.byte	0x04, 0x31
        /*00c2*/ 	.short	(.L_285 - .L_284)


	//   ....[0]....
.L_284:
        /*00c4*/ 	.word	0x00000130


	//   ....[1]....
        /*00c8*/ 	.word	0x00000170


	//   ....[2]....
        /*00cc*/ 	.word	0x000001e0


	//   ....[3]....
        /*00d0*/ 	.word	0x0000cff0


	//   ....[4]....
        /*00d4*/ 	.word	0x0000d080


	//   ....[5]....
        /*00d8*/ 	.word	0x0000f3c0


	//   ....[6]....
        /*00dc*/ 	.word	0x0000f450


	//----- nvinfo : EIATTR_COOP_GROUP_MASK_REGIDS
	.align		4
.L_285:
        /*00e0*/ 	.byte	0x04, 0x29
        /*00e2*/ 	.short	(.L_287 - .L_286)


	//   ....[0]....
.L_286:
        /*00e4*/ 	.word	0xffffffff


	//   ....[1]....
        /*00e8*/ 	.word	0xffffffff


	//   ....[2]....
        /*00ec*/ 	.word	0xffffffff


	//   ....[3]....
        /*00f0*/ 	.word	0xffffffff


	//   ....[4]....
        /*00f4*/ 	.word	0xffffffff


	//   ....[5]....
        /*00f8*/ 	.word	0xffffffff


	//   ....[6]....
        /*00fc*/ 	.word	0xffffffff


	//   ....[7]....
        /*0100*/ 	.word	0xffffffff


	//   ....[8]....
        /*0104*/ 	.word	0xffffffff


	//   ....[9]....
        /*0108*/ 	.word	0xffffffff


	//   ....[10]....
        /*010c*/ 	.word	0xffffffff


	//   ....[11]....
        /*0110*/ 	.word	0xffffffff


	//   ....[12]....
        /*0114*/ 	.word	0xffffffff


	//   ....[13]....
        /*0118*/ 	.word	0xffffffff


	//   ....[14]....
        /*011c*/ 	.word	0xffffffff


	//   ....[15]....
        /*0120*/ 	.word	0xffffffff


	//   ....[16]....
        /*0124*/ 	.word	0xffffffff


	//   ....[17]....
        /*0128*/ 	.word	0xffffffff


	//   ....[18]....
        /*012c*/ 	.word	0xffffffff


	//   ....[19]....
        /*0130*/ 	.word	0xffffffff


	//   ....[20]....
        /*0134*/ 	.word	0xffffffff


	//   ....[21]....
        /*0138*/ 	.word	0xffffffff


	//   ....[22]....
        /*013c*/ 	.word	0xffffffff


	//   ....[23]....
        /*0140*/ 	.word	0xffffffff


	//   ....[24]....
        /*0144*/ 	.word	0xffffffff


	//   ....[25]....
        /*0148*/ 	.word	0xffffffff


	//   ....[26]....
        /*014c*/ 	.word	0xffffffff


	//   ....[27]....
        /*0150*/ 	.word	0xffffffff


	//   ....[28]....
        /*0154*/ 	.word	0xffffffff


	//   ....[29]....
        /*0158*/ 	.word	0xffffffff


	//   ....[30]....
        /*015c*/ 	.word	0xffffffff


	//   ....[31]....
        /*0160*/ 	.word	0xffffffff


	//   ....[32]....
        /*0164*/ 	.word	0xffffffff


	//   ....[33]....
        /*0168*/ 	.word	0xffffffff


	//   ....[34]....
        /*016c*/ 	.word	0xffffffff


	//   ....[35]....
        /*0170*/ 	.word	0xffffffff


	//   ....[36]....
        /*0174*/ 	.word	0xffffffff


	//   ....[37]....
        /*0178*/ 	.word	0xffffffff


	//   ....[38]....
        /*017c*/ 	.word	0xffffffff


	//   ....[39]....
        /*0180*/ 	.word	0xffffffff


	//   ....[40]....
        /*0184*/ 	.word	0xffffffff


	//   ....[41]....
        /*0188*/ 	.word	0xffffffff


	//   ....[42]....
        /*018c*/ 	.word	0xffffffff


	//   ....[43]....
        /*0190*/ 	.word	0xffffffff


	//   ....[44]....
        /*0194*/ 	.word	0xffffffff


	//   ....[45]....
        /*0198*/ 	.word	0xffffffff


	//   ....[46]....
        /*019c*/ 	.word	0xffffffff


	//   ....[47]....
        /*01a0*/ 	.word	0xffffffff


	//   ....[48]....
        /*01a4*/ 	.word	0xffffffff


	//   ....[49]....
        /*01a8*/ 	.word	0xffffffff


	//   ....[50]....
        /*01ac*/ 	.word	0xffffffff


	//   ....[51]....
        /*01b0*/ 	.word	0xffffffff


	//   ....[52]....
        /*01b4*/ 	.word	0xffffffff


	//   ....[53]....
        /*01b8*/ 	.word	0xffffffff


	//   ....[54]....
        /*01bc*/ 	.word	0xffffffff


	//   ....[55]....
        /*01c0*/ 	.word	0xffffffff


	//   ....[56]....
        /*01c4*/ 	.word	0xffffffff


	//   ....[57]....
        /*01c8*/ 	.word	0xffffffff


	//   ....[58]....
        /*01cc*/ 	.word	0xffffffff


	//   ....[59]....
        /*01d0*/ 	.word	0xffffffff


	//   ....[60]....
        /*01d4*/ 	.word	0xffffffff


	//   ....[61]....
        /*01d8*/ 	.word	0xffffffff


	//   ....[62]....
        /*01dc*/ 	.word	0xffffffff


	//   ....[63]....
        /*01e0*/ 	.word	0xffffffff


	//   ....[64]....
        /*01e4*/ 	.word	0xffffffff


	//   ....[65]....
        /*01e8*/ 	.word	0xffffffff


	//   ....[66]....
        /*01ec*/ 	.word	0xffffffff


	//   ....[67]....
        /*01f0*/ 	.word	0xffffffff


	//   ....[68]....
        /*01f4*/ 	.word	0xffffffff


	//   ....[69]....
        /*01f8*/ 	.word	0xffffffff


	//   ....[70]....
        /*01fc*/ 	.word	0xffffffff


	//   ....[71]....
        /*0200*/ 	.word	0xffffffff


	//   ....[72]....
        /*0204*/ 	.word	0xffffffff


	//   ....[73]....
        /*0208*/ 	.word	0xffffffff


	//   ....[74]....
        /*020c*/ 	.word	0xffffffff


	//   ....[75]....
        /*0210*/ 	.word	0xffffffff


	//   ....[76]....
        /*0214*/ 	.word	0xffffffff


	//   ....[77]....
        /*0218*/ 	.word	0xffffffff


	//   ....[78]....
        /*021c*/ 	.word	0xffffffff


	//   ....[79]....
        /*0220*/ 	.word	0xffffffff


	//   ....[80]....
        /*0224*/ 	.word	0xffffffff


	//   ....[81]....
        /*0228*/ 	.word	0xffffffff


	//   ....[82]....
        /*022c*/ 	.word	0xffffffff


	//   ....[83]....
        /*0230*/ 	.word	0xffffffff


	//   ....[84]....
        /*0234*/ 	.word	0xffffffff


	//   ....[85]....
        /*0238*/ 	.word	0xffffffff


	//   ....[86]....
        /*023c*/ 	.word	0xffffffff


	//   ....[87]....
        /*0240*/ 	.word	0xffffffff


	//   ....[88]....
        /*0244*/ 	.word	0xffffffff


	//   ....[89]....
        /*0248*/ 	.word	0xffffffff


	//   ....[90]....
        /*024c*/ 	.word	0xffffffff


	//   ....[91]....
        /*0250*/ 	.word	0xffffffff


	//   ....[92]....
        /*0254*/ 	.word	0xffffffff


	//   ....[93]....
        /*0258*/ 	.word	0xffffffff


	//   ....[94]....
        /*025c*/ 	.word	0xffffffff


	//   ....[95]....
        /*0260*/ 	.word	0xffffffff


	//   ....[96]....
        /*0264*/ 	.word	0xffffffff


	//   ....[97]....
        /*0268*/ 	.word	0xffffffff


	//   ....[98]....
        /*026c*/ 	.word	0xffffffff


	//   ....[99]....
        /*0270*/ 	.word	0xffffffff


	//   ....[100]....
        /*0274*/ 	.word	0xffffffff


	//   ....[101]....
        /*0278*/ 	.word	0xffffffff


	//   ....[102]....
        /*027c*/ 	.word	0xffffffff


	//   ....[103]....
        /*0280*/ 	.word	0xffffffff


	//   ....[104]....
        /*0284*/ 	.word	0xffffffff


	//   ....[105]....
        /*0288*/ 	.word	0xffffffff


	//   ....[106]....
        /*028c*/ 	.word	0xffffffff


	//   ....[107]....
        /*0290*/ 	.word	0xffffffff


	//   ....[108]....
        /*0294*/ 	.word	0xffffffff


	//   ....[109]....
        /*0298*/ 	.word	0xffffffff


	//   ....[110]....
        /*029c*/ 	.word	0xffffffff


	//   ....[111]....
        /*02a0*/ 	.word	0x0500000f


	//   ....[112]....
        /*02a4*/ 	.word	0x0500000f


	//   ....[113]....
        /*02a8*/ 	.word	0x0500000f


	//   ....[114]....
        /*02ac*/ 	.word	0x0500000f


	//   ....[115]....
        /*02b0*/ 	.word	0x0500000f


	//   ....[116]....
        /*02b4*/ 	.word	0x0500000f


	//   ....[117]....
        /*02b8*/ 	.word	0x0500000f


	//   ....[118]....
        /*02bc*/ 	.word	0x0500000f


	//   ....[119]....
        /*02c0*/ 	.word	0x0500000f


	//   ....[120]....
        /*02c4*/ 	.word	0x0500000f


	//   ....[121]....
        /*02c8*/ 	.word	0x0500000f


	//   ....[122]....
        /*02cc*/ 	.word	0x0500000f


	//   ....[123]....
        /*02d0*/ 	.word	0x0500000f


	//   ....[124]....
        /*02d4*/ 	.word	0x0500000f


	//----- nvinfo : EIATTR_COOP_GROUP_INSTR_OFFSETS
	.align		4
.L_287:
        /*02d8*/ 	.byte	0x04, 0x28
        /*02da*/ 	.short	(.L_289 - .L_288)


	//   ....[0]....
.L_288:
        /*02dc*/ 	.word	0x00000060


	//   ....[1]....
        /*02e0*/ 	.word	0x00000140


	//   ....[2]....
        /*02e4*/ 	.word	0x00000190


	//   ....[3]....
        /*02e8*/ 	.word	0x000003c0


	//   ....[4]....
        /*02ec*/ 	.word	0x00000520


	//   ....[5]....
        /*02f0*/ 	.word	0x00000640


	//   ....[6]....
        /*02f4*/ 	.word	0x000007a0


	//   ....[7]....
        /*02f8*/ 	.word	0x000017d0


	//   ....[8]....
        /*02fc*/ 	.word	0x00001f40


	//   ....[9]....
        /*0300*/ 	.word	0x00001f50


	//   ....[10]....
        /*0304*/ 	.word	0x00002960


	//   ....[11]....
        /*0308*/ 	.word	0x00002a20


	//   ....[12]....
        /*030c*/ 	.word	0x000034b0


	//   ....[13]....
        /*0310*/ 	.word	0x00003540


	//   ....[14]....
        /*0314*/ 	.word	0x00004b30


	//   ....[15]....
        /*0318*/ 	.word	0x00004b50


	//   ....[16]....
        /*031c*/ 	.word	0x00005450


	//   ....[17]....
        /*0320*/ 	.word	0x00005550


	//   ....[18]....
        /*0324*/ 	.word	0x00006000


	//   ....[19]....
        /*0328*/ 	.word	0x00006060


	//   ....[20]....
        /*032c*/ 	.word	0x00007de0


	//   ....[21]....
        /*0330*/ 	.word	0x00007e00


	//   ....[22]....
        /*0334*/ 	.word	0x00007e40


	//   ....[23]....
        /*0338*/ 	.word	0x00007e70


	//   ....[24]....
        /*033c*/ 	.word	0x00009810


	//   ....[25]....
        /*0340*/ 	.word	0x00009820


	//   ....[26]....
        /*0344*/ 	.word	0x000098a0


	//   ....[27]....
        /*0348*/ 	.word	0x000098b0


	//   ....[28]....
        /*034c*/ 	.word	0x0000a300


	//   ....[29]....
        /*0350*/ 	.word	0x0000a310


	//   ....[30]....
        /*0354*/ 	.word	0x0000a320


	//   ....[31]....
        /*0358*/ 	.word	0x0000a330


	//   ....[32]....
        /*035c*/ 	.word	0x0000a340


	//   ....[33]....
        /*0360*/ 	.word	0x0000a350


	//   ....[34]....
        /*0364*/ 	.word	0x0000a370


	//   ....[35]....
        /*0368*/ 	.word	0x0000a380


	//   ....[36]....
        /*036c*/ 	.word	0x0000a3a0


	//   ....[37]....
        /*0370*/ 	.word	0x0000a3b0


	//   ....[38]....
        /*0374*/ 	.word	0x0000a3e0


	//   ....[39]....
        /*0378*/ 	.word	0x0000a3f0


	//   ....[40]....
        /*037c*/ 	.word	0x0000a410


	//   ....[41]....
        /*0380*/ 	.word	0x0000a420


	//   ....[42]....
        /*0384*/ 	.word	0x0000a450


	//   ....[43]....
        /*0388*/ 	.word	0x0000a460


	//   ....[44]....
        /*038c*/ 	.word	0x0000a8c0


	//   ....[45]....
        /*0390*/ 	.word	0x0000a900


	//   ....[46]....
        /*0394*/ 	.word	0x0000a940


	//   ....[47]....
        /*0398*/ 	.word	0x0000a970


	//   ....[48]....
        /*039c*/ 	.word	0x0000ae40


	//   ....[49]....
        /*03a0*/ 	.word	0x0000ae80


	//   ....[50]....
        /*03a4*/ 	.word	0x0000aec0


	//   ....[51]....
        /*03a8*/ 	.word	0x0000aef0


	//   ....[52]....
        /*03ac*/ 	.word	0x0000af10


	//   ....[53]....
        /*03b0*/ 	.word	0x0000af30


	//   ....[54]....
        /*03b4*/ 	.word	0x0000af50


	//   ....[55]....
        /*03b8*/ 	.word	0x0000af70


	//   ....[56]....
        /*03bc*/ 	.word	0x0000b830


	//   ....[57]....
        /*03c0*/ 	.word	0x0000b860


	//   ....[58]....
        /*03c4*/ 	.word	0x0000b8a0


	//   ....[59]....
        /*03c8*/ 	.word	0x0000b8d0


	//   ....[60]....
        /*03cc*/ 	.word	0x0000b8e0


	//   ....[61]....
        /*03d0*/ 	.word	0x0000b8f0


	//   ....[62]....
        /*03d4*/ 	.word	0x0000b900


	//   ....[63]....
        /*03d8*/ 	.word	0x0000b920


	//   ....[64]....
        /*03dc*/ 	.word	0x0000ba60


	//   ....[65]....
        /*03e0*/ 	.word	0x0000bc50


	//   ....[66]....
        /*03e4*/ 	.word	0x0000bc80


	//   ....[67]....
        /*03e8*/ 	.word	0x0000bcb0


	//   ....[68]....
        /*03ec*/ 	.word	0x0000bce0


	//   ....[69]....
        /*03f0*/ 	.word	0x0000bd10


	//   ....[70]....
        /*03f4*/ 	.word	0x0000bd50


	//   ....[71]....
        /*03f8*/ 	.word	0x0000bed0


	//   ....[72]....
        /*03fc*/ 	.word	0x0000bf00


	//   ....[73]....
        /*0400*/ 	.word	0x0000bf30


	//   ....[74]....
        /*0404*/ 	.word	0x0000bf60


	//   ....[75]....
        /*0408*/ 	.word	0x0000bf90


	//   ....[76]....
        /*040c*/ 	.word	0x0000bfd0


	//   ....[77]....
        /*0410*/ 	.word	0x0000c060


	//   ....[78]....
        /*0414*/ 	.word	0x0000c0f0


	//   ....[79]....
        /*0418*/ 	.word	0x0000c1a0


	//   ....[80]....
        /*041c*/ 	.word	0x0000d730


	//   ....[81]....
        /*0420*/ 	.word	0x0000e340


	//   ....[82]....
        /*0424*/ 	.word	0x0000e370


	//   ....[83]....
        /*0428*/ 	.word	0x0000e3e0


	//   ....[84]....
        /*042c*/ 	.word	0x0000e420


	//   ....[85]....
        /*0430*/ 	.word	0x0000e460


	//   ....[86]....
        /*0434*/ 	.word	0x0000e490


	//   ....[87]....
        /*0438*/ 	.word	0x0000e4a0


	//   ....[88]....
        /*043c*/ 	.word	0x0000e4b0


	//   ....[89]....
        /*0440*/ 	.word	0x0000e4c0


	//   ....[90]....
        /*0444*/ 	.word	0x0000e4e0


	//   ....[91]....
        /*0448*/ 	.word	0x0000e530


	//   ....[92]....
        /*044c*/ 	.word	0x0000e5a0


	//   ....[93]....
        /*0450*/ 	.word	0x0000fae0


	//   ....[94]....
        /*0454*/ 	.word	0x0000fb10


	//   ....[95]....
        /*0458*/ 	.word	0x0000fb40


	//   ....[96]....
        /*045c*/ 	.word	0x0000fb70


	//   ....[97]....
        /*0460*/ 	.word	0x0000fb80


	//   ....[98]....
        /*0464*/ 	.word	0x0000fba0


	//   ....[99]....
        /*0468*/ 	.word	0x0000fbc0


	//   ....[100]....
        /*046c*/ 	.word	0x0000fc00


	//   ....[101]....
        /*0470*/ 	.word	0x0000fd40


	//   ....[102]....
        /*0474*/ 	.word	0x0000fd70


	//   ....[103]....
        /*0478*/ 	.word	0x0000fdb0


	//   ....[104]....
        /*047c*/ 	.word	0x0000fde0


	//   ....[105]....
        /*0480*/ 	.word	0x0000fe10


	//   ....[106]....
        /*0484*/ 	.word	0x0000fe40


	//   ....[107]....
        /*0488*/ 	.word	0x0000fee0


	//   ....[108]....
        /*048c*/ 	.word	0x0000ff80


	//   ....[109]....
        /*0490*/ 	.word	0x00010030


	//   ....[110]....
        /*0494*/ 	.word	0x00010630


	//   ....[111]....
        /*0498*/ 	.word	0x00010c00


	//   ....[112]....
        /*049c*/ 	.word	0x00010dc0


	//   ....[113]....
        /*04a0*/ 	.word	0x00010e30


	//   ....[114]....
        /*04a4*/ 	.word	0x00010eb0


	//   ....[115]....
        /*04a8*/ 	.word	0x00010f60


	//   ....[116]....
        /*04ac*/ 	.word	0x00010fe0


	//   ....[117]....
        /*04b0*/ 	.word	0x00011080


	//   ....[118]....
        /*04b4*/ 	.word	0x00011100


	//   ....[119]....
        /*04b8*/ 	.word	0x000111b0


	//   ....[120]....
        /*04bc*/ 	.word	0x00011210


	//   ....[121]....
        /*04c0*/ 	.word	0x000112c0


	//   ....[122]....
        /*04c4*/ 	.word	0x00011340


	//   ....[123]....
        /*04c8*/ 	.word	0x000113e0


	//   ....[124]....
        /*04cc*/ 	.word	0x00011720


	//----- nvinfo : EIATTR_REG_RECONFIG
	.align		4
.L_289:
        /*04d0*/ 	.byte	0x01, 0x54
	.zero		2


	//----- nvinfo : EIATTR_SYSCALL_OFFSETS
	.align		4
        /*04d4*/ 	.byte	0x04, 0x46
        /*04d6*/ 	.short	(.L_291 - .L_290)


	//   ....[0]....
.L_290:
        /*04d8*/ 	.word	0x000019b0


	//   ....[1]....
        /*04dc*/ 	.word	0x0000d1e0


	//   ....[2]....
        /*04e0*/ 	.word	0x0000d340


	//   ....[3]....
        /*04e4*/ 	.word	0x0000d490


	//   ....[4]....
        /*04e8*/ 	.word	0x0000d5d0


	//   ....[5]....
        /*04ec*/ 	.word	0x0000dea0


	//----- nvinfo : EIATTR_MBARRIER_INSTR_OFFSETS
	.align		4
.L_291:
        /*04f0*/ 	.byte	0x04, 0x39
        /*04f2*/ 	.short	(.L_293 - .L_292)


	//   ....[0]....
.L_292:
        /*04f4*/ 	.word	0x00000270
        /*04f8*/ 	.word	0x000000ff
        /*04fc*/ 	.word	0x00013200
        /*0500*/ 	.short	0x0100
        /*0502*/ 	.byte	0x08
	.zero		1


	//   ....[1]....
        /*0504*/ 	.word	0x00000280
        /*0508*/ 	.word	0x000000ff
        /*050c*/ 	.word	0x00013220
        /*0510*/ 	.short	0x0100
        /*0512*/ 	.byte	0x08
	.zero		1


	//   ....[2]....
        /*0514*/ 	.word	0x00000370
        /*0518*/ 	.word	0x000000ff
        /*051c*/ 	.word	0x00013230
        /*0520*/ 	.short	0x0100
        /*0522*/ 	.byte	0x08
	.zero		1


	//   ....[3]....
        /*0524*/ 	.word	0x00000380
        /*0528*/ 	.word	0x000000ff
        /*052c*/ 	.word	0x00013240
        /*0530*/ 	.short	0x0100
        /*0532*/ 	.byte	0x08
	.zero		1


	//   ....[4]....
        /*0534*/ 	.word	0x00000390
        /*0538*/ 	.word	0x000000ff
        /*053c*/ 	.word	0x00013238
        /*0540*/ 	.short	0x0100
        /*0542*/ 	.byte	0x08
	.zero		1


	//   ....[5]....
        /*0544*/ 	.word	0x000003a0
        /*0548*/ 	.word	0x000000ff
        /*054c*/ 	.word	0x00013248
        /*0550*/ 	.short	0x0100
        /*0552*/ 	.byte	0x08
	.zero		1


	//   ....[6]....
        /*0554*/ 	.word	0x000004d0
        /*0558*/ 	.word	0x000000ff
        /*055c*/ 	.word	0x00013250
        /*0560*/ 	.short	0x0100
        /*0562*/ 	.byte	0x08
	.zero		1


	//   ....[7]....
        /*0564*/ 	.word	0x000004e0
        /*0568*/ 	.word	0x000000ff
        /*056c*/ 	.word	0x00013260
        /*0570*/ 	.short	0x0100
        /*0572*/ 	.byte	0x08
	.zero		1


	//   ....[8]....
        /*0574*/ 	.word	0x000004f0
        /*0578*/ 	.word	0x000000ff
        /*057c*/ 	.word	0x00013258
        /*0580*/ 	.short	0x0100
        /*0582*/ 	.byte	0x08
	.zero		1


	//   ....[9]....
        /*0584*/ 	.word	0x00000500
        /*0588*/ 	.word	0x000000ff
        /*058c*/ 	.word	0x00013268
        /*0590*/ 	.short	0x0100
        /*0592*/ 	.byte	0x08
	.zero		1


	//   ....[10]....
        /*0594*/ 	.word	0x000005f0
        /*0598*/ 	.word	0x000000ff
        /*059c*/ 	.word	0x00013270
        /*05a0*/ 	.short	0x0100
        /*05a2*/ 	.byte	0x06
	.zero		1


	//   ....[11]....
        /*05a4*/ 	.word	0x00000600
        /*05a8*/ 	.word	0x000000ff
        /*05ac*/ 	.word	0x00013280
        /*05b0*/ 	.short	0x0100
        /*05b2*/ 	.byte	0x06
	.zero		1


	//   ....[12]....
        /*05b4*/ 	.word	0x00000610
        /*05b8*/ 	.word	0x000000ff
        /*05bc*/ 	.word	0x00013278
        /*05c0*/ 	.short	0x0100
        /*05c2*/ 	.byte	0x06
	.zero		1


	//   ....[13]....
        /*05c4*/ 	.word	0x00000620
        /*05c8*/ 	.word	0x000000ff
        /*05cc*/ 	.word	0x00013288
        /*05d0*/ 	.short	0x0100
        /*05d2*/ 	.byte	0x06
	.zero		1


	//   ....[14]....
        /*05d4*/ 	.word	0x00000750
        /*05d8*/ 	.word	0x000000ff
        /*05dc*/ 	.word	0x00013290
        /*05e0*/ 	.short	0x0100
        /*05e2*/ 	.byte	0x08
	.zero		1


	//   ....[15]....
        /*05e4*/ 	.word	0x00000760
        /*05e8*/ 	.word	0x000000ff
        /*05ec*/ 	.word	0x000132a0
        /*05f0*/ 	.short	0x0100
        /*05f2*/ 	.byte	0x08
	.zero		1


	//   ....[16]....
        /*05f4*/ 	.word	0x00000770
        /*05f8*/ 	.word	0x000000ff
        /*05fc*/ 	.word	0x00013298
        /*0600*/ 	.short	0x0100
        /*0602*/ 	.byte	0x08
	.zero		1


	//   ....[17]....
        /*0604*/ 	.word	0x00000780
        /*0608*/ 	.word	0x000000ff
        /*060c*/ 	.word	0x000132a8
        /*0610*/ 	.short	0x0100
        /*0612*/ 	.byte	0x08
	.zero		1


	//   ....[18]....
        /*0614*/ 	.word	0x000008b0
        /*0618*/ 	.word	0x000000ff
        /*061c*/ 	.word	0x000132b0
        /*0620*/ 	.short	0x0100
        /*0622*/ 	.byte	0x08
	.zero		1


	//   ....[19]....
        /*0624*/ 	.word	0x000008c0
        /*0628*/ 	.word	0x000000ff
        /*062c*/ 	.word	0x000132c0
        /*0630*/ 	.short	0x0100
        /*0632*/ 	.byte	0x08
	.zero		1


	//   ....[20]....
        /*0634*/ 	.word	0x000008d0
        /*0638*/ 	.word	0x000000ff
        /*063c*/ 	.word	0x000132b8
        /*0640*/ 	.short	0x0100
        /*0642*/ 	.byte	0x08
	.zero		1


	//   ....[21]....
        /*0644*/ 	.word	0x000008e0
        /*0648*/ 	.word	0x000000ff
        /*064c*/ 	.word	0x000132c8
        /*0650*/ 	.short	0x0100
        /*0652*/ 	.byte	0x08
	.zero		1


	//   ....[22]....
        /*0654*/ 	.word	0x00001a30
        /*0658*/ 	.word	0x000000ff
        /*065c*/ 	.word	0x00013200
        /*0660*/ 	.short	0x010a
        /*0662*/ 	.byte	0x2d
	.zero		1


	//   ....[23]....
        /*0664*/ 	.word	0x00001ab0
        /*0668*/ 	.word	0x00000003
        /*066c*/ 	.word	0x00013230
        /*0670*/ 	.short	0x010a
        /*0672*/ 	.byte	0x3f
	.zero		1


	//   ....[24]....
        /*0674*/ 	.word	0x00001af0
        /*0678*/ 	.word	0x00000003
        /*067c*/ 	.word	0x00013230
        /*0680*/ 	.short	0x010a
        /*0682*/ 	.byte	0x3f
	.zero		1


	//   ....[25]....
        /*0684*/ 	.word	0x000038b0
        /*0688*/ 	.word	0x00000028
        /*068c*/ 	.word	0x00000000
        /*0690*/ 	.short	0x0101
        /*0692*/ 	.byte	0x3f
	.zero		1


	//   ....[26]....
        /*0694*/ 	.word	0x00004520
        /*0698*/ 	.word	0x000000ff
        /*069c*/ 	.word	0x00013230
        /*06a0*/ 	.short	0x010a
        /*06a2*/ 	.byte	0x14
	.zero		1


	//   ....[27]....
        /*06a4*/ 	.word	0x00004560
        /*06a8*/ 	.word	0x000000ff
        /*06ac*/ 	.word	0x00013230
        /*06b0*/ 	.short	0x010a
        /*06b2*/ 	.byte	0x14
	.zero		1


	//   ....[28]....
        /*06b4*/ 	.word	0x000049b0
        /*06b8*/ 	.word	0x000000ff
        /*06bc*/ 	.word	0x00013250
        /*06c0*/ 	.short	0x010a
        /*06c2*/ 	.byte	0x0b
	.zero		1


	//   ....[29]....
        /*06c4*/ 	.word	0x000049f0
        /*06c8*/ 	.word	0x000000ff
        /*06cc*/ 	.word	0x00013250
        /*06d0*/ 	.short	0x010a
        /*06d2*/ 	.byte	0x0b
	.zero		1


	//   ....[30]....
        /*06d4*/ 	.word	0x00006af0
        /*06d8*/ 	.word	0x00000003
        /*06dc*/ 	.word	0x00000000
        /*06e0*/ 	.short	0x0101
        /*06e2*/ 	.byte	0x3f
	.zero		1


	//   ....[31]....
        /*06e4*/ 	.word	0x00006dc0
        /*06e8*/ 	.word	0x000000ff
        /*06ec*/ 	.word	0x00000000
        /*06f0*/ 	.short	0x0101
        /*06f2*/ 	.byte	0x06
	.zero		1


	//   ....[32]....
        /*06f4*/ 	.word	0x000072f0
        /*06f8*/ 	.word	0x000000ff
        /*06fc*/ 	.word	0x00013230
        /*0700*/ 	.short	0x010a
        /*0702*/ 	.byte	0x06
	.zero		1


	//   ....[33]....
        /*0704*/ 	.word	0x00007330
        /*0708*/ 	.word	0x000000ff
        /*070c*/ 	.word	0x00013230
        /*0710*/ 	.short	0x010a
        /*0712*/ 	.byte	0x06
	.zero		1


	//   ....[34]....
        /*0714*/ 	.word	0x00007780
        /*0718*/ 	.word	0x000000ff
        /*071c*/ 	.word	0x00013250
        /*0720*/ 	.short	0x010a
        /*0722*/ 	.byte	0x0b
	.zero		1


	//   ....[35]....
        /*0724*/ 	.word	0x000077c0
        /*0728*/ 	.word	0x000000ff
        /*072c*/ 	.word	0x00013250
        /*0730*/ 	.short	0x010a
        /*0732*/ 	.byte	0x0b
	.zero		1


	//   ....[36]....
        /*0734*/ 	.word	0x00008d20
        /*0738*/ 	.word	0x00000003
        /*073c*/ 	.word	0x00000000
        /*0740*/ 	.short	0x0101
        /*0742*/ 	.byte	0x3f
	.zero		1


	//   ....[37]....
        /*0744*/ 	.word	0x00009030
        /*0748*/ 	.word	0x000000ff
        /*074c*/ 	.word	0x00000000
        /*0750*/ 	.short	0x0101
        /*0752*/ 	.byte	0x06
	.zero		1


	//   ....[38]....
        /*0754*/ 	.word	0x000094e0
        /*0758*/ 	.word	0x000000ff
        /*075c*/ 	.word	0x00013250
        /*0760*/ 	.short	0x010a
        /*0762*/ 	.byte	0x0e
	.zero		1


	//   ....[39]....
        /*0764*/ 	.word	0x00009520
        /*0768*/ 	.word	0x000000ff
        /*076c*/ 	.word	0x00013250
        /*0770*/ 	.short	0x010a
        /*0772*/ 	.byte	0x0e
	.zero		1


	//   ....[40]....
        /*0774*/ 	.word	0x00009b90
        /*0778*/ 	.word	0x000000ff
        /*077c*/ 	.word	0x00000000
        /*0780*/ 	.short	0x0101
        /*0782*/ 	.byte	0x04
	.zero		1


	//   ....[41]....
        /*0784*/ 	.word	0x0000aea0
        /*0788*/ 	.word	0x00000000
        /*078c*/ 	.word	0x00000000
        /*0790*/ 	.short	0x0101
        /*0792*/ 	.byte	0x3f
	.zero		1


	//   ....[42]....
        /*0794*/ 	.word	0x0000d960
        /*0798*/ 	.word	0x00000005
        /*079c*/ 	.word	0x00013280
        /*07a0*/ 	.short	0x010a
        /*07a2*/ 	.byte	0x3f
	.zero		1


	//   ....[43]....
        /*07a4*/ 	.word	0x0000daf0
        /*07a8*/ 	.word	0x00000005
        /*07ac*/ 	.word	0x00013240
        /*07b0*/ 	.short	0x010a
        /*07b2*/ 	.byte	0x3f
	.zero		1


	//   ....[44]....
        /*07b4*/ 	.word	0x0000e660
        /*07b8*/ 	.word	0x00000010
        /*07bc*/ 	.word	0x00013200
        /*07c0*/ 	.short	0x0107
        /*07c2*/ 	.byte	0x3f
	.zero		1


	//   ....[45]....
        /*07c4*/ 	.word	0x0000e750
        /*07c8*/ 	.word	0x00000010
        /*07cc*/ 	.word	0x00013200
        /*07d0*/ 	.short	0x0101
        /*07d2*/ 	.byte	0x3f
	.zero		1


	//   ....[46]....
        /*07d4*/ 	.word	0x0000e780
        /*07d8*/ 	.word	0x00000010
        /*07dc*/ 	.word	0x00013220
        /*07e0*/ 	.short	0x010a
        /*07e2*/ 	.byte	0x3f
	.zero		1


	//   ....[47]....
        /*07e4*/ 	.word	0x0000ea30
        /*07e8*/ 	.word	0x00000004
        /*07ec*/ 	.word	0x00013280
        /*07f0*/ 	.short	0x010a
        /*07f2*/ 	.byte	0x3f
	.zero		1


	//   ....[48]....
        /*07f4*/ 	.word	0x0000ec80
        /*07f8*/ 	.word	0x00000004
        /*07fc*/ 	.word	0x00013240
        /*0800*/ 	.short	0x010a
        /*0802*/ 	.byte	0x3f
	.zero		1


	//   ....[49]....
        /*0804*/ 	.word	0x0000ef40
        /*0808*/ 	.word	0x00000003
        /*080c*/ 	.word	0x00013270
        /*0810*/ 	.short	0x010a
        /*0812*/ 	.byte	0x3f
	.zero		1


	//   ....[50]....
        /*0814*/ 	.word	0x0000efc0
        /*0818*/ 	.word	0x00000003
        /*081c*/ 	.word	0x00013260
        /*0820*/ 	.short	0x010a
        /*0822*/ 	.byte	0x3f
	.zero		1


	//   ....[51]....
        /*0824*/ 	.word	0x0000f2a0
        /*0828*/ 	.word	0x00000003
        /*082c*/ 	.word	0x00013250
        /*0830*/ 	.short	0x0101
        /*0832*/ 	.byte	0x3f
	.zero		1


	//   ....[52]....
        /*0834*/ 	.word	0x0000f320
        /*0838*/ 	.word	0x00000002
        /*083c*/ 	.word	0x00000000
        /*0840*/ 	.short	0x0101
        /*0842*/ 	.byte	0x3f
	.zero		1


	//   ....[53]....
        /*0844*/ 	.word	0x0000f510
        /*0848*/ 	.word	0x00000002
        /*084c*/ 	.word	0x00013270
        /*0850*/ 	.short	0x010a
        /*0852*/ 	.byte	0x3f
	.zero		1


	//   ....[54]....
        /*0854*/ 	.word	0x0000f590
        /*0858*/ 	.word	0x00000002
        /*085c*/ 	.word	0x00013260
        /*0860*/ 	.short	0x010a
        /*0862*/ 	.byte	0x3f
	.zero		1


	//   ....[55]....
        /*0864*/ 	.word	0x0000f860
        /*0868*/ 	.word	0x00000002
        /*086c*/ 	.word	0x00013250
        /*0870*/ 	.short	0x0101
        /*0872*/ 	.byte	0x3f
	.zero		1


	//   ....[56]....
        /*0874*/ 	.word	0x0000f8b0
        /*0878*/ 	.word	0x00000000
        /*087c*/ 	.word	0x00000000
        /*0880*/ 	.short	0x0101
        /*0882*/ 	.byte	0x3f
	.zero		1


	//   ....[57]....
        /*0884*/ 	.word	0x000105b0
        /*0888*/ 	.word	0x00000007
        /*088c*/ 	.word	0x00013220
        /*0890*/ 	.short	0x010a
        /*0892*/ 	.byte	0x3f
	.zero		1


	//   ....[58]....
        /*0894*/ 	.word	0x00010750
        /*0898*/ 	.word	0x00000005
        /*089c*/ 	.word	0x00000000
        /*08a0*/ 	.short	0x010a
        /*08a2*/ 	.byte	0x3f
	.zero		1


	//   ....[59]....
        /*08a4*/ 	.word	0x000107c0
        /*08a8*/ 	.word	0x00000003
        /*08ac*/ 	.word	0x00000000
        /*08b0*/ 	.short	0x010a
        /*08b2*/ 	.byte	0x3f
	.zero		1


	//   ....[60]....
        /*08b4*/ 	.word	0x00010810
        /*08b8*/ 	.word	0x00000003
        /*08bc*/ 	.word	0x00013260
        /*08c0*/ 	.short	0x010a
        /*08c2*/ 	.byte	0x3f
	.zero		1


	//   ....[61]....
        /*08c4*/ 	.word	0x00010860
        /*08c8*/ 	.word	0x00000005
        /*08cc*/ 	.word	0x00013260
        /*08d0*/ 	.short	0x010a
        /*08d2*/ 	.byte	0x3f
	.zero		1


	//   ....[62]....
        /*08d4*/ 	.word	0x000108a0
        /*08d8*/ 	.word	0x00000003
        /*08dc*/ 	.word	0x00013280
        /*08e0*/ 	.short	0x010a
        /*08e2*/ 	.byte	0x3f
	.zero		1


	//   ....[63]....
        /*08e4*/ 	.word	0x000108c0
        /*08e8*/ 	.word	0x00000005
        /*08ec*/ 	.word	0x00013280
        /*08f0*/ 	.short	0x010a
        /*08f2*/ 	.byte	0x3f
	.zero		1


	//   ....[64]....
        /*08f4*/ 	.word	0x00010930
        /*08f8*/ 	.word	0x00000003
        /*08fc*/ 	.word	0x00013200
        /*0900*/ 	.short	0x010a
        /*0902*/ 	.byte	0x3f
	.zero		1


	//   ....[65]....
        /*0904*/ 	.word	0x00010980
        /*0908*/ 	.word	0x00000003
        /*090c*/ 	.word	0x00013230
        /*0910*/ 	.short	0x010a
        /*0912*/ 	.byte	0x3f
	.zero		1


	//   ....[66]....
        /*0914*/ 	.word	0x000109e0
        /*0918*/ 	.word	0x00000009
        /*091c*/ 	.word	0x00013230
        /*0920*/ 	.short	0x010a
        /*0922*/ 	.byte	0x3f
	.zero		1


	//   ....[67]....
        /*0924*/ 	.word	0x00010a40
        /*0928*/ 	.word	0x00000009
        /*092c*/ 	.word	0x00013250
        /*0930*/ 	.short	0x010a
        /*0932*/ 	.byte	0x3f
	.zero		1


	//   ....[68]....
        /*0934*/ 	.word	0x00010aa0
        /*0938*/ 	.word	0x0000000b
        /*093c*/ 	.word	0x00013230
        /*0940*/ 	.short	0x010a
        /*0942*/ 	.byte	0x3f
	.zero		1


	//   ....[69]....
        /*0944*/ 	.word	0x00010b00
        /*0948*/ 	.word	0x0000000b
        /*094c*/ 	.word	0x00013250
        /*0950*/ 	.short	0x010a
        /*0952*/ 	.byte	0x3f
	.zero		1


	//   ....[70]....
        /*0954*/ 	.word	0x00010b60
        /*0958*/ 	.word	0x00000006
        /*095c*/ 	.word	0x00013250
        /*0960*/ 	.short	0x010a
        /*0962*/ 	.byte	0x3f
	.zero		1


	//   ....[71]....
        /*0964*/ 	.word	0x00010cb0
        /*0968*/ 	.word	0x00000005
        /*096c*/ 	.word	0x00013280
        /*0970*/ 	.short	0x010a
        /*0972*/ 	.byte	0x3f
	.zero		1


	//   ....[72]....
        /*0974*/ 	.word	0x00010d00
        /*0978*/ 	.word	0x00000005
        /*097c*/ 	.word	0x00013240
        /*0980*/ 	.short	0x010a
        /*0982*/ 	.byte	0x3f
	.zero		1


	//   ....[73]....
        /*0984*/ 	.word	0x00011410
        /*0988*/ 	.word	0x00000010
        /*098c*/ 	.word	0x00013220
        /*0990*/ 	.short	0x010a
        /*0992*/ 	.byte	0x3f
	.zero		1


	//   ....[74]....
        /*0994*/ 	.word	0x00011460
        /*0998*/ 	.word	0x00000004
        /*099c*/ 	.word	0x00013280
        /*09a0*/ 	.short	0x010a
        /*09a2*/ 	.byte	0x3f
	.zero		1


	//   ....[75]....
        /*09a4*/ 	.word	0x000114b0
        /*09a8*/ 	.word	0x00000004
        /*09ac*/ 	.word	0x00013240
        /*09b0*/ 	.short	0x010a
        /*09b2*/ 	.byte	0x3f
	.zero		1


	//   ....[76]....
        /*09b4*/ 	.word	0x00011500
        /*09b8*/ 	.word	0x00000003
        /*09bc*/ 	.word	0x00013270
        /*09c0*/ 	.short	0x010a
        /*09c2*/ 	.byte	0x3f
	.zero		1


	//   ....[77]....
        /*09c4*/ 	.word	0x00011550
        /*09c8*/ 	.word	0x00000003
        /*09cc*/ 	.word	0x00013260
        /*09d0*/ 	.short	0x010a
        /*09d2*/ 	.byte	0x3f
	.zero		1


	//   ....[78]....
        /*09d4*/ 	.word	0x000115a0
        /*09d8*/ 	.word	0x00000002
        /*09dc*/ 	.word	0x00013270
        /*09e0*/ 	.short	0x010a
        /*09e2*/ 	.byte	0x3f
	.zero		1


	//   ....[79]....
        /*09e4*/ 	.word	0x000115f0
        /*09e8*/ 	.word	0x00000002
        /*09ec*/ 	.word	0x00013260
        /*09f0*/ 	.short	0x010a
        /*09f2*/ 	.byte	0x3f
	.zero		1


	//   ....[80]....
        /*09f4*/ 	.word	0x00011640
        /*09f8*/ 	.word	0x00000007
        /*09fc*/ 	.word	0x00013220
        /*0a00*/ 	.short	0x010a
        /*0a02*/ 	.byte	0x3f
	.zero		1


	//   ....[81]....
        /*0a04*/ 	.word	0x000117e0
        /*0a08*/ 	.word	0x00000005
        /*0a0c*/ 	.word	0x00000000
        /*0a10*/ 	.short	0x010a
        /*0a12*/ 	.byte	0x3f
	.zero		1


	//   ....[82]....
        /*0a14*/ 	.word	0x00011830
        /*0a18*/ 	.word	0x00000003
        /*0a1c*/ 	.word	0x00000000
        /*0a20*/ 	.short	0x010a
        /*0a22*/ 	.byte	0x3f
	.zero		1


	//   ....[83]....
        /*0a24*/ 	.word	0x00011880
        /*0a28*/ 	.word	0x00000003
        /*0a2c*/ 	.word	0x00013260
        /*0a30*/ 	.short	0x010a
        /*0a32*/ 	.byte	0x3f
	.zero		1


	//   ....[84]....
        /*0a34*/ 	.word	0x000118d0
        /*0a38*/ 	.word	0x00000005
        /*0a3c*/ 	.word	0x00013260
        /*0a40*/ 	.short	0x010a
        /*0a42*/ 	.byte	0x3f
	.zero		1


	//   ....[85]....
        /*0a44*/ 	.word	0x00011920
        /*0a48*/ 	.word	0x00000003
        /*0a4c*/ 	.word	0x00013280
        /*0a50*/ 	.short	0x010a
        /*0a52*/ 	.byte	0x3f
	.zero		1


	//----- nvinfo : EIATTR_NUM_MBARRIERS
	.align		4
.L_293:
        /*0a54*/ 	.byte	0x03, 0x38
        /*0a56*/ 	.short	0x0016


	//----- nvinfo : EIATTR_EXIT_INSTR_OFFSETS
	.align		4
        /*0a58*/ 	.byte	0x04, 0x1c
        /*0a5a*/ 	.short	(.L_295 - .L_294)


	//   ....[0]....
.L_294:
        /*0a5c*/ 	.word	0x00000a40


	//   ....[1]....
        /*0a60*/ 	.word	0x0000ba20


	//   ....[2]....
        /*0a64*/ 	.word	0x00010910


	//----- nvinfo : EIATTR_MAX_THREADS
	.align		4
.L_295:
        /*0a68*/ 	.byte	0x04, 0x05
        /*0a6a*/ 	.short	(.L_297 - .L_296)
.L_296:
        /*0a6c*/ 	.word	0x00000200
        /*0a70*/ 	.word	0x00000001
        /*0a74*/ 	.word	0x00000001


	//----- nvinfo : EIATTR_CRS_STACK_SIZE
	.align		4
.L_297:
        /*0a78*/ 	.byte	0x04, 0x1e
        /*0a7a*/ 	.short	(.L_299 - .L_298)
.L_298:
        /*0a7c*/ 	.word	0x00000000


	//----- nvinfo : EIATTR_CBANK_PARAM_SIZE
	.align		4
.L_299:
        /*0a80*/ 	.byte	0x03, 0x19
        /*0a82*/ 	.short	0x0af0


	//----- nvinfo : EIATTR_PARAM_CBANK
	.align		4
        /*0a84*/ 	.byte	0x04, 0x0a
        /*0a86*/ 	.short	(.L_301 - .L_300)
	.align		4
.L_300:
        /*0a88*/ 	.word	index@(.nv.constant0._ZN7cutlass13device_kernelIN5flash11enable_sm90INS1_16FlashAttnFwdSm90INS1_25CollectiveMainloopFwdSm90ILi2EN4cute5tupleIJNS5_1CILi1EEES8_S8_EEENS6_IJNS7_ILi192EEENS7_ILi160EEENS7_ILi64EEEEEELi64ENS_12float_e4m3_tEfNS_4arch4Sm90ELb1ELb0ELb0ELb1ELb0ELb0ELb0ELb1ELb1ELb1ELb0ELb0EEENS1_21CollectiveEpilogueFwdINS6_IJSA_SC_SB_EEES9_NS_10bfloat16_tESG_Li384ELb1ELb1ELb0ELb1EEENS1_36VarlenDynamicPersistentTileSchedulerILi192ELi160ELi384ELi128ELb0ELb1ELb1ELb1ELb1ELb1EEEEEEEEEvNT_6ParamsE)
        /*0a8c*/ 	.short	0x0210
        /*0a8e*/ 	.short	0x0af0


	//----- nvinfo : EIATTR_SW_WAR
	.align		4
.L_301:
        /*0a90*/ 	.byte	0x04, 0x36
        /*0a92*/ 	.short	(.L_303 - .L_302)
.L_302:
        /*0a94*/ 	.word	0x00000008
.L_303:


//--------------------- .nv.info._ZN7cutlass13device_kernelIN5flash11enable_sm90INS1_16FlashAttnFwdSm90INS1_25CollectiveMainloopFwdSm90ILi2EN4cute5tupleIJNS5_1CILi1EEES8_S8_EEENS6_IJNS7_ILi192EEENS7_ILi160EEENS7_ILi64EEEEEELi64ENS_12float_e4m3_tEfNS_4arch4Sm90ELb1ELb0ELb0ELb1ELb0ELb1ELb0ELb1ELb1ELb1ELb0ELb0EEENS1_21CollectiveEpilogueFwdINS6_IJSA_SC_SB_EEES9_NS_10bfloat16_tESG_Li384ELb1ELb1ELb0ELb1EEENS1_36VarlenDynamicPersistentTileSchedulerILi192ELi160ELi384ELi128ELb0ELb1ELb1ELb1ELb1ELb1EEEEEEEEEvNT_6ParamsE --------------------------
	.section	.nv.info._ZN7cutlass13device_kernelIN5flash11enable_sm90INS1_16FlashAttnFwdSm90INS1_25CollectiveMainloopFwdSm90ILi2EN4cute5tupleIJNS5_1CILi1EEES8_S8_EEENS6_IJNS7_ILi192EEENS7_ILi160EEENS7_ILi64EEEEEELi64ENS_12float_e4m3_tEfNS_4arch4Sm90ELb1ELb0ELb0ELb1ELb0ELb1ELb0ELb1ELb1ELb1ELb0ELb0EEENS1_21CollectiveEpilogueFwdINS6_IJSA_SC_SB_EEES9_NS_10bfloat16_tESG_Li384ELb1ELb1ELb0ELb1EEENS1_36VarlenDynamicPersistentTileSchedulerILi192ELi160ELi384ELi128ELb0ELb1ELb1ELb1ELb1ELb1EEEEEEEEEvNT_6ParamsE,"",@"SHT_CUDA_INFO"
	.sectionflags	@""
	.align	4


	//----- nvinfo : EIATTR_CUDA_API_VERSION
	.align		4
        /*0000*/ 	.byte	0x04, 0x37
        /*0002*/ 	.short	(.L_305 - .L_304)
.L_304:
        /*0004*/ 	.word	0x00000082


	//----- nvinfo : EIATTR_KPARAM_INFO
	.align		4
.L_305:
        /*0008*/ 	.byte	0x04, 0x17
        /*000a*/ 	.short	(.L_307 - .L_306)
.L_306:
        /*000c*/ 	.word	0x00000000
        /*0010*/ 	.short	0x0000
        /*0012*/ 	.short	0x0070
        /*0014*/ 	.byte	0x00, 0xf0, 0x01, 0x2a


	//----- nvinfo : EIATTR_SPARSE_MMA_MASK
	.align		4
.L_307:
        /*0018*/ 	.byte	0x03, 0x50
        /*001a*/ 	.short	0x0000


	//----- nvinfo : EIATTR_MAXREG_COUNT
	.align		4
        /*001c*/ 	.byte	0x03, 0x1b
        /*001e*/ 	.short	0x0080


	//----- nvinfo : EIATTR_NUM_BARRIERS
	.align		4
        /*0020*/ 	.byte	0x02, 0x4c
        /*0022*/ 	.byte	0x10
	.zero		1


	//----- nvinfo : EIATTR_EXTERNS
	.align		4
        /*0024*/ 	.byte	0x04, 0x0f
        /*0026*/ 	.short	(.L_309 - .L_308)


	//   ....[0]....
	.align		4
.L_308:
        /*0028*/ 	.word	index@(__assertfail)


	//----- nvinfo : EIATTR_ANNOTATIONS
	.align		4
.L_309:
        /*002c*/ 	.byte	0x04, 0x55
        /*002e*/ 	.short	(.L_311 - .L_310)


	//   ....[0]....
.L_310:
        /* <DEDUP_REMOVED lines=100> */


	//----- nvinfo : EIATTR_MERCURY_ISA_VERSION
	.align		4
.L_311:
        /*0658*/ 	.byte	0x03, 0x5f
        /*065a*/ 	.short	0x0101


	//----- nvinfo : EIATTR_UNUSED_LOAD_BYTE_OFFSET
	.align		4
        /*065c*/ 	.byte	0x04, 0x44
        /*065e*/ 	.short	(.L_313 - .L_312)


	//   ....[0]....
.L_312:
        /*0660*/ 	.word	0x00000a90
        /*0664*/ 	.word	0x0000fff0


	//   ....[1]....
        /*0668*/ 	.word	0x00010d40
        /*066c*/ 	.word	0x0000fff0


	//----- nvinfo : EIATTR_INT_WARP_WIDE_INSTR_OFFSETS
	.align		4
.L_313:
        /*0670*/ 	.byte	0x04, 0x31
        /*0672*/ 	.short	(.L_315 - .L_314)


	//   ....[0]....
.L_314:
        /*0674*/ 	.word	0x00000180


	//   ....[1]....
        /*0678*/ 	.word	0x00000220


	//   ....[2]....
        /*067c*/ 	.word	0x00000290


	//   ....[3]....
        /*0680*/ 	.word	0x00014e70


	//   ....[4]....
        /*0684*/ 	.word	0x00014f00


	//   ....[5]....
        /*0688*/ 	.word	0x00017450


	//   ....[6]....
        /*068c*/ 	.word	0x000174e0


	//----- nvinfo : EIATTR_COOP_GROUP_MASK_REGIDS
	.align		4
.L_315:
        /*0690*/ 	.byte	0x04, 0x29
        /*0692*/ 	.short	(.L_317 - .L_316)


	//   ....[0]....
.L_316:
        /*0694*/ 	.word	0xffffffff


	//   ....[1]....
        /*0698*/ 	.word	0xffffffff


	//   ....[2]....
        /*069c*/ 	.word	0xffffffff


	//   ....[3]....
        /*06a0*/ 	.word	0xffffffff


	//   ....[4]....
        /*06a4*/ 	.word	0xffffffff


	//   ....[5]....
        /*06a8*/ 	.word	0xffffffff


	//   ....[6]....
        /*06ac*/ 	.word	0xffffffff


	//   ....[7]....
        /*06b0*/ 	.word	0xffffffff


	//   ....[8]....
        /*06b4*/ 	.word	0xffffffff


	//   ....[9]....
        /*06b8*/ 	.word	0xffffffff


	//   ....[10]....
        /*06bc*/ 	.word	0xffffffff


	//   ....[11]....
        /*06c0*/ 	.word	0xffffffff


	//   ....[12]....
        /*06c4*/ 	.word	0xffffffff


	//   ....[13]....
        /*06c8*/ 	.word	0xffffffff


	//   ....[14]....
        /*06cc*/ 	.word	0xffffffff


	//   ....[15]....
        /*06d0*/ 	.word	0xffffffff


	//   ....[16]....
        /*06d4*/ 	.word	0xffffffff


	//   ....[17]....
        /*06d8*/ 	.word	0xffffffff


	//   ....[18]....
        /*06dc*/ 	.word	0xffffffff


	//   ....[19]....
        /*06e0*/ 	.word	0xffffffff


	//   ....[20]....
        /*06e4*/ 	.word	0xffffffff


	//   ....[21]....
        /*06e8*/ 	.word	0xffffffff


	//   ....[22]....
        /*06ec*/ 	.word	0xffffffff


	//   ....[23]....
        /*06f0*/ 	.word	0xffffffff


	//   ....[24]....
        /*06f4*/ 	.word	0xffffffff


	//   ....[25]....
        /*06f8*/ 	.word	0xffffffff


	//   ....[26]....
        /*06fc*/ 	.word	0xffffffff


	//   ....[27]....
        /*0700*/ 	.word	0xffffffff


	//   ....[28]....
        /*0704*/ 	.word	0xffffffff


	//   ....[29]....
        /*0708*/ 	.word	0xffffffff


	//   ....[30]....
        /*070c*/ 	.word	0xffffffff


	//   ....[31]....
        /*0710*/ 	.word	0xffffffff


	//   ....[32]....
        /*0714*/ 	.word	0xffffffff


	//   ....[33]....
        /*0718*/ 	.word	0xffffffff


	//   ....[34]....
        /*071c*/ 	.word	0xffffffff


	//   ....[35]....
        /*0720*/ 	.word	0xffffffff


	//   ....[36]....
        /*0724*/ 	.word	0xffffffff


	//   ....[37]....
        /*0728*/ 	.word	0xffffffff


	//   ....[38]....
        /*072c*/ 	.word	0xffffffff


	//   ....[39]....
        /*0730*/ 	.word	0xffffffff


	//   ....[40]....
        /*0734*/ 	.word	0xffffffff


	//   ....[41]....
        /*0738*/ 	.word	0xffffffff


	//   ....[42]....
        /*073c*/ 	.word	0xffffffff


	//   ....[43]....
        /*0740*/ 	.word	0xffffffff


	//   ....[44]....
        /*0744*/ 	.word	0xffffffff


	//   ....[45]....
        /*0748*/ 	.word	0xffffffff


	//   ....[46]....
        /*074c*/ 	.word	0xffffffff


	//   ....[47]....
        /*0750*/ 	.word	0xffffffff


	//   ....[48]....
        /*0754*/ 	.word	0xffffffff


	//   ....[49]....
        /*0758*/ 	.word	0xffffffff


	//   ....[50]....
        /*075c*/ 	.word	0xffffffff


	//   ....[51]....
        /*0760*/ 	.word	0xffffffff


	//   ....[52]....
        /*0764*/ 	.word	0xffffffff


	//   ....[53]....
        /*0768*/ 	.word	0xffffffff


	//   ....[54]....
        /*076c*/ 	.word	0xffffffff


	//   ....[55]....
        /*0770*/ 	.word	0xffffffff


	//   ....[56]....
        /*0774*/ 	.word	0xffffffff


	//   ....[57]....
        /*0778*/ 	.word	0xffffffff


	//   ....[58]....
        /*077c*/ 	.word	0xffffffff


	//   ....[59]....
        /*0780*/ 	.word	0xffffffff


	//   ....[60]....
        /*0784*/ 	.word	0xffffffff


	//   ....[61]....
        /*0788*/ 	.word	0xffffffff


	//   ....[62]....
        /*078c*/ 	.word	0xffffffff


	//   ....[63]....
        /*0790*/ 	.word	0xffffffff


	//   ....[64]....
        /*0794*/ 	.word	0xffffffff


	//   ....[65]....
        /*0798*/ 	.word	0xffffffff


	//   ....[66]....
        /*079c*/ 	.word	0xffffffff


	//   ....[67]....
        /*07a0*/ 	.word	0xffffffff


	//   ....[68]....
        /*07a4*/ 	.word	0xffffffff


	//   ....[69]....
        /*07a8*/ 	.word	0xffffffff


	//   ....[70]....
        /*07ac*/ 	.word	0xffffffff


	//   ....[71]....
        /*07b0*/ 	.word	0xffffffff


	//   ....[72]....
        /*07b4*/ 	.word	0xffffffff


	//   ....[73]....
        /*07b8*/ 	.word	0xffffffff


	//   ....[74]....
        /*07bc*/ 	.word	0xffffffff


	//   ....[75]....
        /*07c0*/ 	.word	0xffffffff


	//   ....[76]....
        /*07c4*/ 	.word	0xffffffff


	//   ....[77]....
        /*07c8*/ 	.word	0xffffffff


	//   ....[78]....
        /*07cc*/ 	.word	0xffffffff


	//   ....[79]....
        /*07d0*/ 	.word	0xffffffff


	//   ....[80]....
        /*07d4*/ 	.word	0xffffffff


	//   ....[81]....
        /*07d8*/ 	.word	0xffffffff


	//   ....[82]....
        /*07dc*/ 	.word	0xffffffff


	//   ....[83]....
        /*07e0*/ 	.word	0xffffffff


	//   ....[84]....
        /*07e4*/ 	.word	0xffffffff


	//   ....[85]....
        /*07e8*/ 	.word	0xffffffff


	//   ....[86]....
        /*07ec*/ 	.word	0xffffffff


	//   ....[87]....
        /*07f0*/ 	.word	0xffffffff


	//   ....[88]....
        /*07f4*/ 	.word	0xffffffff


	//   ....[89]....
        /*07f8*/ 	.word	0xffffffff


	//   ....[90]....
        /*07fc*/ 	.word	0xffffffff


	//   ....[91]....
        /*0800*/ 	.word	0xffffffff


	//   ....[92]....
        /*0804*/ 	.word	0xffffffff


	//   ....[93]....
        /*0808*/ 	.word	0xffffffff


	//   ....[94]....
        /*080c*/ 	.word	0xffffffff


	//   ....[95]....
        /*0810*/ 	.word	0xffffffff


	//   ....[96]....
        /*0814*/ 	.word	0xffffffff


	//   ....[97]....
        /*0818*/ 	.word	0xffffffff


	//   ....[98]....
        /*081c*/ 	.word	0xffffffff


	//   ....[99]....
        /*0820*/ 	.word	0xffffffff


	//   ....[100]....
        /*0824*/ 	.word	0xffffffff


	//   ....[101]....
        /*0828*/ 	.word	0xffffffff


	//   ....[102]....
        /*082c*/ 	.word	0xffffffff


	//   ....[103]....
        /*0830*/ 	.word	0xffffffff


	//   ....[104]....
        /*0834*/ 	.word	0xffffffff


	//   ....[105]....
        /*0838*/ 	.word	0xffffffff


	//   ....[106]....
        /*083c*/ 	.word	0xffffffff


	//   ....[107]....
        /*0840*/ 	.word	0xffffffff


	//   ....[108]....
        /*0844*/ 	.word	0xffffffff


	//   ....[109]....
        /*0848*/ 	.word	0xffffffff


	//   ....[110]....
        /*084c*/ 	.word	0xffffffff


	//   ....[111]....
        /*0850*/ 	.word	0xffffffff


	//   ....[112]....
        /*0854*/ 	.word	0xffffffff


	//   ....[113]....
        /*0858*/ 	.word	0xffffffff


	//   ....[114]....
        /*085c*/ 	.word	0xffffffff


	//   ....[115]....
        /*0860*/ 	.word	0xffffffff


	//   ....[116]....
        /*0864*/ 	.word	0xffffffff


	//   ....[117]....
        /*0868*/ 	.word	0xffffffff


	//   ....[118]....
        /*086c*/ 	.word	0xffffffff


	//   ....[119]....
        /*0870*/ 	.word	0xffffffff


	//   ....[120]....
        /*0874*/ 	.word	0x0500000f


	//   ....[121]....
        /*0878*/ 	.word	0x0500000f


	//   ....[122]....
        /*087c*/ 	.word	0x0500000f


	//   ....[123]....
        /*0880*/ 	.word	0x0500000f


	//   ....[124]....
        /*0884*/ 	.word	0x0500000f


	//   ....[125]....
        /*0888*/ 	.word	0x0500000f


	//   ....[126]....
        /*088c*/ 	.word	0x0500000f


	//   ....[127]....
        /*0890*/ 	.word	0x0500000f


	//   ....[128]....
        /*0894*/ 	.word	0x0500000f


	//   ....[129]....
        /*0898*/ 	.word	0x0500000f


	//   ....[130]....
        /*089c*/ 	.word	0x0500000f


	//   ....[131]....
        /*08a0*/ 	.word	0x0500000f


	//   ....[132]....
        /*08a4*/ 	.word	0x0500000f


	//   ....[133]....
        /*08a8*/ 	.word	0x0500000f


	//   ....[134]....
        /*08ac*/ 	.word	0x0500000f


	//   ....[135]....
        /*08b0*/ 	.word	0x0500000f


	//   ....[136]....
        /*08b4*/ 	.word	0x0500000f


	//   ....[137]....
        /*08b8*/ 	.word	0x0500000f


	//   ....[138]....
        /*08bc*/ 	.word	0x0500000f


	//   ....[139]....
        /*08c0*/ 	.word	0x0500000f


	//   ....[140]....
        /*08c4*/ 	.word	0x0500000f


	//   ....[141]....
        /*08c8*/ 	.word	0x0500000f


	//   ....[142]....
        /*08cc*/ 	.word	0x0500000f


	//   ....[143]....
        /*08d0*/ 	.word	0x0500000f


	//   ....[144]....
        /*08d4*/ 	.word	0x0500000f


	//   ....[145]....
        /*08d8*/ 	.word	0x0500000f


	//   ....[146]....
        /*08dc*/ 	.word	0x0500000f


	//   ....[147]....
        /*08e0*/ 	.word	0x0500000f


	//   ....[148]....
        /*08e4*/ 	.word	0x0500000f


	//   ....[149]....
        /*08e8*/ 	.word	0x0500000f


	//   ....[150]....
        /*08ec*/ 	.word	0x0500000f


	//   ....[151]....
        /*08f0*/ 	.word	0x0500000f


	//   ....[152]....
        /*08f4*/ 	.word	0x0500000f


	//   ....[153]....
        /*08f8*/ 	.word	0x0500000f


	//   ....[154]....
        /*08fc*/ 	.word	0x0500000f


	//   ....[155]....
        /*0900*/ 	.word	0x0500000f


	//   ....[156]....
        /*0904*/ 	.word	0x0500000f


	//   ....[157]....
        /*0908*/ 	.word	0x0500000f


	//   ....[158]....
        /*090c*/ 	.word	0x0500000f


	//   ....[159]....
        /*0910*/ 	.word	0x0500000f


	//----- nvinfo : EIATTR_COOP_GROUP_INSTR_OFFSETS
	.align		4
.L_317:
        /*0914*/ 	.byte	0x04, 0x28
        /*0916*/ 	.short	(.L_319 - .L_318)


	//   ....[0]....
.L_318:
        /*0918*/ 	.word	0x00000060


	//   ....[1]....
        /*091c*/ 	.word	0x00000190


	//   ....[2]....
        /*0920*/ 	.word	0x00000240


	//   ....[3]....
        /*0924*/ 	.word	0x00000400


	//   ....[4]....
        /*0928*/ 	.word	0x00000560


	//   ....[5]....
        /*092c*/ 	.word	0x00000680


	//   ....[6]....
        /*0930*/ 	.word	0x000007e0


	//   ....[7]....
        /*0934*/ 	.word	0x00005300


	//   ....[8]....
        /*0938*/ 	.word	0x000059d0


	//   ....[9]....
        /*093c*/ 	.word	0x000059e0


	//   ....[10]....
        /*0940*/ 	.word	0x000059f0


	//   ....[11]....
        /*0944*/ 	.word	0x00005a00


	//   ....[12]....
        /*0948*/ 	.word	0x00006ed0


	//   ....[13]....
        /*094c*/ 	.word	0x00006ee0


	//   ....[14]....
        /*0950*/ 	.word	0x00006ef0


	//   ....[15]....
        /*0954*/ 	.word	0x00006f00


	//   ....[16]....
        /*0958*/ 	.word	0x00008870


	//   ....[17]....
        /*095c*/ 	.word	0x000091a0


	//   ....[18]....
        /*0960*/ 	.word	0x000091b0


	//   ....[19]....
        /*0964*/ 	.word	0x000091d0


	//   ....[20]....
        /*0968*/ 	.word	0x00009b00


	//   ....[21]....
        /*096c*/ 	.word	0x00009b30


	//   ....[22]....
        /*0970*/ 	.word	0x0000b800


	//   ....[23]....
        /*0974*/ 	.word	0x0000b820


	//   ....[24]....
        /*0978*/ 	.word	0x0000c030


	//   ....[25]....
        /*097c*/ 	.word	0x0000c140


	//   ....[26]....
        /*0980*/ 	.word	0x0000cc50


	//   ....[27]....
        /*0984*/ 	.word	0x0000cce0


	//   ....[28]....
        /*0988*/ 	.word	0x0000ec80


	//   ....[29]....
        /*098c*/ 	.word	0x0000ecc0


	//   ....[30]....
        /*0990*/ 	.word	0x0000ed50


	//   ....[31]....
        /*0994*/ 	.word	0x0000ed90


	//   ....[32]....
        /*0998*/ 	.word	0x000106d0


	//   ....[33]....
        /*099c*/ 	.word	0x000107b0


	//   ....[34]....
        /*09a0*/ 	.word	0x000107d0


	//   ....[35]....
        /*09a4*/ 	.word	0x00010890


	//   ....[36]....
        /*09a8*/ 	.word	0x000112c0


	//   ....[37]....
        /*09ac*/ 	.word	0x000112d0


	//   ....[38]....
        /*09b0*/ 	.word	0x000112e0


	//   ....[39]....
        /*09b4*/ 	.word	0x000112f0


	//   ....[40]....
        /*09b8*/ 	.word	0x00011300


	//   ....[41]....
        /*09bc*/ 	.word	0x00011310


	//   ....[42]....
        /*09c0*/ 	.word	0x00011320


	//   ....[43]....
        /*09c4*/ 	.word	0x00011330


	//   ....[44]....
        /*09c8*/ 	.word	0x00011340


	//   ....[45]....
        /*09cc*/ 	.word	0x00011350


	//   ....[46]....
        /*09d0*/ 	.word	0x00011360


	//   ....[47]....
        /*09d4*/ 	.word	0x00011370


	//   ....[48]....
        /*09d8*/ 	.word	0x00011380


	//   ....[49]....
        /*09dc*/ 	.word	0x00011390


	//   ....[50]....
        /*09e0*/ 	.word	0x000113a0


	//   ....[51]....
        /*09e4*/ 	.word	0x000113b0


	//   ....[52]....
        /*09e8*/ 	.word	0x00011910


	//   ....[53]....
        /*09ec*/ 	.word	0x00011940


	//   ....[54]....
        /*09f0*/ 	.word	0x00011960


	//   ....[55]....
        /*09f4*/ 	.word	0x00011970


	//   ....[56]....
        /*09f8*/ 	.word	0x00011eb0


	//   ....[57]....
        /*09fc*/ 	.word	0x00011ec0


	//   ....[58]....
        /*0a00*/ 	.word	0x00011ed0


	//   ....[59]....
        /*0a04*/ 	.word	0x00011ef0


	//   ....[60]....
        /*0a08*/ 	.word	0x00011f10


	//   ....[61]....
        /*0a0c*/ 	.word	0x00011f30


	//   ....[62]....
        /*0a10*/ 	.word	0x00011ff0


	//   ....[63]....
        /*0a14*/ 	.word	0x00012000


	//   ....[64]....
        /*0a18*/ 	.word	0x000128b0


	//   ....[65]....
        /*0a1c*/ 	.word	0x000128e0


	//   ....[66]....
        /*0a20*/ 	.word	0x00012900


	//   ....[67]....
        /*0a24*/ 	.word	0x00012910


	//   ....[68]....
        /*0a28*/ 	.word	0x00012920


	//   ....[69]....
        /*0a2c*/ 	.word	0x00012930


	//   ....[70]....
        /*0a30*/ 	.word	0x00012940


	//   ....[71]....
        /*0a34*/ 	.word	0x00012950


	//   ....[72]....
        /*0a38*/ 	.word	0x00012b10


	//   ....[73]....
        /*0a3c*/ 	.word	0x00012d00


	//   ....[74]....
        /*0a40*/ 	.word	0x00012d30


	//   ....[75]....
        /*0a44*/ 	.word	0x00012d60


	//   ....[76]....
        /*0a48*/ 	.word	0x00012d90


	//   ....[77]....
        /*0a4c*/ 	.word	0x00012dc0


	//   ....[78]....
        /*0a50*/ 	.word	0x00012df0


	//   ....[79]....
        /*0a54*/ 	.word	0x00012f60


	//   ....[80]....
        /*0a58*/ 	.word	0x00012f90


	//   ....[81]....
        /*0a5c*/ 	.word	0x00012fc0


	//   ....[82]....
        /*0a60*/ 	.word	0x00012ff0


	//   ....[83]....
        /*0a64*/ 	.word	0x00013020


	//   ....[84]....
        /*0a68*/ 	.word	0x00013050


	//   ....[85]....
        /*0a6c*/ 	.word	0x00013100


	//   ....[86]....
        /*0a70*/ 	.word	0x00013160


	//   ....[87]....
        /*0a74*/ 	.word	0x00013200


	//   ....[88]....
        /*0a78*/ 	.word	0x00014110


	//   ....[89]....
        /*0a7c*/ 	.word	0x000155c0


	//   ....[90]....
        /*0a80*/ 	.word	0x00016310


	//   ....[91]....
        /*0a84*/ 	.word	0x00016320


	//   ....[92]....
        /*0a88*/ 	.word	0x00016330


	//   ....[93]....
        /*0a8c*/ 	.word	0x00016350


	//   ....[94]....
        /*0a90*/ 	.word	0x000163e0


	//   ....[95]....
        /*0a94*/ 	.word	0x00016400


	//   ....[96]....
        /*0a98*/ 	.word	0x00016480


	//   ....[97]....
        /*0a9c*/ 	.word	0x000164a0


	//   ....[98]....
        /*0aa0*/ 	.word	0x000164b0


	//   ....[99]....
        /*0aa4*/ 	.word	0x00016520


	//   ....[100]....
        /*0aa8*/ 	.word	0x00016570


	//   ....[101]....
        /*0aac*/ 	.word	0x00016580


	//   ....[102]....
        /*0ab0*/ 	.word	0x00017b20


	//   ....[103]....
        /*0ab4*/ 	.word	0x00017b50


	//   ....[104]....
        /*0ab8*/ 	.word	0x00017b90


	//   ....[105]....
        /*0abc*/ 	.word	0x00017bc0


	//   ....[106]....
        /*0ac0*/ 	.word	0x00017bf0


	//   ....[107]....
        /*0ac4*/ 	.word	0x00017c20


	//   ....[108]....
        /*0ac8*/ 	.word	0x00017c50


	//   ....[109]....
        /*0acc*/ 	.word	0x00017c80


	//   ....[110]....
        /*0ad0*/ 	.word	0x00017e00


	//   ....[111]....
        /*0ad4*/ 	.word	0x00017e30


	//   ....[112]....
        /*0ad8*/ 	.word	0x00017e60


	//   ....[113]....
        /*0adc*/ 	.word	0x00017e90


	//   ....[114]....
        /*0ae0*/ 	.word	0x00017ec0


	//   ....[115]....
        /*0ae4*/ 	.word	0x00017ef0


	//   ....[116]....
        /*0ae8*/ 	.word	0x00017fb0


	//   ....[117]....
        /*0aec*/ 	.word	0x00017fd0


	//   ....[118]....
        /*0af0*/ 	.word	0x00018040


	//   ....[119]....
        /*0af4*/ 	.word	0x000186e0


	//   ....[120]....
        /*0af8*/ 	.word	0x00018b50


	//   ....[121]....
        /*0afc*/ 	.word	0x00018be0


	//   ....[122]....
        /*0b00*/ 	.word	0x00018c30


	//   ....[123]....
        /*0b04*/ 	.word	0x00018c80


	//   ....[124]....
        /*0b08*/ 	.word	0x00018d50


	//   ....[125]....
        /*0b0c*/ 	.word	0x00018de0


	//   ....[126]....
        /*0b10*/ 	.word	0x00018e30


	//   ....[127]....
        /*0b14*/ 	.word	0x00018e80


	//   ....[128]....
        /*0b18*/ 	.word	0x00019170


	//   ....[129]....
        /*0b1c*/ 	.word	0x00019450


	//   ....[130]....
        /*0b20*/ 	.word	0x00019650


	//   ....[131]....
        /*0b24*/ 	.word	0x000196a0


	//   ....[132]....
        /*0b28*/ 	.word	0x00019700


	//   ....[133]....
        /*0b2c*/ 	.word	0x000197f0


	//   ....[134]....
        /*0b30*/ 	.word	0x00019850


	//   ....[135]....
        /*0b34*/ 	.word	0x00019950


	//   ....[136]....
        /*0b38*/ 	.word	0x000199b0


	//   ....[137]....
        /*0b3c*/ 	.word	0x00019a60


	//   ....[138]....
        /*0b40*/ 	.word	0x00019b10


	//   ....[139]....
        /*0b44*/ 	.word	0x00019bf0


	//   ....[140]....
        /*0b48*/ 	.word	0x00019c50


	//   ....[141]....
        /*0b4c*/ 	.word	0x00019d10


	//   ....[142]....
        /*0b50*/ 	.word	0x00019fe0


	//   ....[143]....
        /*0b54*/ 	.word	0x0001a080


	//   ....[144]....
        /*0b58*/ 	.word	0x0001a1a0


	//   ....[145]....
        /*0b5c*/ 	.word	0x0001a210


	//   ....[146]....
        /*0b60*/ 	.word	0x0001a280


	//   ....[147]....
        /*0b64*/ 	.word	0x0001a2f0


	//   ....[148]....
        /*0b68*/ 	.word	0x0001a360


	//   ....[149]....
        /*0b6c*/ 	.word	0x0001a3e0


	//   ....[150]....
        /*0b70*/ 	.word	0x0001a470


	//   ....[151]....
        /*0b74*/ 	.word	0x0001a500


	//   ....[152]....
        /*0b78*/ 	.word	0x0001a570


	//   ....[153]....
        /*0b7c*/ 	.word	0x0001a5e0


	//   ....[154]....
        /*0b80*/ 	.word	0x0001a650


	//   ....[155]....
        /*0b84*/ 	.word	0x0001a6d0


	//   ....[156]....
        /*0b88*/ 	.word	0x0001a740


	//   ....[157]....
        /*0b8c*/ 	.word	0x0001a7e0


	//   ....[158]....
        /*0b90*/ 	.word	0x0001a870


	//   ....[159]....
        /*0b94*/ 	.word	0x0001a9a0


	//----- nvinfo : EIATTR_REG_RECONFIG
	.align		4
.L_319:
        /*0b98*/ 	.byte	0x01, 0x54
	.zero		2


	//----- nvinfo : EIATTR_SYSCALL_OFFSETS
	.align		4
        /*0b9c*/ 	.byte	0x04, 0x46
        /*0b9e*/ 	.short	(.L_321 - .L_320)


	//   ....[0]....
.L_320:
        /*0ba0*/ 	.word	0x00001a10


	//   ....[1]....
        /*0ba4*/ 	.word	0x00001b60


	//   ....[2]....
        /*0ba8*/ 	.word	0x00005470


	//   ....[3]....
        /*0bac*/ 	.word	0x00005790


	//   ....[4]....
        /*0bb0*/ 	.word	0x00015060


	//   ....[5]....
        /*0bb4*/ 	.word	0x000151f0


	//   ....[6]....
        /*0bb8*/ 	.word	0x00015340


	//   ....[7]....
        /*0bbc*/ 	.word	0x00015490


	//   ....[8]....
        /*0bc0*/ 	.word	0x00015e30


	//----- nvinfo : EIATTR_MBARRIER_INSTR_OFFSETS
	.align		4
.L_321:
        /*0bc4*/ 	.byte	0x04, 0x39
        /*0bc6*/ 	.short	(.L_323 - .L_322)


	//   ....[0]....
.L_322:
        /*0bc8*/ 	.word	0x000002b0
        /*0bcc*/ 	.word	0x000000ff
        /*0bd0*/ 	.word	0x00013200
        /*0bd4*/ 	.short	0x0100
        /*0bd6*/ 	.byte	0x08
	.zero		1


	//   ....[1]....
        /*0bd8*/ 	.word	0x000002c0
        /*0bdc*/ 	.word	0x000000ff
        /*0be0*/ 	.word	0x00013220
        /*0be4*/ 	.short	0x0100
        /*0be6*/ 	.byte	0x08
	.zero		1


	//   ....[2]....
        /*0be8*/ 	.word	0x000003b0
        /*0bec*/ 	.word	0x000000ff
        /*0bf0*/ 	.word	0x00013230
        /*0bf4*/ 	.short	0x0100
        /*0bf6*/ 	.byte	0x08
	.zero		1


	//   ....[3]....
        /*0bf8*/ 	.word	0x000003c0
        /*0bfc*/ 	.word	0x000000ff
        /*0c00*/ 	.word	0x00013240
        /*0c04*/ 	.short	0x0100
        /*0c06*/ 	.byte	0x08
	.zero		1


	//   ....[4]....
        /*0c08*/ 	.word	0x000003d0
        /*0c0c*/ 	.word	0x000000ff
        /*0c10*/ 	.word	0x00013238
        /*0c14*/ 	.short	0x0100
        /*0c16*/ 	.byte	0x08
	.zero		1


	//   ....[5]....
        /*0c18*/ 	.word	0x000003e0
        /*0c1c*/ 	.word	0x000000ff
        /*0c20*/ 	.word	0x00013248
        /*0c24*/ 	.short	0x0100
        /*0c26*/ 	.byte	0x08
	.zero		1


	//   ....[6]....
        /*0c28*/ 	.word	0x00000510
        /*0c2c*/ 	.word	0x000000ff
        /*0c30*/ 	.word	0x00013250
        /*0c34*/ 	.short	0x0100
        /*0c36*/ 	.byte	0x08
	.zero		1


	//   ....[7]....
        /*0c38*/ 	.word	0x00000520
        /*0c3c*/ 	.word	0x000000ff
        /*0c40*/ 	.word	0x00013260
        /*0c44*/ 	.short	0x0100
        /*0c46*/ 	.byte	0x08
	.zero		1


	//   ....[8]....
        /*0c48*/ 	.word	0x00000530
        /*0c4c*/ 	.word	0x000000ff
        /*0c50*/ 	.word	0x00013258
        /*0c54*/ 	.short	0x0100
        /*0c56*/ 	.byte	0x08
	.zero		1


	//   ....[9]....
        /*0c58*/ 	.word	0x00000540
        /*0c5c*/ 	.word	0x000000ff
        /*0c60*/ 	.word	0x00013268
        /*0c64*/ 	.short	0x0100
        /*0c66*/ 	.byte	0x08
	.zero		1


	//   ....[10]....
        /*0c68*/ 	.word	0x00000630
        /*0c6c*/ 	.word	0x000000ff
        /*0c70*/ 	.word	0x00013270
        /*0c74*/ 	.short	0x0100
        /*0c76*/ 	.byte	0x06
	.zero		1


	//   ....[11]....
        /*0c78*/ 	.word	0x00000640
        /*0c7c*/ 	.word	0x000000ff
        /*0c80*/ 	.word	0x00013280
        /*0c84*/ 	.short	0x0100
        /*0c86*/ 	.byte	0x06
	.zero		1


	//   ....[12]....
        /*0c88*/ 	.word	0x00000650
        /*0c8c*/ 	.word	0x000000ff
        /*0c90*/ 	.word	0x00013278
        /*0c94*/ 	.short	0x0100
        /*0c96*/ 	.byte	0x06
	.zero		1


	//   ....[13]....
        /*0c98*/ 	.word	0x00000660
        /*0c9c*/ 	.word	0x000000ff
        /*0ca0*/ 	.word	0x00013288
        /*0ca4*/ 	.short	0x0100
        /*0ca6*/ 	.byte	0x06
	.zero		1


	//   ....[14]....
        /*0ca8*/ 	.word	0x00000790
        /*0cac*/ 	.word	0x000000ff
        /*0cb0*/ 	.word	0x00013290
        /*0cb4*/ 	.short	0x0100
        /*0cb6*/ 	.byte	0x08
	.zero		1


	//   ....[15]....
        /*0cb8*/ 	.word	0x000007a0
        /*0cbc*/ 	.word	0x000000ff
        /*0cc0*/ 	.word	0x000132a0
        /*0cc4*/ 	.short	0x0100
        /*0cc6*/ 	.byte	0x08
	.zero		1


	//   ....[16]....
        /*0cc8*/ 	.word	0x000007b0
        /*0ccc*/ 	.word	0x000000ff
        /*0cd0*/ 	.word	0x00013298
        /*0cd4*/ 	.short	0x0100
        /*0cd6*/ 	.byte	0x08
	.zero		1


	//   ....[17]....
        /*0cd8*/ 	.word	0x000007c0
        /*0cdc*/ 	.word	0x000000ff
        /*0ce0*/ 	.word	0x000132a8
        /*0ce4*/ 	.short	0x0100
        /*0ce6*/ 	.byte	0x08
	.zero		1


	//   ....[18]....
        /*0ce8*/ 	.word	0x000008f0
        /*0cec*/ 	.word	0x000000ff
        /*0cf0*/ 	.word	0x000132b0
        /*0cf4*/ 	.short	0x0100
        /*0cf6*/ 	.byte	0x08
	.zero		1


	//   ....[19]....
        /*0cf8*/ 	.word	0x00000900
        /*0cfc*/ 	.word	0x000000ff
        /*0d00*/ 	.word	0x000132c0
        /*0d04*/ 	.short	0x0100
        /*0d06*/ 	.byte	0x08
	.zero		1


	//   ....[20]....
        /*0d08*/ 	.word	0x00000910
        /*0d0c*/ 	.word	0x000000ff
        /*0d10*/ 	.word	0x000132b8
        /*0d14*/ 	.short	0x0100
        /*0d16*/ 	.byte	0x08
	.zero		1


	//   ....[21]....
        /*0d18*/ 	.word	0x00000920
        /*0d1c*/ 	.word	0x000000ff
        /*0d20*/ 	.word	0x000132c8
        /*0d24*/ 	.short	0x0100
        /*0d26*/ 	.byte	0x08
	.zero		1


	//   ....[22]....
        /*0d28*/ 	.word	0x00002780
        /*0d2c*/ 	.word	0x0000004a
        /*0d30*/ 	.word	0x00013290
        /*0d34*/ 	.short	0x010a
        /*0d36*/ 	.byte	0x3f
	.zero		1


	//   ....[23]....
        /*0d38*/ 	.word	0x00003850
        /*0d3c*/ 	.word	0x0000004a
        /*0d40*/ 	.word	0x00013290
        /*0d44*/ 	.short	0x010a
        /*0d46*/ 	.byte	0x3f
	.zero		1


	//   ....[24]....
        /*0d48*/ 	.word	0x000048d0
        /*0d4c*/ 	.word	0x0000004a
        /*0d50*/ 	.word	0x00013290
        /*0d54*/ 	.short	0x010a
        /*0d56*/ 	.byte	0x3f
	.zero		1


	//   ....[25]....
        /*0d58*/ 	.word	0x00004a60
        /*0d5c*/ 	.word	0x00000004
        /*0d60*/ 	.word	0x00000000
        /*0d64*/ 	.short	0x0101
        /*0d66*/ 	.byte	0x3f
	.zero		1


	//   ....[26]....
        /*0d68*/ 	.word	0x00004aa0
        /*0d6c*/ 	.word	0x0000004a
        /*0d70*/ 	.word	0x000132b0
        /*0d74*/ 	.short	0x010a
        /*0d76*/ 	.byte	0x3f
	.zero		1


	//   ....[27]....
        /*0d78*/ 	.word	0x00004d10
        /*0d7c*/ 	.word	0x0000004a
        /*0d80*/ 	.word	0x00000000
        /*0d84*/ 	.short	0x0101
        /*0d86*/ 	.byte	0x3f
	.zero		1


	//   ....[28]....
        /*0d88*/ 	.word	0x00005510
        /*0d8c*/ 	.word	0x00000010
        /*0d90*/ 	.word	0x00013200
        /*0d94*/ 	.short	0x010a
        /*0d96*/ 	.byte	0x3f
	.zero		1


	//   ....[29]....
        /*0d98*/ 	.word	0x00005560
        /*0d9c*/ 	.word	0x00000010
        /*0da0*/ 	.word	0x00013200
        /*0da4*/ 	.short	0x010a
        /*0da6*/ 	.byte	0x3f
	.zero		1


	//   ....[30]....
        /*0da8*/ 	.word	0x00005c80
        /*0dac*/ 	.word	0x00000010
        /*0db0*/ 	.word	0x00013200
        /*0db4*/ 	.short	0x010a
        /*0db6*/ 	.byte	0x3f
	.zero		1


	//   ....[31]....
        /*0db8*/ 	.word	0x000070d0
        /*0dbc*/ 	.word	0x00000010
        /*0dc0*/ 	.word	0x00013200
        /*0dc4*/ 	.short	0x010a
        /*0dc6*/ 	.byte	0x3f
	.zero		1


	//   ....[32]....
        /*0dc8*/ 	.word	0x00008210
        /*0dcc*/ 	.word	0x0000000c
        /*0dd0*/ 	.word	0x00013230
        /*0dd4*/ 	.short	0x010a
        /*0dd6*/ 	.byte	0x3f
	.zero		1


	//   ....[33]....
        /*0dd8*/ 	.word	0x000082b0
        /*0ddc*/ 	.word	0x0000000c
        /*0de0*/ 	.word	0x00013230
        /*0de4*/ 	.short	0x010a
        /*0de6*/ 	.byte	0x3f
	.zero		1


	//   ....[34]....
        /*0de8*/ 	.word	0x0000a480
        /*0dec*/ 	.word	0x0000000c
        /*0df0*/ 	.word	0x00000000
        /*0df4*/ 	.short	0x0101
        /*0df6*/ 	.byte	0x3f
	.zero		1


	//   ....[35]....
        /*0df8*/ 	.word	0x0000aea0
        /*0dfc*/ 	.word	0x0000000d
        /*0e00*/ 	.word	0x00013230
        /*0e04*/ 	.short	0x010a
        /*0e06*/ 	.byte	0x3f
	.zero		1


	//   ....[36]....
        /*0e08*/ 	.word	0x0000af30
        /*0e0c*/ 	.word	0x0000000d
        /*0e10*/ 	.word	0x00013230
        /*0e14*/ 	.short	0x010a
        /*0e16*/ 	.byte	0x3f
	.zero		1


	//   ....[37]....
        /*0e18*/ 	.word	0x0000b4f0
        /*0e1c*/ 	.word	0x00000014
        /*0e20*/ 	.word	0x00013250
        /*0e24*/ 	.short	0x010a
        /*0e26*/ 	.byte	0x3f
	.zero		1


	//   ....[38]....
        /*0e28*/ 	.word	0x0000b540
        /*0e2c*/ 	.word	0x00000014
        /*0e30*/ 	.word	0x00013250
        /*0e34*/ 	.short	0x010a
        /*0e36*/ 	.byte	0x3f
	.zero		1


	//   ....[39]....
        /*0e38*/ 	.word	0x0000cca0
        /*0e3c*/ 	.word	0x0000000d
        /*0e40*/ 	.word	0x00000000
        /*0e44*/ 	.short	0x0101
        /*0e46*/ 	.byte	0x3f
	.zero		1


	//   ....[40]....
        /*0e48*/ 	.word	0x0000d940
        /*0e4c*/ 	.word	0x00000014
        /*0e50*/ 	.word	0x00000000
        /*0e54*/ 	.short	0x0101
        /*0e56*/ 	.byte	0x3f
	.zero		1


	//   ....[41]....
        /*0e58*/ 	.word	0x0000df60
        /*0e5c*/ 	.word	0x00000003
        /*0e60*/ 	.word	0x00013230
        /*0e64*/ 	.short	0x010a
        /*0e66*/ 	.byte	0x3f
	.zero		1


	//   ....[42]....
        /*0e68*/ 	.word	0x0000dff0
        /*0e6c*/ 	.word	0x00000003
        /*0e70*/ 	.word	0x00013230
        /*0e74*/ 	.short	0x010a
        /*0e76*/ 	.byte	0x3f
	.zero		1


	//   ....[43]....
        /*0e78*/ 	.word	0x0000e5b0
        /*0e7c*/ 	.word	0x0000000d
        /*0e80*/ 	.word	0x00013250
        /*0e84*/ 	.short	0x010a
        /*0e86*/ 	.byte	0x3f
	.zero		1


	//   ....[44]....
        /*0e88*/ 	.word	0x0000e600
        /*0e8c*/ 	.word	0x0000000d
        /*0e90*/ 	.word	0x00013250
        /*0e94*/ 	.short	0x010a
        /*0e96*/ 	.byte	0x3f
	.zero		1


	//   ....[45]....
        /*0e98*/ 	.word	0x0000f6c0
        /*0e9c*/ 	.word	0x00000014
        /*0ea0*/ 	.word	0x00000000
        /*0ea4*/ 	.short	0x0101
        /*0ea6*/ 	.byte	0x3f
	.zero		1


	//   ....[46]....
        /*0ea8*/ 	.word	0x00010340
        /*0eac*/ 	.word	0x0000000d
        /*0eb0*/ 	.word	0x00000000
        /*0eb4*/ 	.short	0x0101
        /*0eb6*/ 	.byte	0x3f
	.zero		1


	//   ....[47]....
        /*0eb8*/ 	.word	0x000103c0
        /*0ebc*/ 	.word	0x0000000a
        /*0ec0*/ 	.word	0x00013250
        /*0ec4*/ 	.short	0x010a
        /*0ec6*/ 	.byte	0x3f
	.zero		1


	//   ....[48]....
        /*0ec8*/ 	.word	0x00010410
        /*0ecc*/ 	.word	0x0000000a
        /*0ed0*/ 	.word	0x00013250
        /*0ed4*/ 	.short	0x010a
        /*0ed6*/ 	.byte	0x3f
	.zero		1


	//   ....[49]....
        /*0ed8*/ 	.word	0x00010c70
        /*0edc*/ 	.word	0x00000000
        /*0ee0*/ 	.word	0x00000000
        /*0ee4*/ 	.short	0x0101
        /*0ee6*/ 	.byte	0x3f
	.zero		1


	//   ....[50]....
        /*0ee8*/ 	.word	0x00011fc0
        /*0eec*/ 	.word	0x00000000
        /*0ef0*/ 	.word	0x00000000
        /*0ef4*/ 	.short	0x0101
        /*0ef6*/ 	.byte	0x3f
	.zero		1


	//   ....[51]....
        /*0ef8*/ 	.word	0x000141f0
        /*0efc*/ 	.word	0x00000016
        /*0f00*/ 	.word	0x00013220
        /*0f04*/ 	.short	0x010a
        /*0f06*/ 	.byte	0x3f
	.zero		1


	//   ....[52]....
        /*0f08*/ 	.word	0x000142a0
        /*0f0c*/ 	.word	0x00000006
        /*0f10*/ 	.word	0x000132a0
        /*0f14*/ 	.short	0x010a
        /*0f16*/ 	.byte	0x3f
	.zero		1


	//   ....[53]....
        /*0f18*/ 	.word	0x000144d0
        /*0f1c*/ 	.word	0x00000006
        /*0f20*/ 	.word	0x000132c0
        /*0f24*/ 	.short	0x010a
        /*0f26*/ 	.byte	0x3f
	.zero		1


	//   ....[54]....
        /*0f28*/ 	.word	0x00014820
        /*0f2c*/ 	.word	0x00000005
        /*0f30*/ 	.word	0x000132a0
        /*0f34*/ 	.short	0x010a
        /*0f36*/ 	.byte	0x3f
	.zero		1


	//   ....[55]....
        /*0f38*/ 	.word	0x00014a40
        /*0f3c*/ 	.word	0x00000005
        /*0f40*/ 	.word	0x000132c0
        /*0f44*/ 	.short	0x010a
        /*0f46*/ 	.byte	0x3f
	.zero		1


	//   ....[56]....
        /*0f48*/ 	.word	0x00015810
        /*0f4c*/ 	.word	0x00000004
        /*0f50*/ 	.word	0x00013280
        /*0f54*/ 	.short	0x010a
        /*0f56*/ 	.byte	0x3f
	.zero		1


	//   ....[57]....
        /*0f58*/ 	.word	0x000159d0
        /*0f5c*/ 	.word	0x00000004
        /*0f60*/ 	.word	0x00013240
        /*0f64*/ 	.short	0x010a
        /*0f66*/ 	.byte	0x3f
	.zero		1


	//   ....[58]....
        /*0f68*/ 	.word	0x000166a0
        /*0f6c*/ 	.word	0x00000016
        /*0f70*/ 	.word	0x00013200
        /*0f74*/ 	.short	0x0107
        /*0f76*/ 	.byte	0x3f
	.zero		1


	//   ....[59]....
        /*0f78*/ 	.word	0x00016790
        /*0f7c*/ 	.word	0x00000016
        /*0f80*/ 	.word	0x00013200
        /*0f84*/ 	.short	0x0101
        /*0f86*/ 	.byte	0x3f
	.zero		1


	//   ....[60]....
        /*0f88*/ 	.word	0x000167b0
        /*0f8c*/ 	.word	0x00000016
        /*0f90*/ 	.word	0x00013220
        /*0f94*/ 	.short	0x010a
        /*0f96*/ 	.byte	0x3f
	.zero		1


	//   ....[61]....
        /*0f98*/ 	.word	0x00016a80
        /*0f9c*/ 	.word	0x00000004
        /*0fa0*/ 	.word	0x00013280
        /*0fa4*/ 	.short	0x010a
        /*0fa6*/ 	.byte	0x3f
	.zero		1


	//   ....[62]....
        /*0fa8*/ 	.word	0x00016cd0
        /*0fac*/ 	.word	0x00000004
        /*0fb0*/ 	.word	0x00013240
        /*0fb4*/ 	.short	0x010a
        /*0fb6*/ 	.byte	0x3f
	.zero		1


	//   ....[63]....
        /*0fb8*/ 	.word	0x00016f90
        /*0fbc*/ 	.word	0x00000003
        /*0fc0*/ 	.word	0x00013270
        /*0fc4*/ 	.short	0x010a
        /*0fc6*/ 	.byte	0x3f
	.zero		1


	//   ....[64]....
        /*0fc8*/ 	.word	0x00017010
        /*0fcc*/ 	.word	0x00000003
        /*0fd0*/ 	.word	0x00013260
        /*0fd4*/ 	.short	0x010a
        /*0fd6*/ 	.byte	0x3f
	.zero		1


	//   ....[65]....
        /*0fd8*/ 	.word	0x00017310
        /*0fdc*/ 	.word	0x00000003
        /*0fe0*/ 	.word	0x00013250
        /*0fe4*/ 	.short	0x0101
        /*0fe6*/ 	.byte	0x3f
	.zero		1


	//   ....[66]....
        /*0fe8*/ 	.word	0x00017390
        /*0fec*/ 	.word	0x00000003
        /*0ff0*/ 	.word	0x00000000
        /*0ff4*/ 	.short	0x0101
        /*0ff6*/ 	.byte	0x3f
	.zero		1


	//   ....[67]....
        /*0ff8*/ 	.word	0x00017580
        /*0ffc*/ 	.word	0x00000003
        /*1000*/ 	.word	0x00013270
        /*1004*/ 	.short	0x010a
        /*1006*/ 	.byte	0x3f
	.zero		1


	//   ....[68]....
        /*1008*/ 	.word	0x000175f0
        /*100c*/ 	.word	0x00000003
        /*1010*/ 	.word	0x00013260
        /*1014*/ 	.short	0x010a
        /*1016*/ 	.byte	0x3f
	.zero		1


	//   ....[69]....
        /*1018*/ 	.word	0x000178f0
        /*101c*/ 	.word	0x00000003
        /*1020*/ 	.word	0x00013250
        /*1024*/ 	.short	0x0101
        /*1026*/ 	.byte	0x3f
	.zero		1


	//   ....[70]....
        /*1028*/ 	.word	0x00017940
        /*102c*/ 	.word	0x00000000
        /*1030*/ 	.word	0x00000000
        /*1034*/ 	.short	0x0101
        /*1036*/ 	.byte	0x3f
	.zero		1


	//   ....[71]....
        /*1038*/ 	.word	0x00018660
        /*103c*/ 	.word	0x00000009
        /*1040*/ 	.word	0x00013220
        /*1044*/ 	.short	0x010a
        /*1046*/ 	.byte	0x3f
	.zero		1


	//   ....[72]....
        /*1048*/ 	.word	0x000187f0
        /*104c*/ 	.word	0x00000007
        /*1050*/ 	.word	0x00000000
        /*1054*/ 	.short	0x010a
        /*1056*/ 	.byte	0x3f
	.zero		1


	//   ....[73]....
        /*1058*/ 	.word	0x00018860
        /*105c*/ 	.word	0x00000003
        /*1060*/ 	.word	0x00000000
        /*1064*/ 	.short	0x010a
        /*1066*/ 	.byte	0x3f
	.zero		1


	//   ....[74]....
        /*1068*/ 	.word	0x000188b0
        /*106c*/ 	.word	0x00000003
        /*1070*/ 	.word	0x00013260
        /*1074*/ 	.short	0x010a
        /*1076*/ 	.byte	0x3f
	.zero		1


	//   ....[75]....
        /*1078*/ 	.word	0x00018900
        /*107c*/ 	.word	0x00000005
        /*1080*/ 	.word	0x00013260
        /*1084*/ 	.short	0x010a
        /*1086*/ 	.byte	0x3f
	.zero		1


	//   ....[76]....
        /*1088*/ 	.word	0x00018940
        /*108c*/ 	.word	0x00000003
        /*1090*/ 	.word	0x00013280
        /*1094*/ 	.short	0x010a
        /*1096*/ 	.byte	0x3f
	.zero		1


	//   ....[77]....
        /*1098*/ 	.word	0x00018960
        /*109c*/ 	.word	0x00000005
        /*10a0*/ 	.word	0x00013280
        /*10a4*/ 	.short	0x010a
        /*10a6*/ 	.byte	0x3f
	.zero		1


	//   ....[78]....
        /*10a8*/ 	.word	0x000189c0
        /*10ac*/ 	.word	0x0000004a
        /*10b0*/ 	.word	0x00013290
        /*10b4*/ 	.short	0x010a
        /*10b6*/ 	.byte	0x3f
	.zero		1


	//   ....[79]....
        /*10b8*/ 	.word	0x00018a10
        /*10bc*/ 	.word	0x0000004a
        /*10c0*/ 	.word	0x00013290
        /*10c4*/ 	.short	0x010a
        /*10c6*/ 	.byte	0x3f
	.zero		1


	//   ....[80]....
        /*10c8*/ 	.word	0x00018a60
        /*10cc*/ 	.word	0x0000004a
        /*10d0*/ 	.word	0x00013290
        /*10d4*/ 	.short	0x010a
        /*10d6*/ 	.byte	0x3f
	.zero		1


	//   ....[81]....
        /*10d8*/ 	.word	0x00018ab0
        /*10dc*/ 	.word	0x0000004a
        /*10e0*/ 	.word	0x000132b0
        /*10e4*/ 	.short	0x010a
        /*10e6*/ 	.byte	0x3f
	.zero		1


	//   ....[82]....
        /*10e8*/ 	.word	0x00018cb0
        /*10ec*/ 	.word	0x00000010
        /*10f0*/ 	.word	0x00013200
        /*10f4*/ 	.short	0x010a
        /*10f6*/ 	.byte	0x3f
	.zero		1


	//   ....[83]....
        /*10f8*/ 	.word	0x00018eb0
        /*10fc*/ 	.word	0x00000010
        /*1100*/ 	.word	0x00013200
        /*1104*/ 	.short	0x010a
        /*1106*/ 	.byte	0x3f
	.zero		1


	//   ....[84]....
        /*1108*/ 	.word	0x00018f00
        /*110c*/ 	.word	0x0000000c
        /*1110*/ 	.word	0x00013230
        /*1114*/ 	.short	0x010a
        /*1116*/ 	.byte	0x3f
	.zero		1


	//   ....[85]....
        /*1118*/ 	.word	0x00018f50
        /*111c*/ 	.word	0x0000000d
        /*1120*/ 	.word	0x00013230
        /*1124*/ 	.short	0x010a
        /*1126*/ 	.byte	0x3f
	.zero		1


	//   ....[86]....
        /*1128*/ 	.word	0x00018fa0
        /*112c*/ 	.word	0x00000014
        /*1130*/ 	.word	0x00013250
        /*1134*/ 	.short	0x010a
        /*1136*/ 	.byte	0x3f
	.zero		1


	//   ....[87]....
        /*1138*/ 	.word	0x00018ff0
        /*113c*/ 	.word	0x00000003
        /*1140*/ 	.word	0x00013230
        /*1144*/ 	.short	0x010a
        /*1146*/ 	.byte	0x3f
	.zero		1


	//   ....[88]....
        /*1148*/ 	.word	0x00019040
        /*114c*/ 	.word	0x0000000d
        /*1150*/ 	.word	0x00013250
        /*1154*/ 	.short	0x010a
        /*1156*/ 	.byte	0x3f
	.zero		1


	//   ....[89]....
        /*1158*/ 	.word	0x00019090
        /*115c*/ 	.word	0x0000000a
        /*1160*/ 	.word	0x00013250
        /*1164*/ 	.short	0x010a
        /*1166*/ 	.byte	0x3f
	.zero		1


	//   ....[90]....
        /*1168*/ 	.word	0x00019230
        /*116c*/ 	.word	0x00000016
        /*1170*/ 	.word	0x00013220
        /*1174*/ 	.short	0x010a
        /*1176*/ 	.byte	0x3f
	.zero		1


	//   ....[91]....
        /*1178*/ 	.word	0x00019280
        /*117c*/ 	.word	0x00000006
        /*1180*/ 	.word	0x000132a0
        /*1184*/ 	.short	0x010a
        /*1186*/ 	.byte	0x3f
	.zero		1


	//   ....[92]....
        /*1188*/ 	.word	0x000192d0
        /*118c*/ 	.word	0x00000006
        /*1190*/ 	.word	0x000132c0
        /*1194*/ 	.short	0x010a
        /*1196*/ 	.byte	0x3f
	.zero		1


	//   ....[93]....
        /*1198*/ 	.word	0x00019320
        /*119c*/ 	.word	0x00000005
        /*11a0*/ 	.word	0x000132a0
        /*11a4*/ 	.short	0x010a
        /*11a6*/ 	.byte	0x3f
	.zero		1


	//   ....[94]....
        /*11a8*/ 	.word	0x00019370
        /*11ac*/ 	.word	0x00000005
        /*11b0*/ 	.word	0x000132c0
        /*11b4*/ 	.short	0x010a
        /*11b6*/ 	.byte	0x3f
	.zero		1


	//   ....[95]....
        /*11b8*/ 	.word	0x00019510
        /*11bc*/ 	.word	0x00000004
        /*11c0*/ 	.word	0x00013280
        /*11c4*/ 	.short	0x010a
        /*11c6*/ 	.byte	0x3f
	.zero		1


	//   ....[96]....
        /*11c8*/ 	.word	0x00019560
        /*11cc*/ 	.word	0x00000004
        /*11d0*/ 	.word	0x00013240
        /*11d4*/ 	.short	0x010a
        /*11d6*/ 	.byte	0x3f
	.zero		1


	//   ....[97]....
        /*11d8*/ 	.word	0x00019d50
        /*11dc*/ 	.word	0x00000016
        /*11e0*/ 	.word	0x00013220
        /*11e4*/ 	.short	0x010a
        /*11e6*/ 	.byte	0x3f
	.zero		1


	//   ....[98]....
        /*11e8*/ 	.word	0x00019da0
        /*11ec*/ 	.word	0x00000004
        /*11f0*/ 	.word	0x00013280
        /*11f4*/ 	.short	0x010a
        /*11f6*/ 	.byte	0x3f
	.zero		1


	//   ....[99]....
        /*11f8*/ 	.word	0x00019df0
        /*11fc*/ 	.word	0x00000004
        /*1200*/ 	.word	0x00013240
        /*1204*/ 	.short	0x010a
        /*1206*/ 	.byte	0x3f
	.zero		1


	//   ....[100]....
        /*1208*/ 	.word	0x00019e40
        /*120c*/ 	.word	0x00000003
        /*1210*/ 	.word	0x00013270
        /*1214*/ 	.short	0x010a
        /*1216*/ 	.byte	0x3f
	.zero		1


	//   ....[101]....
        /*1218*/ 	.word	0x00019e90
        /*121c*/ 	.word	0x00000003
        /*1220*/ 	.word	0x00013260
        /*1224*/ 	.short	0x010a
        /*1226*/ 	.byte	0x3f
	.zero		1


	//   ....[102]....
        /*1228*/ 	.word	0x00019ee0
        /*122c*/ 	.word	0x00000003
        /*1230*/ 	.word	0x00013270
        /*1234*/ 	.short	0x010a
        /*1236*/ 	.byte	0x3f
	.zero		1


	//   ....[103]....
        /*1238*/ 	.word	0x00019f30
        /*123c*/ 	.word	0x00000003
        /*1240*/ 	.word	0x00013260
        /*1244*/ 	.short	0x010a
        /*1246*/ 	.byte	0x3f
	.zero		1


	//   ....[104]....
        /*1248*/ 	.word	0x0001a8c0
        /*124c*/ 	.word	0x00000009
        /*1250*/ 	.word	0x00013220
        /*1254*/ 	.short	0x010a
        /*1256*/ 	.byte	0x3f
	.zero		1


	//   ....[105]....
        /*1258*/ 	.word	0x0001aa60
        /*125c*/ 	.word	0x00000007
        /*1260*/ 	.word	0x00000000
        /*1264*/ 	.short	0x010a
        /*1266*/ 	.byte	0x3f
	.zero		1


	//   ....[106]....
        /*1268*/ 	.word	0x0001aab0
        /*126c*/ 	.word	0x00000003
        /*1270*/ 	.word	0x00000000
        /*1274*/ 	.short	0x010a
        /*1276*/ 	.byte	0x3f
	.zero		1


	//   ....[107]....
        /*1278*/ 	.word	0x0001ab00
        /*127c*/ 	.word	0x00000003
        /*1280*/ 	.word	0x00013260
        /*1284*/ 	.short	0x010a
        /*1286*/ 	.byte	0x3f
	.zero		1


	//   ....[108]....
        /*1288*/ 	.word	0x0001ab50
        /*128c*/ 	.word	0x00000005
        /*1290*/ 	.word	0x00013260
        /*1294*/ 	.short	0x010a
        /*1296*/ 	.byte	0x3f
	.zero		1


	//   ....[109]....
        /*1298*/ 	.word	0x0001aba0
        /*129c*/ 	.word	0x00000003
        /*12a0*/ 	.word	0x00013280
        /*12a4*/ 	.short	0x010a
        /*12a6*/ 	.byte	0x3f
	.zero		1


	//----- nvinfo : EIATTR_NUM_MBARRIERS
	.align		4
.L_323:
        /*12a8*/ 	.byte	0x03, 0x38
        /*12aa*/ 	.short	0x0016


	//----- nvinfo : EIATTR_EXIT_INSTR_OFFSETS
	.align		4
        /*12ac*/ 	.byte	0x04, 0x1c
        /*12ae*/ 	.short	(.L_325 - .L_324)


	//   ....[0]....
.L_324:
        /*12b0*/ 	.word	0x000189b0


	//----- nvinfo : EIATTR_MAX_THREADS
	.align		4
.L_325:
        /*12b4*/ 	.byte	0x04, 0x05
        /*12b6*/ 	.short	(.L_327 - .L_326)
.L_326:
        /*12b8*/ 	.word	0x00000200
        /*12bc*/ 	.word	0x00000001
        /*12c0*/ 	.word	0x00000001


	//----- nvinfo : EIATTR_CRS_STACK_SIZE
	.align		4
.L_327:
        /*12c4*/ 	.byte	0x04, 0x1e
        /*12c6*/ 	.short	(.L_329 - .L_328)
.L_328:
        /*12c8*/ 	.word	0x00000000


	//----- nvinfo : EIATTR_CBANK_PARAM_SIZE
	.align		4
.L_329:
        /*12cc*/ 	.byte	0x03, 0x19
        /*12ce*/ 	.short	0x0af0


	//----- nvinfo : EIATTR_PARAM_CBANK
	.align		4
        /*12d0*/ 	.byte	0x04, 0x0a
        /*12d2*/ 	.short	(.L_331 - .L_330)
	.align		4
.L_330:
        /*12d4*/ 	.word	index@(.nv.constant0._ZN7cutlass13device_kernelIN5flash11enable_sm90INS1_16FlashAttnFwdSm90INS1_25CollectiveMainloopFwdSm90ILi2EN4cute5tupleIJNS5_1CILi1EEES8_S8_EEENS6_IJNS7_ILi192EEENS7_ILi160EEENS7_ILi64EEEEEELi64ENS_12float_e4m3_tEfNS_4arch4Sm90ELb1ELb0ELb0ELb1ELb0ELb1ELb0ELb1ELb1ELb1ELb0ELb0EEENS1_21CollectiveEpilogueFwdINS6_IJSA_SC_SB_EEES9_NS_10bfloat16_tESG_Li384ELb1ELb1ELb0ELb1EEENS1_36VarlenDynamicPersistentTileSchedulerILi192ELi160ELi384ELi128ELb0ELb1ELb1ELb1ELb1ELb1EEEEEEEEEvNT_6ParamsE)
        /*12d8*/ 	.short	0x0210
        /*12da*/ 	.short	0x0af0


	//----- nvinfo : EIATTR_SW_WAR
	.align		4
.L_331:
        /*12dc*/ 	.byte	0x04, 0x36
        /*12de*/ 	.short	(.L_333 - .L_332)
.L_332:
        /*12e0*/ 	.word	0x00000008
.L_333:


//--------------------- .nv.callgraph             --------------------------
	.section	.nv.callgraph,"",@"SHT_CUDA_CALLGRAPH"
	.align	4
	.sectionentsize	8
	.align		4
        /*0000*/ 	.word	0x00000000
	.align		4
        /*0004*/ 	.word	0xffffffff
	.align		4
        /*0008*/ 	.word	index@(_ZN7cutlass13device_kernelIN5flash11enable_sm90INS1_16FlashAttnFwdSm90INS1_25CollectiveMainloopFwdSm90ILi2EN4cute5tupleIJNS5_1CILi1EEES8_S8_EEENS6_IJNS7_ILi192EEENS7_ILi160EEENS7_ILi64EEEEEELi64ENS_12float_e4m3_tEfNS_4arch4Sm90ELb0ELb0ELb0ELb0ELb0ELb0ELb0ELb1ELb1ELb1ELb0ELb0EEENS1_21CollectiveEpilogueFwdINS6_IJSA_SC_SB_EEES9_NS_10bfloat16_tESG_Li384ELb0ELb1ELb0ELb1EEENS1_29StaticPersistentTileSchedulerILb0EEEEEEEEEvNT_6ParamsE)
	.align		4
        /*000c*/ 	.word	index@(__assertfail)
	.align		4
        /*0010*/ 	.word	index@(_ZN7cutlass13device_kernelIN5flash11enable_sm90INS1_16FlashAttnFwdSm90INS1_25CollectiveMainloopFwdSm90ILi2EN4cute5tupleIJNS5_1CILi1EEES8_S8_EEENS6_IJNS7_ILi192EEENS7_ILi160EEENS7_ILi64EEEEEELi64ENS_12float_e4m3_tEfNS_4arch4Sm90ELb0ELb0ELb0ELb1ELb0ELb0ELb0ELb1ELb1ELb1ELb0ELb0EEENS1_21CollectiveEpilogueFwdINS6_IJSA_SC_SB_EEES9_NS_10bfloat16_tESG_Li384ELb1ELb1ELb0ELb1EEENS1_36VarlenDynamicPersistentTileSchedulerILi192ELi160ELi384ELi128ELb0ELb1ELb1ELb0ELb1ELb1EEEEEEEEEvNT_6ParamsE)
	.align		4
        /*0014*/ 	.word	index@(__assertfail)
	.align		4
        /*0018*/ 	.word	index@(_ZN7cutlass13device_kernelIN5flash11enable_sm90INS1_16FlashAttnFwdSm90INS1_25CollectiveMainloopFwdSm90ILi2EN4cute5tupleIJNS5_1CILi1EEES8_S8_EEENS6_IJNS7_ILi192EEENS7_ILi160EEENS7_ILi64EEEEEELi64ENS_12float_e4m3_tEfNS_4arch4Sm90ELb0ELb0ELb0ELb1ELb0ELb1ELb0ELb1ELb1ELb1ELb0ELb0EEENS1_21CollectiveEpilogueFwdINS6_IJSA_SC_SB_EEES9_NS_10bfloat16_tESG_Li384ELb1ELb1ELb0ELb1EEENS1_36VarlenDynamicPersistentTileSchedulerILi192ELi160ELi384ELi128ELb0ELb1ELb1ELb0ELb1ELb1EEEEEEEEEvNT_6ParamsE)
	.align		4
        /*001c*/ 	.word	index@(__assertfail)
	.align		4
        /*0020*/ 	.word	index@(_ZN7cutlass13device_kernelIN5flash11enable_sm90INS1_16FlashAttnFwdSm90INS1_25CollectiveMainloopFwdSm90ILi2EN4cute5tupleIJNS5_1CILi1EEES8_S8_EEENS6_IJNS7_ILi192EEENS7_ILi160EEENS7_ILi64EEEEEELi64ENS_12float_e4m3_tEfNS_4arch4Sm90ELb0ELb1ELb0ELb0ELb0ELb0ELb0ELb1ELb1ELb1ELb0ELb0EEENS1_21CollectiveEpilogueFwdINS6_IJSA_SC_SB_EEES9_NS_10bfloat16_tESG_Li384ELb0ELb1ELb0ELb1EEENS1_30DynamicPersistentTileSchedulerILi384ELi128ELb0ELb1ELb1EEEEEEEEEvNT_6ParamsE)
	.align		4
        /*0024*/ 	.word	index@(__assertfail)
	.align		4
        /*0028*/ 	.word	index@(_ZN7cutlass13device_kernelIN5flash11enable_sm90INS1_16FlashAttnFwdSm90INS1_25CollectiveMainloopFwdSm90ILi2EN4cute5tupleIJNS5_1CILi1EEES8_S8_EEENS6_IJNS7_ILi192EEENS7_ILi160EEENS7_ILi64EEEEEELi64ENS_12float_e4m3_tEfNS_4arch4Sm90ELb0ELb1ELb0ELb1ELb0ELb0ELb0ELb1ELb1ELb1ELb0ELb0EEENS1_21CollectiveEpilogueFwdINS6_IJSA_SC_SB_EEES9_NS_10bfloat16_tESG_Li384ELb1ELb1ELb0ELb1EEENS1_36VarlenDynamicPersistentTileSchedulerILi192ELi160ELi384ELi128ELb0ELb1ELb1ELb1ELb0ELb1EEEEEEEEEvNT_6ParamsE)
	.align		4
        /*002c*/ 	.word	index@(__assertfail)
	.align		4
        /*0030*/ 	.word	index@(_ZN7cutlass13device_kernelIN5flash11enable_sm90INS1_16FlashAttnFwdSm90INS1_25CollectiveMainloopFwdSm90ILi2EN4cute5tupleIJNS5_1CILi1EEES8_S8_EEENS6_IJNS7_ILi192EEENS7_ILi160EEENS7_ILi64EEEEEELi64ENS_12float_e4m3_tEfNS_4arch4Sm90ELb0ELb1ELb0ELb1ELb0ELb1ELb0ELb1ELb1ELb1ELb0ELb0EEENS1_21CollectiveEpilogueFwdINS6_IJSA_SC_SB_EEES9_NS_10bfloat16_tESG_Li384ELb1ELb1ELb0ELb1EEENS1_36VarlenDynamicPersistentTileSchedulerILi192ELi160ELi384ELi128ELb0ELb1ELb1ELb1ELb0ELb1EEEEEEEEEvNT_6ParamsE)
	.align		4
        /*0034*/ 	.word	index@(__assertfail)
	.align		4
        /*0038*/ 	.word	index@(_ZN7cutlass13device_kernelIN5flash11enable_sm90INS1_16FlashAttnFwdSm90INS1_25CollectiveMainloopFwdSm90ILi2EN4cute5tupleIJNS5_1CILi1EEES8_S8_EEENS6_IJNS7_ILi192EEENS7_ILi160EEENS7_ILi64EEEEEELi64ENS_12float_e4m3_tEfNS_4arch4Sm90ELb1ELb0ELb0ELb0ELb0ELb0ELb0ELb1ELb1ELb1ELb0ELb0EEENS1_21CollectiveEpilogueFwdINS6_IJSA_SC_SB_EEES9_NS_10bfloat16_tESG_Li384ELb0ELb1ELb0ELb1EEENS1_30DynamicPersistentTileSchedulerILi384ELi128ELb0ELb1ELb1EEEEEEEEEvNT_6ParamsE)
	.align		4
        /*003c*/ 	.word	index@(__assertfail)
	.align		4
        /*0040*/ 	.word	index@(_ZN7cutlass13device_kernelIN5flash11enable_sm90INS1_16FlashAttnFwdSm90INS1_25CollectiveMainloopFwdSm90ILi2EN4cute5tupleIJNS5_1CILi1EEES8_S8_EEENS6_IJNS7_ILi192EEENS7_ILi160EEENS7_ILi64EEEEEELi64ENS_12float_e4m3_tEfNS_4arch4Sm90ELb1ELb0ELb0ELb1ELb0ELb0ELb0ELb1ELb1ELb1ELb0ELb0EEENS1_21CollectiveEpilogueFwdINS6_IJSA_SC_SB_EEES9_NS_10bfloat16_tESG_Li384ELb1ELb1ELb0ELb1EEENS1_36VarlenDynamicPersistentTileSchedulerILi192ELi160ELi384ELi128ELb0ELb1ELb1ELb1ELb1ELb1EEEEEEEEEvNT_6ParamsE)
	.align		4
        /*0044*/ 	.word	index@(__assertfail)
	.align		4
        /*0048*/ 	.word	index@(_ZN7cutlass13device_kernelIN5flash11enable_sm90INS1_16FlashAttnFwdSm90INS1_25CollectiveMainloopFwdSm90ILi2EN4cute5tupleIJNS5_1CILi1EEES8_S8_EEENS6_IJNS7_ILi192EEENS7_ILi160EEENS7_ILi64EEEEEELi64ENS_12float_e4m3_tEfNS_4arch4Sm90ELb1ELb0ELb0ELb1ELb0ELb1ELb0ELb1ELb1ELb1ELb0ELb0EEENS1_21CollectiveEpilogueFwdINS6_IJSA_SC_SB_EEES9_NS_10bfloat16_tESG_Li384ELb1ELb1ELb0ELb1EEENS1_36VarlenDynamicPersistentTileSchedulerILi192ELi160ELi384ELi128ELb0ELb1ELb1ELb1ELb1ELb1EEEEEEEEEvNT_6ParamsE)
	.align		4
        /*004c*/ 	.word	index@(__assertfail)
	.align		4
        /*0050*/ 	.word	0x00000000
	.align		4
        /*0054*/ 	.word	0xfffffffe
	.align		4
        /*0058*/ 	.word	0x00000000
	.align		4
        /*005c*/ 	.word	0xfffffffd
	.align		4
        /*0060*/ 	.word	0x00000000
	.align		4
        /*0064*/ 	.word	0xfffffffc


//--------------------- .nv.constant4             --------------------------
	.section	.nv.constant4,"a",@progbits
	.align	8
	.align		8
.nv.constant4:
        /*0000*/ 	.dword	__assertfail
	.align		8
        /*0008*/ 	.dword	__unnamed_1
	.align		8
        /*0010*/ 	.dword	__unnamed_2
	.align		8
        /*0018*/ 	.dword	__unnamed_3
	.align		8
        /*0020*/ 	.dword	__unnamed_4
	.align		8
        /*0028*/ 	.dword	__unnamed_5
	.align		8
        /*0030*/ 	.dword	__unnamed_6
	.align		8
        /*0038*/ 	.dword	_ZZN5flash28permute_output_fp8_VcolmajorIN4cute6TensorINS1_11ArrayEngineIN7cutlass10bfloat16_tELm32EEENS1_6LayoutINS1_5tupleIJNS8_IJNS1_1CILi2EEESA_NS9_ILi8EEEEEENS9_ILi1EEESD_EEENS8_IJNS8_IJSD_SA_NS9_ILi4EEEEEENS9_ILi0EEESH_EEEEEEEEEvRT_E9upper_map
	.align		8
        /*0040*/ 	.dword	_ZN73_INTERNAL_00488a73_37_flash_fwd_hdim64_e4m3_packgqa_sm90_cu_ea41c527_40964cuda3std3__45__cpo5beginE
	.align		8
        /*0048*/ 	.dword	_ZN73_INTERNAL_00488a73_37_flash_fwd_hdim64_e4m3_packgqa_sm90_cu_ea41c527_40964cuda3std3__45__cpo3endE
	.align		8
        /*0050*/ 	.dword	_ZN73_INTERNAL_00488a73_37_flash_fwd_hdim64_e4m3_packgqa_sm90_cu_ea41c527_40964cuda3std3__45__cpo6cbeginE
	.align		8
        /*0058*/ 	.dword	_ZN73_INTERNAL_00488a73_37_flash_fwd_hdim64_e4m3_packgqa_sm90_cu_ea41c527_40964cuda3std3__45__cpo4cendE
	.align		8
        /*0060*/ 	.dword	_ZN73_INTERNAL_00488a73_37_flash_fwd_hdim64_e4m3_packgqa_sm90_cu_ea41c527_40964cuda3std3__475_GLOBAL__N__00488a73_37_flash_fwd_hdim64_e4m3_packgqa_sm90_cu_ea41c527_40966ignoreE
	.align		8
        /*0068*/ 	.dword	_ZN73_INTERNAL_00488a73_37_flash_fwd_hdim64_e4m3_packgqa_sm90_cu_ea41c527_40964cuda3std3__419piecewise_constructE
	.align		8
        /*0070*/ 	.dword	_ZN73_INTERNAL_00488a73_37_flash_fwd_hdim64_e4m3_packgqa_sm90_cu_ea41c527_40964cuda3std3__48in_placeE
	.align		8
        /*0078*/ 	.dword	_ZN73_INTERNAL_00488a73_37_flash_fwd_hdim64_e4m3_packgqa_sm90_cu_ea41c527_40964cuda3std6ranges3__45__cpo4swapE
	.align		8
        /*0080*/ 	.dword	_ZN73_INTERNAL_00488a73_37_flash_fwd_hdim64_e4m3_packgqa_sm90_cu_ea41c527_40964cuda3std6ranges3__45__cpo9iter_moveE
	.align		8
        /*0088*/ 	.dword	_ZN73_INTERNAL_00488a73_37_flash_fwd_hdim64_e4m3_packgqa_sm90_cu_ea41c527_40964cute7productE
	.align		8
        /*0090*/ 	.dword	_ZN73_INTERNAL_00488a73_37_flash_fwd_hdim64_e4m3_packgqa_sm90_cu_ea41c527_40964cute1_E
	.align		8
        /*0098*/ 	.dword	$str$23
	.align		8
        /*00a0*/ 	.dword	$str$24


//--------------------- .text._ZN7cutlass13device_kernelIN5flash11enable_sm90INS1_16FlashAttnFwdSm90INS1_25CollectiveMainloopFwdSm90ILi2EN4cute5tupleIJNS5_1CILi1EEES8_S8_EEENS6_IJNS7_ILi192EEENS7_ILi160EEENS7_ILi64EEEEEELi64ENS_12float_e4m3_tEfNS_4arch4Sm90ELb0ELb0ELb0ELb0ELb0ELb0ELb0ELb1ELb1ELb1ELb0ELb0EEENS1_21CollectiveEpilogueFwdINS6_IJSA_SC_SB_EEES9_NS_10bfloat16_tESG_Li384ELb0ELb1ELb0ELb1EEENS1_29StaticPersistentTileSchedulerILb0EEEEEEEEEvNT_6ParamsE --------------------------
	.section	.text._ZN7cutlass13device_kernelIN5flash11enable_sm90INS1_16FlashAttnFwdSm90INS1_25CollectiveMainloopFwdSm90ILi2EN4cute5tupleIJNS5_1CILi1EEES8_S8_EEENS6_IJNS7_ILi192EEENS7_ILi160EEENS7_ILi64EEEEEELi64ENS_12float_e4m3_tEfNS_4arch4Sm90ELb0ELb0ELb0ELb0ELb0ELb0ELb0ELb1ELb1ELb1ELb0ELb0EEENS1_21CollectiveEpilogueFwdINS6_IJSA_SC_SB_EEES9_NS_10bfloat16_tESG_Li384ELb0ELb1ELb0ELb1EEENS1_29StaticPersistentTileSchedulerILb0EEEEEEEEEvNT_6ParamsE,"ax",@progbits
	.align	128
.text._ZN7cutlass13device_kernelIN5flash11enable_sm90INS1_16FlashAttnFwdSm90INS1_25CollectiveMainloopFwdSm90ILi2EN4cute5tupleIJNS5_1CILi1EEES8_S8_EEENS6_IJNS7_ILi192EEENS7_ILi160EEENS7_ILi64EEEEEELi64ENS_12float_e4m3_tEfNS_4arch4Sm90ELb0ELb0ELb0ELb0ELb0ELb0ELb0ELb1ELb1ELb1ELb0ELb0EEENS1_21CollectiveEpilogueFwdINS6_IJSA_SC_SB_EEES9_NS_10bfloat16_tESG_Li384ELb0ELb1ELb0ELb1EEENS1_29StaticPersistentTileSchedulerILb0EEEEEEEEEvNT_6ParamsE:
        .type           _ZN7cutlass13device_kernelIN5flash11enable_sm90INS1_16FlashAttnFwdSm90INS1_25CollectiveMainloopFwdSm90ILi2EN4cute5tupleIJNS5_1CILi1EEES8_S8_EEENS6_IJNS7_ILi192EEENS7_ILi160EEENS7_ILi64EEEEEELi64ENS_12float_e4m3_tEfNS_4arch4Sm90ELb0ELb0ELb0ELb0ELb0ELb0ELb0ELb1ELb1ELb1ELb0ELb0EEENS1_21CollectiveEpilogueFwdINS6_IJSA_SC_SB_EEES9_NS_10bfloat16_tESG_Li384ELb0ELb1ELb0ELb1EEENS1_29StaticPersistentTileSchedulerILb0EEEEEEEEEvNT_6ParamsE,@function
        .size           _ZN7cutlass13device_kernelIN5flash11enable_sm90INS1_16FlashAttnFwdSm90INS1_25CollectiveMainloopFwdSm90ILi2EN4cute5tupleIJNS5_1CILi1EEES8_S8_EEENS6_IJNS7_ILi192EEENS7_ILi160EEENS7_ILi64EEEEEELi64ENS_12float_e4m3_tEfNS_4arch4Sm90ELb0ELb0ELb0ELb0ELb0ELb0ELb0ELb1ELb1ELb1ELb0ELb0EEENS1_21CollectiveEpilogueFwdINS6_IJSA_SC_SB_EEES9_NS_10bfloat16_tESG_Li384ELb0ELb1ELb0ELb1EEENS1_29StaticPersistentTileSchedulerILb0EEEEEEEEEvNT_6ParamsE,(.L_x_2197 - _ZN7cutlass13device_kernelIN5flash11enable_sm90INS1_16FlashAttnFwdSm90INS1_25CollectiveMainloopFwdSm90ILi2EN4cute5tupleIJNS5_1CILi1EEES8_S8_EEENS6_IJNS7_ILi192EEENS7_ILi160EEENS7_ILi64EEEEEELi64ENS_12float_e4m3_tEfNS_4arch4Sm90ELb0ELb0ELb0ELb0ELb0ELb0ELb0ELb1ELb1ELb1ELb0ELb0EEENS1_21CollectiveEpilogueFwdINS6_IJSA_SC_SB_EEES9_NS_10bfloat16_tESG_Li384ELb0ELb1ELb0ELb1EEENS1_29StaticPersistentTileSchedulerILb0EEEEEEEEEvNT_6ParamsE)
        .other          _ZN7cutlass13device_kernelIN5flash11enable_sm90INS1_16FlashAttnFwdSm90INS1_25CollectiveMainloopFwdSm90ILi2EN4cute5tupleIJNS5_1CILi1EEES8_S8_EEENS6_IJNS7_ILi192EEENS7_ILi160EEENS7_ILi64EEEEEELi64ENS_12float_e4m3_tEfNS_4arch4Sm90ELb0ELb0ELb0ELb0ELb0ELb0ELb0ELb1ELb1ELb1ELb0ELb0EEENS1_21CollectiveEpilogueFwdINS6_IJSA_SC_SB_EEES9_NS_10bfloat16_tESG_Li384ELb0ELb1ELb0ELb1EEENS1_29StaticPersistentTileSchedulerILb0EEEEEEEEEvNT_6ParamsE,@"STO_CUDA_ENTRY STV_DEFAULT"
_ZN7cutlass13device_kernelIN5flash11enable_sm90INS1_16FlashAttnFwdSm90INS1_25CollectiveMainloopFwdSm90ILi2EN4cute5tupleIJNS5_1CILi1EEES8_S8_EEENS6_IJNS7_ILi192EEENS7_ILi160EEENS7_ILi64EEEEEELi64ENS_12float_e4m3_tEfNS_4arch4Sm90ELb0ELb0ELb0ELb0ELb0ELb0ELb0ELb1ELb1ELb1ELb0ELb0EEENS1_21CollectiveEpilogueFwdINS6_IJSA_SC_SB_EEES9_NS_10bfloat16_tESG_Li384ELb0ELb1ELb0ELb1EEENS1_29StaticPersistentTileSchedulerILb0EEEEEEEEEvNT_6ParamsE:
[----:B------:R-:W0:Y:S01]  /*0000*/  LDC R1, c[0x0][0x28] ;  /* 0x00000a00ff017b82 */ /* 0x000e220000000800 */
[----:B------:R-:W1:Y:S01]  /*0010*/  S2R R4, SR_TID.X ;  /* 0x0000000000047919 */ /* 0x000e620000002100 */
[----:B------:R-:W-:Y:S01]  /*0020*/  ELECT P0, URZ, PT ;  /* 0x00000000003f782f */ /* 0x000fe20003800000 */
[----:B------:R-:W-:Y:S01]  /*0030*/  BSSY B0, `(.L_x_0) ;  /* 0x000000e000007945 */ /* 0x000fe20003800000 */
[----:B-1----:R-:W-:-:S05]  /*0040*/  SHF.R.U32.HI R0, RZ, 0x5, R4 ;  /* 0x00000005ff007819 */ /* 0x002fca0000011604 */
[----:B------:R-:W1:Y:S02]  /*0050*/  SHFL.IDX PT, R2, R0, RZ, 0x1f ;  /* 0x00001fff00027589 */ /* 0x000e6400000e0000 */
[----:B-1----:R-:W-:Y:S02]  /*0060*/  ISETP.EQ.AND P0, PT, R2, RZ, P0 ;  /* 0x000000ff0200720c */ /* 0x002fe40000702270 */
[----:B------:R-:W-:-:S11]  /*0070*/  SHF.R.U32.HI R2, RZ, 0x7, R4 ;  /* 0x00000007ff027819 */ /* 0x000fd60000011604 */
[----:B0-----:R-:W-:Y:S05]  /*0080*/  @!P0 BRA `(.L_x_1) ;  /* 0x0000000000208947 */ /* 0x001fea0003800000 */
[----:B------:R-:W-:Y:S02]  /*0090*/  ULDC.64 UR4, c[0x0][0x198] ;  /* 0x0000660000047ab9 */ /* 0x000fe40000000a00 */
[----:B------:R-:W-:Y:S02]  /*00a0*/  UIADD3 UR6, UP0, UR4, 0x370, URZ ;  /* 0x0000037004067890 */ /* 0x000fe4000ff1e03f */
[----:B------:R-:W-:Y:S02]  /*00b0*/  UIADD3 UR4, UP1, UR4, 0x470, URZ ;  /* 0x0000047004047890 */ /* 0x000fe4000ff3e03f */
[----:B------:R-:W-:Y:S02]  /*00c0*/  UIADD3.X UR7, URZ, UR5, URZ, UP0, !UPT ;  /* 0x000000053f077290 */ /* 0x000fe400087fe43f */
[----:B------:R-:W-:-:S07]  /*00d0*/  UIADD3.X UR5, URZ, UR5, URZ, UP1, !UPT ;  /* 0x000000053f057290 */ /* 0x000fce0008ffe43f */
[----:B------:R0:W-:Y:S02]  /*00e0*/  UTMACCTL.PF [UR6] ;  /* 0x00000000060079b9 */ /* 0x0001e40008040000 */
[----:B------:R0:W-:Y:S02]  /*00f0*/  UTMACCTL.PF [UR4] ;  /* 0x00000000040079b9 */ /* 0x0001e40008040000 */
[----:B0-----:R-:W-:Y:S01]  /*0100*/  NOP ;  /* 0x0000000000007918 */ /* 0x001fe20000000000 */
.L_x_1:
[----:B------:R-:W-:Y:S05]  /*0110*/  BSYNC B0 ;  /* 0x0000000000007941 */ /* 0x000fea0003800000 */
.L_x_0:
[----:B------:R-:W-:Y:S01]  /*0120*/  VOTEU.ANY UP0, P0 ;  /* 0x00000000003f7886 */ /* 0x000fe20000000100 */
[----:B------:R-:W0:Y:S01]  /*0130*/  SHFL.IDX PT, R2, R2, RZ, 0x1f ;  /* 0x00001fff02027589 */ /* 0x000e2200000e0000 */
[----:B------:R-:W-:Y:S01]  /*0140*/  UMOV UR4, 0x80 ;  /* 0x0000008000047882 */ /* 0x000fe20000000000 */
[----:B------:R-:W-:Y:S01]  /*0150*/  UMOV UR7, 0x180 ;  /* 0x0000018000077882 */ /* 0x000fe20000000000 */
[----:B------:R-:W-:Y:S01]  /*0160*/  VOTEU.ANY UP1, P0 ;  /* 0x00000000003f7886 */ /* 0x000fe20000020100 */
[----:B------:R-:W1:Y:S01]  /*0170*/  @UP0 S2UR UR8, SR_CgaCtaId ;  /* 0x00000000000809c3 */ /* 0x000e620000008800 */
[----:B------:R-:W2:Y:S01]  /*0180*/  SHFL.IDX PT, R3, R0, RZ, 0x1f ;  /* 0x00001fff00037589 */ /* 0x000ea200000e0000 */
[----:B------:R-:W-:Y:S01]  /*0190*/  @UP0 UMOV UR6, 0x400 ;  /* 0x0000040000060882 */ /* 0x000fe20000000000 */
[----:B------:R-:W-:-:S04]  /*01a0*/  @UP0 UIADD3 UR4, -UR4, 0x100000, URZ ;  /* 0x0010000004040890 */ /* 0x000fc8000fffe13f */
[----:B------:R-:W-:Y:S02]  /*01b0*/  @UP0 USHF.L.U32 UR5, UR4, 0xb, URZ ;  /* 0x0000000b04050899 */ /* 0x000fe4000800063f */
[----:B------:R-:W-:Y:S01]  /*01c0*/  @UP0 USHF.L.U32 UR4, UR4, 0x1, URZ ;  /* 0x0000000104040899 */ /* 0x000fe2000800063f */
[----:B------:R-:W-:Y:S01]  /*01d0*/  VOTEU.ANY UP2, P0 ;  /* 0x00000000003f7886 */ /* 0x000fe20000040100 */
[----:B0-----:R-:W-:Y:S01]  /*01e0*/  R2UR UR9, R2 ;  /* 0x00000000020972ca */ /* 0x001fe200000e0000 */
[----:B-1----:R-:W-:Y:S01]  /*01f0*/  @UP0 ULEA UR8, UR8, UR6, 0x18 ;  /* 0x0000000608080291 */ /* 0x002fe2000f8ec03f */
[----:B--2---:R-:W-:Y:S01]  /*0200*/  ISETP.NE.AND P1, PT, R3, RZ, PT ;  /* 0x000000ff0300720c */ /* 0x004fe20003f25270 */
[----:B------:R-:W-:-:S04]  /*0210*/  @UP0 UIADD3 UR6, -UR7, 0x100000, URZ ;  /* 0x0010000007060890 */ /* 0x000fc8000fffe13f */
[----:B------:R-:W-:Y:S02]  /*0220*/  @UP0 USHF.L.U32 UR7, UR6, 0xb, URZ ;  /* 0x0000000b06070899 */ /* 0x000fe4000800063f */
[----:B------:R-:W-:-:S04]  /*0230*/  @UP0 USHF.L.U32 UR6, UR6, 0x1, URZ ;  /* 0x0000000106060899 */ /* 0x000fc8000800063f */
[----:B------:R-:W-:Y:S01]  /*0240*/  UISETP.NE.AND UP0, UPT, UR9, URZ, UPT ;  /* 0x0000003f0900728c */ /* 0x000fe2000bf05270 */
[----:B------:R-:W0:Y:S02]  /*0250*/  FENCE.VIEW.ASYNC.S ;  /* 0x00000000000073c6 */ /* 0x000e240000000000 */
[----:B0-----:R0:W1:Y:S05]  /*0260*/  @UP1 SYNCS.EXCH.64 URZ, [UR8+0x13200], UR4 ;  /* 0x01320004083f15b2 */ /* 0x00106a0008000100 */
[----:B------:R0:W2:Y:S01]  /*0270*/  @UP2 SYNCS.EXCH.64 URZ, [UR8+0x13220], UR6 ;  /* 0x01322006083f25b2 */ /* 0x0000a20008000100 */
[----:B------:R-:W-:Y:S05]  /*0280*/  @P1 BRA `(.L_x_2) ;  /* 0x0000000000481947 */ /* 0x000fea0003800000 */
[----:B0-----:R-:W0:Y:S01]  /*0290*/  S2UR UR5, SR_CgaCtaId ;  /* 0x00000000000579c3 */ /* 0x001e220000008800 */
[----:B------:R-:W-:Y:S01]  /*02a0*/  UMOV UR4, 0x400 ;  /* 0x0000040000047882 */ /* 0x000fe20000000000 */
[----:B------:R-:W-:Y:S01]  /*02b0*/  UMOV UR6, 0x1 ;  /* 0x0000000100067882 */ /* 0x000fe20000000000 */
[----:B------:R-:W-:Y:S01]  /*02c0*/  UMOV UR7, 0x3 ;  /* 0x0000000300077882 */ /* 0x000fe20000000000 */
[----:B------:R-:W-:Y:S01]  /*02d0*/  ELECT P0, URZ, PT ;  /* 0x00000000003f782f */ /* 0x000fe20003800000 */
[----:B0-----:R-:W-:Y:S02]  /*02e0*/  ULEA UR8, UR5, UR4, 0x18 ;  /* 0x0000000405087291 */ /* 0x001fe4000f8ec03f */
[----:B------:R-:W-:-:S04]  /*02f0*/  UIADD3 UR4, -UR6, 0x100000, URZ ;  /* 0x0010000006047890 */ /* 0x000fc8000fffe13f */
[----:B------:R-:W-:Y:S02]  /*0300*/  USHF.L.U32 UR5, UR4, 0xb, URZ ;  /* 0x0000000b04057899 */ /* 0x000fe4000800063f */
[----:B------:R-:W-:Y:S02]  /*0310*/  USHF.L.U32 UR4, UR4, 0x1, URZ ;  /* 0x0000000104047899 */ /* 0x000fe4000800063f */
[----:B------:R-:W-:-:S04]  /*0320*/  UIADD3 UR6, -UR7, 0x100000, URZ ;  /* 0x0010000007067890 */ /* 0x000fc8000fffe13f */
[----:B------:R-:W-:Y:S02]  /*0330*/  USHF.L.U32 UR7, UR6, 0xb, URZ ;  /* 0x0000000b06077899 */ /* 0x000fe4000800063f */
[----:B------:R-:W-:Y:S01]  /*0340*/  USHF.L.U32 UR6, UR6, 0x1, URZ ;  /* 0x0000000106067899 */ /* 0x000fe2000800063f */
[----:B------:R-:W0:Y:S03]  /*0350*/  FENCE.VIEW.ASYNC.S ;  /* 0x00000000000073c6 */ /* 0x000e260000000000 */
[----:B0-----:R3:W4:Y:S08]  /*0360*/  SYNCS.EXCH.64 URZ, [UR8+0x13230], UR4 ;  /* 0x01323004083f75b2 */ /* 0x0017300008000100 */
[----:B------:R3:W0:Y:S01]  /*0370*/  SYNCS.EXCH.64 URZ, [UR8+0x13240], UR6 ;  /* 0x01324006083f75b2 */ /* 0x0006220008000100 */
[----:B------:R3:W0:Y:S01]  /*0380*/  SYNCS.EXCH.64 URZ, [UR8+0x13238], UR4 ;  /* 0x01323804083f75b2 */ /* 0x0006220008000100 */
[----:B------:R3:W0:Y:S02]  /*0390*/  SYNCS.EXCH.64 URZ, [UR8+0x13248], UR6 ;  /* 0x01324806083f75b2 */ /* 0x0006240008000100 */
[----:B---3--:R-:W-:Y:S01]  /*03a0*/  NOP ;  /* 0x0000000000007918 */ /* 0x008fe20000000000 */
.L_x_2:
[----:B------:R-:W3:Y:S01]  /*03b0*/  SHFL.IDX PT, R2, R0, RZ, 0x1f ;  /* 0x00001fff00027589 */ /* 0x000ee200000e0000 */
[----:B------:R-:W-:Y:S01]  /*03c0*/  NOP ;  /* 0x0000000000007918 */ /* 0x000fe20000000000 */
[----:B---3--:R-:W-:-:S13]  /*03d0*/  ISETP.NE.AND P0, PT, R2, RZ, PT ;  /* 0x000000ff0200720c */ /* 0x008fda0003f05270 */
        /* <DEDUP_REMOVED lines=14> */
[----:B0-----:R3:W0:Y:S08]  /*04c0*/  SYNCS.EXCH.64 URZ, [UR8+0x13250], UR4 ;  /* 0x01325004083f75b2 */ /* 0x0016300008000100 */
[----:B------:R3:W0:Y:S01]  /*04d0*/  SYNCS.EXCH.64 URZ, [UR8+0x13260], UR6 ;  /* 0x01326006083f75b2 */ /* 0x0006220008000100 */
[----:B------:R3:W0:Y:S01]  /*04e0*/  SYNCS.EXCH.64 URZ, [UR8+0x13258], UR4 ;  /* 0x01325804083f75b2 */ /* 0x0006220008000100 */
[----:B------:R3:W0:Y:S02]  /*04f0*/  SYNCS.EXCH.64 URZ, [UR8+0x13268], UR6 ;  /* 0x01326806083f75b2 */ /* 0x0006240008000100 */
[----:B---3--:R-:W-:Y:S01]  /*0500*/  NOP ;  /* 0x0000000000007918 */ /* 0x008fe20000000000 */
.L_x_3:
[----:B------:R-:W3:Y:S01]  /*0510*/  SHFL.IDX PT, R2, R0, RZ, 0x1f ;  /* 0x00001fff00027589 */ /* 0x000ee200000e0000 */
[----:B------:R-:W-:Y:S01]  /*0520*/  NOP ;  /* 0x0000000000007918 */ /* 0x000fe20000000000 */
[----:B---3--:R-:W-:-:S13]  /*0530*/  ISETP.NE.AND P0, PT, R2, RZ, PT ;  /* 0x000000ff0200720c */ /* 0x008fda0003f05270 */
[----:B------:R-:W-:Y:S05]  /*0540*/  @P0 BRA `(.L_x_4) ;  /* 0x0000000000380947 */ /* 0x000fea0003800000 */
[----:B0-----:R-:W0:Y:S01]  /*0550*/  S2UR UR5, SR_CgaCtaId ;  /* 0x00000000000579c3 */ /* 0x001e220000008800 */
[----:B------:R-:W-:Y:S01]  /*0560*/  UMOV UR4, 0x400 ;  /* 0x0000040000047882 */ /* 0x000fe20000000000 */
[----:B------:R-:W-:Y:S01]  /*0570*/  UMOV UR7, 0x1 ;  /* 0x0000000100077882 */ /* 0x000fe20000000000 */
[----:B------:R-:W-:Y:S01]  /*0580*/  ELECT P0, URZ, PT ;  /* 0x00000000003f782f */ /* 0x000fe20003800000 */
[----:B0-----:R-:W-:Y:S02]  /*0590*/  ULEA UR6, UR5, UR4, 0x18 ;  /* 0x0000000405067291 */ /* 0x001fe4000f8ec03f */
[----:B------:R-:W-:-:S04]  /*05a0*/  UIADD3 UR4, -UR7, 0x100000, URZ ;  /* 0x0010000007047890 */ /* 0x000fc8000fffe13f */
[----:B------:R-:W-:Y:S02]  /*05b0*/  USHF.L.U32 UR5, UR4, 0xb, URZ ;  /* 0x0000000b04057899 */ /* 0x000fe4000800063f */
[----:B------:R-:W-:Y:S01]  /*05c0*/  USHF.L.U32 UR4, UR4, 0x1, URZ ;  /* 0x0000000104047899 */ /* 0x000fe2000800063f */
[----:B------:R-:W0:Y:S11]  /*05d0*/  FENCE.VIEW.ASYNC.S ;  /* 0x00000000000073c6 */ /* 0x000e360000000000 */
[----:B0-----:R3:W0:Y:S01]  /*05e0*/  SYNCS.EXCH.64 URZ, [UR6+0x13270], UR4 ;  /* 0x01327004063f75b2 */ /* 0x0016220008000100 */
[----:B------:R3:W0:Y:S01]  /*05f0*/  SYNCS.EXCH.64 URZ, [UR6+0x13280], UR4 ;  /* 0x01328004063f75b2 */ /* 0x0006220008000100 */
[----:B------:R3:W0:Y:S01]  /*0600*/  SYNCS.EXCH.64 URZ, [UR6+0x13278], UR4 ;  /* 0x01327804063f75b2 */ /* 0x0006220008000100 */
[----:B------:R3:W0:Y:S02]  /*0610*/  SYNCS.EXCH.64 URZ, [UR6+0x13288], UR4 ;  /* 0x01328804063f75b2 */ /* 0x0006240008000100 */
[----:B---3--:R-:W-:Y:S01]  /*0620*/  NOP ;  /* 0x0000000000007918 */ /* 0x008fe20000000000 */
.L_x_4:
        /* <DEDUP_REMOVED lines=22> */
.L_x_5:
        /* <DEDUP_REMOVED lines=22> */
.L_x_6:
[----:B------:R-:W-:Y:S01]  /*08f0*/  PLOP3.LUT P0, PT, PT, PT, UP0, 0x80, 0x0 ;  /* 0x000000000000781c */ /* 0x000fe20003f0f008 */
[----:B------:R-:W-:Y:S01]  /*0900*/  UMOV UR38, 0x1 ;  /* 0x0000000100267882 */ /* 0x000fe20000000000 */
[----:B------:R-:W-:Y:S01]  /*0910*/  NOP ;  /* 0x0000000000007918 */ /* 0x000fe20000000000 */
[----:B------:R-:W-:Y:S01]  /*0920*/  USEL UR38, UR38, 0x2, !UP0 ;  /* 0x0000000226267887 */ /* 0x000fe2000c000000 */
[----:B------:R-:W-:Y:S01]  /*0930*/  LOP3.LUT R28, R4, 0x7f, RZ, 0xc0, !PT ;  /* 0x0000007f041c7812 */ /* 0x000fe200078ec0ff */
[----:B------:R-:W-:Y:S01]  /*0940*/  ULDC.64 UR48, c[0x0][0x208] ;  /* 0x0000820000307ab9 */ /* 0x000fe20000000a00 */
[----:B012-4-:R-:W-:Y:S07]  /*0950*/  BAR.SYNC.DEFER_BLOCKING 0x0 ;  /* 0x0000000000007b1d */ /* 0x017fee0000010000 */
[----:B------:R-:W-:Y:S05]  /*0960*/  @!P0 BRA `(.L_x_7) ;  /* 0x0000006c00d48947 */ /* 0x000fea0003800000 */
.L_x_8:
[----:B------:R-:W-:-:S08]  /*0970*/  NOP ;  /* 0x0000000000007918 */ /* 0x000fd00000000000 */
[----:B------:R-:W0:Y:S02]  /*0980*/  USETMAXREG.TRY_ALLOC.CTAPOOL UP0, 0xa0 ;  /* 0x000000a0000079c8 */ /* 0x000e240008000600 */
[----:B0-----:R-:W-:-:S13]  /*0990*/  PLOP3.LUT P0, PT, PT, PT, UP0, 0x80, 0x0 ;  /* 0x000000000000781c */ /* 0x001fda0003f0f008 */
[----:B------:R-:W-:Y:S05]  /*09a0*/  @!P0 BRA `(.L_x_8) ;  /* 0xfffffffc00f08947 */ /* 0x000fea000383ffff */
[----:B------:R-:W0:Y:S08]  /*09b0*/  S2UR UR46, SR_CTAID.X ;  /* 0x00000000002e79c3 */ /* 0x000e300000002500 */
[----:B------:R-:W-:Y:S08]  /*09c0*/  BAR.ARV 0x8, 0x200 ;  /* 0x0208000000007b1d */ /* 0x000ff00000002000 */
[----:B------:R-:W0:Y:S02]  /*09d0*/  LDC R0, c[0x0][0xc34] ;  /* 0x00030d00ff007b82 */ /* 0x000e240000000800 */
[----:B0-----:R-:W-:-:S13]  /*09e0*/  ISETP.LE.AND P0, PT, R0, UR46, PT ;  /* 0x0000002e00007c0c */ /* 0x001fda000bf03270 */
[----:B------:R-:W-:Y:S05]  /*09f0*/  @P0 EXIT ;  /* 0x000000000000094d */ /* 0x000fea0003800000 */
[----:B------:R-:W0:Y:S01]  /*0a00*/  S2R R2, SR_TID.X ;  /* 0x0000000000027919 */ /* 0x000e220000002100 */
[----:B------:R-:W-:Y:S01]  /*0a10*/  IMAD.MOV.U32 R157, RZ, RZ, -0x2 ;  /* 0xfffffffeff9d7424 */ /* 0x000fe200078e00ff */
[----:B------:R-:W-:Y:S01]  /*0a20*/  ULOP3.LUT UR40, UR38, 0x1, URZ, 0xfc, !UPT ;  /* 0x0000000126287892 */ /* 0x000fe2000f8efc3f */
[----:B------:R-:W-:Y:S01]  /*0a30*/  UMOV UR36, URZ ;  /* 0x0000003f00247c82 */ /* 0x000fe20008000000 */
[----:B------:R-:W-:Y:S01]  /*0a40*/  UMOV UR37, URZ ;  /* 0x0000003f00257c82 */ /* 0x000fe20008000000 */
[----:B------:R-:W-:Y:S01]  /*0a50*/  UMOV UR39, URZ ;  /* 0x0000003f00277c82 */ /* 0x000fe20008000000 */
[----:B0-----:R-:W-:-:S05]  /*0a60*/  VIADD R2, R2, 0xffffff80 ;  /* 0xffffff8002027836 */ /* 0x001fca0000000000 */
[----:B------:R-:W-:-:S04]  /*0a70*/  SHF.R.S32.HI R3, RZ, 0x1f, R2 ;  /* 0x0000001fff037819 */ /* 0x000fc80000011402 */
[CC--:B------:R-:W-:Y:S02]  /*0a80*/  LEA.HI R18, R3.reuse, R2.reuse, RZ, 0x7 ;  /* 0x0000000203127211 */ /* 0x0c0fe400078f38ff */
[CC--:B------:R-:W-:Y:S02]  /*0a90*/  LEA.HI R7, R3.reuse, R2.reuse, RZ, 0x2 ;  /* 0x0000000203077211 */ /* 0x0c0fe400078f10ff */
[----:B------:R-:W-:Y:S02]  /*0aa0*/  LOP3.LUT R17, R18, 0xffffff80, RZ, 0xc0, !PT ;  /* 0xffffff8012117812 */ /* 0x000fe400078ec0ff */
[CC--:B------:R-:W-:Y:S02]  /*0ab0*/  LEA.HI R0, R3.reuse, R2.reuse, RZ, 0x4 ;  /* 0x0000000203007211 */ /* 0x0c0fe400078f20ff */
[----:B------:R-:W-:Y:S01]  /*0ac0*/  LEA.HI R5, R3, R2, RZ, 0x5 ;  /* 0x0000000203057211 */ /* 0x000fe200078f28ff */
[----:B------:R-:W-:Y:S01]  /*0ad0*/  IMAD.IADD R17, R2, 0x1, -R17 ;  /* 0x0000000102117824 */ /* 0x000fe200078e0a11 */
[----:B------:R-:W-:-:S02]  /*0ae0*/  LOP3.LUT R11, R7, 0xfffffffc, RZ, 0xc0, !PT ;  /* 0xfffffffc070b7812 */ /* 0x000fc400078ec0ff */
[----:B------:R-:W-:Y:S01]  /*0af0*/  SHF.R.S32.HI R7, RZ, 0x4, R0 ;  /* 0x00000004ff077819 */ /* 0x000fe20000011400 */
[----:B------:R-:W-:Y:S01]  /*0b00*/  IMAD.SHL.U32 R6, R5, 0x20, RZ ;  /* 0x0000002005067824 */ /* 0x000fe200078e00ff */
[----:B------:R-:W-:Y:S01]  /*0b10*/  SHF.R.S32.HI R4, RZ, 0x1f, R17 ;  /* 0x0000001fff047819 */ /* 0x000fe20000011411 */
[----:B------:R-:W-:Y:S01]  /*0b20*/  IMAD.IADD R11, R2, 0x1, -R11 ;  /* 0x00000001020b7824 */ /* 0x000fe200078e0a0b */
[----:B------:R-:W-:Y:S02]  /*0b30*/  LEA.HI R16, R3, R2, RZ, 0x3 ;  /* 0x0000000203107211 */ /* 0x000fe400078f18ff */
[----:B------:R-:W-:Y:S02]  /*0b40*/  LEA.HI R3, R4, R17, RZ, 0x2 ;  /* 0x0000001104037211 */ /* 0x000fe400078f10ff */
[C---:B------:R-:W-:Y:S02]  /*0b50*/  LOP3.LUT R5, R0.reuse, 0x3fffff0, RZ, 0xc0, !PT ;  /* 0x03fffff000057812 */ /* 0x040fe400078ec0ff */
[----:B------:R-:W-:-:S02]  /*0b60*/  LEA.HI R0, R0, R7, RZ, 0x1 ;  /* 0x0000000700007211 */ /* 0x000fc400078f08ff */
[----:B------:R-:W-:Y:S01]  /*0b70*/  SHF.R.S32.HI R8, RZ, 0x2, R3 ;  /* 0x00000002ff087819 */ /* 0x000fe20000011403 */
[----:B------:R-:W-:Y:S01]  /*0b80*/  IMAD.IADD R5, R2, 0x1, -R5 ;  /* 0x0000000102057824 */ /* 0x000fe200078e0a05 */
[----:B------:R-:W-:Y:S02]  /*0b90*/  SHF.R.S32.HI R9, RZ, 0x1f, R3 ;  /* 0x0000001fff097819 */ /* 0x000fe40000011403 */
[----:B------:R-:W-:Y:S02]  /*0ba0*/  LOP3.LUT R0, R0, 0x1ffffffe, RZ, 0xc0, !PT ;  /* 0x1ffffffe00007812 */ /* 0x000fe400078ec0ff */
[----:B------:R-:W-:Y:S02]  /*0bb0*/  SHF.R.S32.HI R18, RZ, 0x7, R18 ;  /* 0x00000007ff127819 */ /* 0x000fe40000011412 */
[----:B------:R-:W-:Y:S01]  /*0bc0*/  LOP3.LUT R6, R6, 0xfffffc00, RZ, 0xc0, !PT ;  /* 0xfffffc0006067812 */ /* 0x000fe200078ec0ff */
[----:B------:R-:W-:Y:S01]  /*0bd0*/  IMAD.IADD R156, R7, 0x1, -R0 ;  /* 0x00000001079c7824 */ /* 0x000fe200078e0a00 */
[----:B------:R-:W-:Y:S01]  /*0be0*/  LEA.HI R9, R9, R8, RZ, 0x3 ;  /* 0x0000000809097211 */ /* 0x000fe200078f18ff */
[----:B------:R-:W-:Y:S01]  /*0bf0*/  IMAD.HI R0, R18, 0x55555556, RZ ;  /* 0x5555555612007827 */ /* 0x000fe200078e02ff */
[----:B------:R-:W-:-:S02]  /*0c00*/  LEA.HI R7, R11, R11, RZ, 0x1 ;  /* 0x0000000b0b077211 */ /* 0x000fc400078f08ff */
[----:B------:R-:W-:Y:S01]  /*0c10*/  LOP3.LUT R9, R9, 0xfffffff8, RZ, 0xc0, !PT ;  /* 0xfffffff809097812 */ /* 0x000fe200078ec0ff */
[----:B------:R-:W-:Y:S01]  /*0c20*/  IMAD R5, R5, 0x40, R6 ;  /* 0x0000004005057824 */ /* 0x000fe200078e0206 */
[----:B------:R-:W-:Y:S02]  /*0c30*/  LEA.HI R6, R4, R17, RZ, 0x5 ;  /* 0x0000001104067211 */ /* 0x000fe400078f28ff */
[----:B------:R-:W-:Y:S01]  /*0c40*/  LOP3.LUT R4, R3, 0x7ffffffc, RZ, 0xc0, !PT ;  /* 0x7ffffffc03047812 */ /* 0x000fe200078ec0ff */
[----:B------:R-:W-:Y:S01]  /*0c50*/  IMAD.IADD R9, R8, 0x1, -R9 ;  /* 0x0000000108097824 */ /* 0x000fe200078e0a09 */
[----:B------:R-:W-:Y:S01]  /*0c60*/  LEA.HI R3, R0, R0, RZ, 0x1 ;  /* 0x0000000000037211 */ /* 0x000fe200078f08ff */
[----:B------:R-:W-:Y:S01]  /*0c70*/  IMAD R156, R156, 0x8, R5 ;  /* 0x000000089c9c7824 */ /* 0x000fe200078e0205 */
[----:B------:R-:W-:Y:S01]  /*0c80*/  SHF.R.S32.HI R6, RZ, 0x5, R6 ;  /* 0x00000005ff067819 */ /* 0x000fe20000011406 */
[----:B------:R-:W-:Y:S01]  /*0c90*/  IMAD.IADD R4, R17, 0x1, -R4 ;  /* 0x0000000111047824 */ /* 0x000fe200078e0a04 */
[----:B------:R-:W-:Y:S01]  /*0ca0*/  LOP3.LUT R0, R7, 0x1ffffffe, RZ, 0xc0, !PT ;  /* 0x1ffffffe07007812 */ /* 0x000fe200078ec0ff */
[----:B------:R-:W-:Y:S01]  /*0cb0*/  IMAD R3, R3, -0x3, R18 ;  /* 0xfffffffd03037824 */ /* 0x000fe200078e0212 */
[----:B------:R-:W-:Y:S01]  /*0cc0*/  LOP3.LUT R13, R16, 0xfffffff8, RZ, 0xc0, !PT ;  /* 0xfffffff8100d7812 */ /* 0x000fe200078ec0ff */
[----:B------:R-:W-:Y:S01]  /*0cd0*/  IMAD R6, R6, 0x10, R9 ;  /* 0x0000001006067824 */ /* 0x000fe200078e0209 */
[----:B------:R-:W-:Y:S01]  /*0ce0*/  SHF.R.S32.HI R16, RZ, 0x3, R16 ;  /* 0x00000003ff107819 */ /* 0x000fe20000011410 */
[----:B------:R-:W-:-:S02]  /*0cf0*/  IMAD.IADD R0, R11, 0x1, -R0 ;  /* 0x000000010b007824 */ /* 0x000fc400078e0a00 */
[----:B------:R-:W-:Y:S02]  /*0d00*/  IMAD R19, R3, 0x40, R6 ;  /* 0x0000004003137824 */ /* 0x000fe400078e0206 */
[----:B------:R-:W-:Y:S02]  /*0d10*/  IMAD.IADD R2, R2, 0x1, -R13 ;  /* 0x0000000102027824 */ /* 0x000fe400078e0a0d */
[----:B------:R-:W-:Y:S02]  /*0d20*/  IMAD R157, R4, R157, 0xa0 ;  /* 0x000000a0049d7424 */ /* 0x000fe400078e029d */
[----:B------:R-:W-:-:S07]  /*0d30*/  IMAD R22, R0, 0x8, R19 ;  /* 0x0000000800167824 */ /* 0x000fce00078e0213 */
.L_x_31:
[----:B------:R-:W-:Y:S01]  /*0d40*/  ULDC UR4, c[0x0][0xc38] ;  /* 0x00030e0000047ab9 */ /* 0x000fe20000000800 */
[----:B------:R-:W-:Y:S01]  /*0d50*/  ULDC UR15, c[0x0][0xc44] ;  /* 0x00031100000f7ab9 */ /* 0x000fe20000000800 */
[----:B------:R-:W-:Y:S01]  /*0d60*/  UISETP.NE.AND UP3, UPT, UR4, 0x1, UPT ;  /* 0x000000010400788c */ /* 0x000fe2000bf65270 */
[----:B------:R-:W-:Y:S01]  /*0d70*/  IMAD.MOV.U32 R3, RZ, RZ, 0x3f800000 ;  /* 0x3f800000ff037424 */ /* 0x000fe200078e00ff */
[----:B------:R-:W-:Y:S01]  /*0d80*/  UISETP.NE.AND UP2, UPT, UR15, 0x1, UPT ;  /* 0x000000010f00788c */ /* 0x000fe2000bf45270 */
[----:B------:R-:W-:Y:S01]  /*0d90*/  IMAD.MOV.U32 R0, RZ, RZ, 0x3f800000 ;  /* 0x3f800000ff007424 */ /* 0x000fe200078e00ff */
[----:B------:R-:W-:Y:S01]  /*0da0*/  ULDC.64 UR6, c[0x0][0x990] ;  /* 0x0002640000067ab9 */ /* 0x000fe20000000a00 */
[----:B------:R-:W-:Y:S01]  /*0db0*/  ULDC.64 UR4, c[0x0][0x998] ;  /* 0x0002660000047ab9 */ /* 0x000fe20000000a00 */
[----:B------:R-:W-:Y:S02]  /*0dc0*/  UISETP.NE.U32.AND UP0, UPT, UR6, URZ, UPT ;  /* 0x0000003f0600728c */ /* 0x000fe4000bf05070 */
[----:B------:R-:W-:Y:S01]  /*0dd0*/  UISETP.NE.U32.AND UP1, UPT, UR4, URZ, UPT ;  /* 0x0000003f0400728c */ /* 0x000fe2000bf25070 */
[----:B------:R-:W-:-:S02]  /*0de0*/  UMOV UR41, UR46 ;  /* 0x0000002e00297c82 */ /* 0x000fc40008000000 */
[----:B------:R-:W-:Y:S01]  /*0df0*/  @UP3 ULDC UR8, c[0x0][0xc3c] ;  /* 0x00030f0000083ab9 */ /* 0x000fe20000000800 */
[----:B------:R-:W-:Y:S01]  /*0e00*/  @UP3 ULDC UR10, c[0x0][0xc40] ;  /* 0x00031000000a3ab9 */ /* 0x000fe20000000800 */
[----:B------:R-:W-:Y:S02]  /*0e10*/  UIMAD.WIDE.U32 UR8, UR46, UR8, URZ ;  /* 0x000000082e0872a5 */ /* 0x000fe4000f8e003f */
[----:B------:R-:W-:Y:S02]  /*0e20*/  UISETP.NE.AND.EX UP0, UPT, UR7, URZ, UPT, UP0 ;  /* 0x0000003f0700728c */ /* 0x000fe4000bf05300 */
[----:B------:R-:W-:Y:S02]  /*0e30*/  @UP3 USHF.R.U32.HI UR41, URZ, UR10, UR9 ;  /* 0x0000000a3f293299 */ /* 0x000fe40008011609 */
[----:B------:R-:W-:Y:S01]  /*0e40*/  UISETP.NE.AND.EX UP1, UPT, UR5, URZ, UPT, UP1 ;  /* 0x0000003f0500728c */ /* 0x000fe2000bf25310 */
[----:B------:R-:W-:Y:S01]  /*0e50*/  @UP2 ULDC.64 UR10, c[0x0][0xc48] ;  /* 0x00031200000a2ab9 */ /* 0x000fe20000000a00 */
[----:B------:R-:W-:Y:S01]  /*0e60*/  PLOP3.LUT P0, PT, PT, PT, UP0, 0x80, 0x0 ;  /* 0x000000000000781c */ /* 0x000fe20003f0f008 */
[----:B------:R-:W-:-:S02]  /*0e70*/  UIMAD.WIDE.U32 UR8, UR41, UR10, URZ ;  /* 0x0000000a290872a5 */ /* 0x000fc4000f8e003f */
[----:B------:R-:W-:Y:S02]  /*0e80*/  UMOV UR42, UR41 ;  /* 0x00000029002a7c82 */ /* 0x000fe40008000000 */
[----:B------:R-:W-:Y:S01]  /*0e90*/  @UP0 ULDC.64 UR12, c[0x0][0x9a8] ;  /* 0x00026a00000c0ab9 */ /* 0x000fe20000000a00 */
[----:B------:R-:W-:Y:S01]  /*0ea0*/  @UP2 USHF.R.U32.HI UR42, URZ, UR11, UR9 ;  /* 0x0000000b3f2a2299 */ /* 0x000fe20008011609 */
[----:B------:R-:W-:Y:S01]  /*0eb0*/  PLOP3.LUT P1, PT, PT, PT, UP1, 0x80, 0x0 ;  /* 0x000000000000781c */ /* 0x000fe20003f2f018 */
[----:B0-----:R-:W0:Y:S01]  /*0ec0*/  SHFL.IDX PT, R8, R18, RZ, 0x1f ;  /* 0x00001fff12087589 */ /* 0x001e2200000e0000 */
[----:B------:R-:W-:Y:S01]  /*0ed0*/  @UP1 ULDC.64 UR18, c[0x0][0x9b8] ;  /* 0x00026e0000121ab9 */ /* 0x000fe20000000a00 */
[----:B------:R-:W-:Y:S02]  /*0ee0*/  @UP0 USHF.R.S32.HI UR10, URZ, 0x1f, UR42 ;  /* 0x0000001f3f0a0899 */ /* 0x000fe4000801142a */
[----:B------:R-:W-:Y:S02]  /*0ef0*/  @UP1 USHF.R.S32.HI UR11, URZ, 0x1f, UR42 ;  /* 0x0000001f3f0b1899 */ /* 0x000fe4000801142a */
[----:B------:R-:W-:-:S02]  /*0f00*/  @UP0 UIADD3 UR14, -UR42, URZ, URZ ;  /* 0x0000003f2a0e0290 */ /* 0x000fc4000fffe13f */
[----:B------:R-:W-:Y:S02]  /*0f10*/  @UP1 UIADD3 UR20, -UR42, URZ, URZ ;  /* 0x0000003f2a141290 */ /* 0x000fe4000fffe13f */
[----:B------:R-:W-:Y:S02]  /*0f20*/  @UP0 UIMAD.WIDE.U32 UR8, UR42, UR12, URZ ;  /* 0x0000000c2a0802a5 */ /* 0x000fe4000f8e003f */
[----:B------:R-:W-:Y:S02]  /*0f30*/  @UP0 UIMAD UR10, UR10, UR12, URZ ;  /* 0x0000000c0a0a02a4 */ /* 0x000fe4000f8e023f */
[----:B------:R-:W-:Y:S02]  /*0f40*/  @UP1 UIMAD UR12, UR11, UR18, URZ ;  /* 0x000000120b0c12a4 */ /* 0x000fe4000f8e023f */
[----:B------:R-:W-:Y:S02]  /*0f50*/  @UP0 UIMAD UR14, UR15, UR14, UR41 ;  /* 0x0000000e0f0e02a4 */ /* 0x000fe4000f8e0229 */
[----:B------:R-:W-:-:S02]  /*0f60*/  @UP1 UIMAD UR20, UR15, UR20, UR41 ;  /* 0x000000140f1412a4 */ /* 0x000fc4000f8e0229 */
[----:B------:R-:W-:Y:S02]  /*0f70*/  @UP0 UIMAD UR16, UR42, UR13, UR10 ;  /* 0x0000000d2a1002a4 */ /* 0x000fe4000f8e020a */
[----:B------:R-:W-:Y:S02]  /*0f80*/  @UP0 USHF.R.S32.HI UR15, URZ, 0x1f, UR14 ;  /* 0x0000001f3f0f0899 */ /* 0x000fe4000801140e */
[----:B------:R-:W-:Y:S02]  /*0f90*/  @UP1 USHF.R.S32.HI UR21, URZ, 0x1f, UR20 ;  /* 0x0000001f3f151899 */ /* 0x000fe40008011414 */
[----:B------:R-:W-:Y:S02]  /*0fa0*/  @UP1 UIMAD.WIDE.U32 UR10, UR42, UR18, URZ ;  /* 0x000000122a0a12a5 */ /* 0x000fe4000f8e003f */
[----:B------:R-:W-:Y:S02]  /*0fb0*/  @UP1 UIMAD UR17, UR42, UR19, UR12 ;  /* 0x000000132a1112a4 */ /* 0x000fe4000f8e020c */
[----:B------:R-:W-:Y:S01]  /*0fc0*/  @UP0 UIADD3 UR9, UR9, UR16, URZ ;  /* 0x0000001009090290 */ /* 0x000fe2000fffe03f */
[----:B------:R-:W-:Y:S01]  /*0fd0*/  @UP0 ULDC.64 UR18, c[0x0][0x9b0] ;  /* 0x00026c0000120ab9 */ /* 0x000fe20000000a00 */
[----:B------:R-:W-:Y:S01]  /*0fe0*/  @UP1 ULDC.64 UR12, c[0x0][0x9c0] ;  /* 0x00027000000c1ab9 */ /* 0x000fe20000000a00 */
[----:B------:R-:W-:-:S02]  /*0ff0*/  @UP0 UIMAD UR15, UR15, UR18, URZ ;  /* 0x000000120f0f02a4 */ /* 0x000fc4000f8e023f */
[----:B------:R-:W-:Y:S02]  /*1000*/  @UP1 UIMAD UR16, UR21, UR12, URZ ;  /* 0x0000000c151012a4 */ /* 0x000fe4000f8e023f */
[----:B------:R-:W-:Y:S02]  /*1010*/  @UP1 UIADD3 UR11, UR11, UR17, URZ ;  /* 0x000000110b0b1290 */ /* 0x000fe4000fffe03f */
[----:B------:R-:W-:Y:S02]  /*1020*/  @UP0 UIMAD UR15, UR14, UR19, UR15 ;  /* 0x000000130e0f02a4 */ /* 0x000fe4000f8e020f */
[----:B------:R-:W-:Y:S02]  /*1030*/  @UP0 UIMAD.WIDE.U32 UR8, UR14, UR18, UR8 ;  /* 0x000000120e0802a5 */ /* 0x000fe4000f8e0008 */
[----:B------:R-:W-:Y:S02]  /*1040*/  @UP1 UIMAD UR16, UR20, UR13, UR16 ;  /* 0x0000000d141012a4 */ /* 0x000fe4000f8e0210 */
[----:B------:R-:W-:-:S02]  /*1050*/  @UP1 UIMAD.WIDE.U32 UR12, UR20, UR12, UR10 ;  /* 0x0000000c140c12a5 */ /* 0x000fc4000f8e000a */
[----:B------:R-:W-:Y:S02]  /*1060*/  @UP0 UIADD3 UR10, UR9, UR15, URZ ;  /* 0x0000000f090a0290 */ /* 0x000fe4000fffe03f */
[----:B------:R-:W-:Y:S02]  /*1070*/  @UP0 ULEA UR6, UP2, UR8, UR6, 0x2 ;  /* 0x0000000608060291 */ /* 0x000fe4000f84103f */
[----:B------:R-:W-:Y:S02]  /*1080*/  @UP1 UIADD3 UR9, UR13, UR16, URZ ;  /* 0x000000100d091290 */ /* 0x000fe4000fffe03f */
[----:B------:R-:W-:Y:S02]  /*1090*/  @UP1 ULEA UR4, UP3, UR12, UR4, 0x2 ;  /* 0x000000040c041291 */ /* 0x000fe4000f86103f */
[----:B------:R-:W-:Y:S01]  /*10a0*/  @UP0 ULEA.HI.X UR7, UR8, UR7, UR10, 0x2, UP2 ;  /* 0x0000000708070291 */ /* 0x000fe200090f140a */
[----:B------:R-:W-:Y:S01]  /*10b0*/  IMAD.U32 R4, RZ, RZ, UR6 ;  /* 0x00000006ff047e24 */ /* 0x000fe2000f8e00ff */
[----:B------:R-:W-:-:S02]  /*10c0*/  @UP1 ULEA.HI.X UR5, UR12, UR5, UR9, 0x2, UP3 ;  /* 0x000000050c051291 */ /* 0x000fc400098f1409 */
[----:B------:R-:W-:Y:S01]  /*10d0*/  IMAD.U32 R6, RZ, RZ, UR4 ;  /* 0x00000004ff067e24 */ /* 0x000fe2000f8e00ff */
[----:B------:R-:W1:Y:S01]  /*10e0*/  S2UR UR43, SR_CgaCtaId ;  /* 0x00000000002b79c3 */ /* 0x000e620000008800 */
[----:B------:R-:W-:Y:S01]  /*10f0*/  IMAD.U32 R5, RZ, RZ, UR7 ;  /* 0x00000007ff057e24 */ /* 0x000fe2000f8e00ff */
[----:B0-----:R-:W-:Y:S01]  /*1100*/  R2UR UR6, R8 ;  /* 0x00000000080672ca */ /* 0x001fe200000e0000 */
[----:B------:R-:W-:Y:S01]  /*1110*/  IMAD.U32 R7, RZ, RZ, UR5 ;  /* 0x00000005ff077e24 */ /* 0x000fe2000f8e00ff */
[----:B------:R-:W-:Y:S01]  /*1120*/  ULDC.64 UR4, c[0x0][0x418] ;  /* 0x0001060000047ab9 */ /* 0x000fe20000000a00 */
[----:B------:R-:W-:Y:S01]  /*1130*/  UMOV UR44, 0x400 ;  /* 0x00000400002c7882 */ /* 0x000fe20000000000 */
[----:B------:R-:W2:Y:S01]  /*1140*/  @P0 LDG.E R3, desc[UR48][R4.64] ;  /* 0x0000003004030981 */ /* 0x000ea2000c1e1900 */
[----:B------:R-:W-:Y:S01]  /*1150*/  ULDC UR50, c[0x0][0x424] ;  /* 0x0001090000327ab9 */ /* 0x000fe20000000800 */
[----:B------:R-:W-:Y:S01]  /*1160*/  ULDC UR7, c[0x0][0x2f0] ;  /* 0x0000bc0000077ab9 */ /* 0x000fe20000000800 */
[----:B------:R-:W-:Y:S01]  /*1170*/  ULDC UR9, c[0x0][0x988] ;  /* 0x0002620000097ab9 */ /* 0x000fe20000000800 */
[----:B------:R-:W2:Y:S01]  /*1180*/  @P1 LDG.E R0, desc[UR48][R6.64] ;  /* 0x0000003006001981 */ /* 0x000ea2000c1e1900 */
[----:B------:R-:W-:-:S04]  /*1190*/  UISETP.NE.U32.AND UP0, UPT, UR4, URZ, UPT ;  /* 0x0000003f0400728c */ /* 0x000fc8000bf05070 */
[----:B------:R-:W-:Y:S02]  /*11a0*/  UISETP.NE.AND.EX UP0, UPT, UR5, URZ, UPT, UP0 ;  /* 0x0000003f0500728c */ /* 0x000fe4000bf05300 */
[----:B------:R-:W-:Y:S02]  /*11b0*/  UIMAD.WIDE UR4, UR6, 0x55555556, URZ ;  /* 0x55555556060478a5 */ /* 0x000fe4000f8e023f */
[----:B------:R-:W-:Y:S02]  /*11c0*/  USEL UR50, UR50, 0x1, UP0 ;  /* 0x0000000132327887 */ /* 0x000fe40008000000 */
[----:B------:R-:W-:Y:S02]  /*11d0*/  ULEA.HI UR5, UR5, UR5, URZ, 0x1 ;  /* 0x0000000505057291 */ /* 0x000fe4000f8f083f */
[----:B------:R-:W-:Y:S02]  /*11e0*/  UIMAD UR50, UR50, UR7, URZ ;  /* 0x00000007323272a4 */ /* 0x000fe4000f8e023f */
[----:B-1----:R-:W-:-:S02]  /*11f0*/  ULEA UR44, UR43, UR44, 0x18 ;  /* 0x0000002c2b2c7291 */ /* 0x002fc4000f8ec03f */
[----:B------:R-:W-:Y:S02]  /*1200*/  UIMAD UR5, UR5, -0x3, UR6 ;  /* 0xfffffffd050578a4 */ /* 0x000fe4000f8e0206 */
[----:B------:R-:W-:Y:S02]  /*1210*/  UIADD3 UR8, UR44, 0xb000, URZ ;  /* 0x0000b0002c087890 */ /* 0x000fe4000fffe03f */
[----:B------:R-:W-:Y:S02]  /*1220*/  UIADD3 UR4, UR50, 0x9f, URZ ;  /* 0x0000009f32047890 */ /* 0x000fe4000fffe03f */
[----:B------:R-:W-:Y:S02]  /*1230*/  ULOP3.LUT UP0, URZ, UR8, 0x9f, URZ, 0xc0, !UPT ;  /* 0x0000009f083f7892 */ /* 0x000fe4000f80c03f */
[----:B------:R-:W-:Y:S02]  /*1240*/  ULEA UR6, UR5, UR8, 0xc ;  /* 0x0000000805067291 */ /* 0x000fe4000f8e603f */
[----:B------:R-:W-:-:S02]  /*1250*/  UIMAD.WIDE UR4, UR4, 0x66666667, URZ ;  /* 0x66666667040478a5 */ /* 0x000fc4000f8e023f */
[----:B------:R-:W-:Y:S01]  /*1260*/  PLOP3.LUT P0, PT, PT, PT, UP0, 0x80, 0x0 ;  /* 0x000000000000781c */ /* 0x000fe20003f0f008 */
[----:B------:R-:W-:Y:S02]  /*1270*/  USHF.R.U32.HI UR6, URZ, 0x4, UR6 ;  /* 0x000000043f067899 */ /* 0x000fe40008011606 */
[----:B------:R-:W-:Y:S02]  /*1280*/  USHF.R.U32.HI UR47, URZ, 0x1f, UR5 ;  /* 0x0000001f3f2f7899 */ /* 0x000fe40008011605 */
[----:B------:R-:W-:Y:S02]  /*1290*/  ULOP3.LUT UR51, UR6, 0x3fff, URZ, 0xc0, !UPT ;  /* 0x00003fff06337892 */ /* 0x000fe4000f8ec03f */
[----:B------:R-:W-:Y:S01]  /*12a0*/  ULEA.HI.SX32 UR47, UR5, UR47, 0x1a ;  /* 0x0000002f052f7291 */ /* 0x000fe2000f8fd23f */
[----:B--2---:R-:W-:-:S04]  /*12b0*/  FMUL.FTZ R0, R3, R0 ;  /* 0x0000000003007220 */ /* 0x004fc80000410000 */
[----:B------:R-:W-:-:S05]  /*12c0*/  FMUL.FTZ R0, R0, UR9 ;  /* 0x0000000900007c20 */ /* 0x000fca0008410000 */
[----:B------:R-:W-:Y:S01]  /*12d0*/  R2UR UR45, R0 ;  /* 0x00000000002d72ca */ /* 0x000fe200000e0000 */
[----:B------:R-:W-:-:S14]  /*12e0*/  @!P0 BRA `(.L_x_9) ;  /* 0x0000000000408947 */ /* 0x000fdc0003800000 */
[----:B------:R-:W-:Y:S01]  /*12f0*/  MOV R0, 0x0 ;  /* 0x0000000000007802 */ /* 0x000fe20000000f00 */
[----:B------:R-:W-:Y:S01]  /*1300*/  ULDC.64 UR4, c[0x4][0x98] ;  /* 0x0100260000047ab9 */ /* 0x000fe20000000a00 */
[----:B------:R-:W-:Y:S01]  /*1310*/  ULDC.64 UR6, c[0x4][0x30] ;  /* 0x01000c0000067ab9 */ /* 0x000fe20000000a00 */
[----:B------:R-:W-:Y:S01]  /*1320*/  IMAD.U32 R4, RZ, RZ, UR4 ;  /* 0x00000004ff047e24 */ /* 0x000fe2000f8e00ff */
[----:B------:R0:W1:Y:S01]  /*1330*/  LDC.64 R14, c[0x4][R0] ;  /* 0x01000000000e7b82 */ /* 0x0000620000000a00 */
[----:B------:R-:W-:Y:S01]  /*1340*/  IMAD.U32 R5, RZ, RZ, UR5 ;  /* 0x00000005ff057e24 */ /* 0x000fe2000f8e00ff */
[----:B------:R-:W-:Y:S01]  /*1350*/  ULDC.64 UR4, c[0x4][0xa0] ;  /* 0x0100280000047ab9 */ /* 0x000fe20000000a00 */
[----:B------:R-:W-:Y:S02]  /*1360*/  IMAD.U32 R10, RZ, RZ, UR6 ;  /* 0x00000006ff0a7e24 */ /* 0x000fe4000f8e00ff */
[----:B------:R-:W-:Y:S02]  /*1370*/  IMAD.U32 R6, RZ, RZ, UR4 ;  /* 0x00000004ff067e24 */ /* 0x000fe4000f8e00ff */
[----:B------:R-:W-:-:S02]  /*1380*/  IMAD.U32 R7, RZ, RZ, UR5 ;  /* 0x00000005ff077e24 */ /* 0x000fc4000f8e00ff */
[----:B------:R-:W-:Y:S02]  /*1390*/  IMAD.U32 R11, RZ, RZ, UR7 ;  /* 0x00000007ff0b7e24 */ /* 0x000fe4000f8e00ff */
[----:B------:R-:W-:Y:S02]  /*13a0*/  IMAD.MOV.U32 R8, RZ, RZ, 0x70 ;  /* 0x00000070ff087424 */ /* 0x000fe400078e00ff */
[----:B------:R-:W-:Y:S02]  /*13b0*/  IMAD.MOV.U32 R12, RZ, RZ, 0x1 ;  /* 0x00000001ff0c7424 */ /* 0x000fe400078e00ff */
[----:B0-----:R-:W-:-:S07]  /*13c0*/  IMAD.MOV.U32 R13, RZ, RZ, RZ ;  /* 0x000000ffff0d7224 */ /* 0x001fce00078e00ff */
[----:B------:R-:W-:-:S07]  /*13d0*/  LEPC R20, `(.L_x_9) ;  /* 0x000000001014794e */ /* 0x000fce0000000000 */
[----:B-1----:R-:W-:Y:S05]  /*13e0*/  CALL.ABS.NOINC R14 ;  /* 0x000000000e007343 */ /* 0x002fea0003c00000 */
.L_x_9:
[----:B------:R-:W-:Y:S01]  /*13f0*/  ULOP3.LUT UR4, UR36, 0x1, URZ, 0xc0, !UPT ;  /* 0x0000000124047892 */ /* 0x000fe2000f8ec03f */
[----:B------:R-:W-:-:S05]  /*1400*/  IMAD.U32 R3, RZ, RZ, UR40 ;  /* 0x00000028ff037e24 */ /* 0x000fca000f8e00ff */
[----:B------:R-:W-:Y:S01]  /*1410*/  IMAD.U32 R0, RZ, RZ, UR4 ;  /* 0x00000004ff007e24 */ /* 0x000fe2000f8e00ff */
[----:B------:R-:W-:-:S04]  /*1420*/  ISETP.NE.AND P0, PT, R3, 0x3, PT ;  /* 0x000000030300780c */ /* 0x000fc80003f05270 */
[----:B------:R-:W-:-:S04]  /*1430*/  SHF.L.U32 R0, R0, 0x1f, RZ ;  /* 0x0000001f00007819 */ /* 0x000fc800000006ff */
[----:B------:R-:W0:Y:S02]  /*1440*/  SYNCS.PHASECHK.TRANS64.TRYWAIT P1, [UR44+0x13200], R0 ;  /* 0x01320000ff0075a7 */ /* 0x000e24000802016c */
[----:B0-----:R-:W-:Y:S05]  /*1450*/  @!P1 BRA `(.L_x_10) ;  /* 0x0000009000589947 */ /* 0x001fea0003800000 */
.L_x_89:
[----:B------:R-:W-:Y:S05]  /*1460*/  @!P0 BRA `(.L_x_11) ;  /* 0x0000000000048947 */ /* 0x000fea0003800000 */
[----:B------:R-:W-:Y:S01]  /*1470*/  BPT.TRAP 0x1 ;  /* 0x000000040000795c */ /* 0x000fe20000300000 */
.L_x_11:
[----:B------:R-:W-:Y:S02]  /*1480*/  IMAD.U32 R4, RZ, RZ, UR39 ;  /* 0x00000027ff047e24 */ /* 0x000fe4000f8e00ff */
[----:B0-----:R-:W-:-:S03]  /*1490*/  IMAD.U32 R3, RZ, RZ, UR37 ;  /* 0x00000025ff037e24 */ /* 0x001fc6000f8e00ff */
[----:B------:R-:W-:Y:S02]  /*14a0*/  LEA R4, R4, UR44, 0x3 ;  /* 0x0000002c04047c11 */ /* 0x000fe4000f8e18ff */
[----:B------:R-:W-:-:S04]  /*14b0*/  SHF.L.U32 R3, R3, 0x1f, RZ ;  /* 0x0000001f03037819 */ /* 0x000fc800000006ff */
[----:B------:R0:W1:Y:S01]  /*14c0*/  SYNCS.PHASECHK.TRANS64.TRYWAIT P1, [R4+URZ+0x13230], R3 ;  /* 0x01323003040075a7 */ /* 0x000062000802017f */
[----:B------:R-:W-:Y:S05]  /*14d0*/  @!P0 BRA `(.L_x_12) ;  /* 0x0000000000048947 */ /* 0x000fea0003800000 */
[----:B------:R-:W-:Y:S01]  /*14e0*/  BPT.TRAP 0x1 ;  /* 0x000000040000795c */ /* 0x000fe20000300000 */
.L_x_12:
[----:B-1----:R-:W-:Y:S05]  /*14f0*/  @P1 BRA `(.L_x_13) ;  /* 0x0000000000081947 */ /* 0x002fea0003800000 */
[----:B------:R-:W1:Y:S02]  /*1500*/  SYNCS.PHASECHK.TRANS64.TRYWAIT P1, [R4+URZ+0x13230], R3 ;  /* 0x01323003040075a7 */ /* 0x000e64000802017f */
[----:B-1----:R-:W-:Y:S05]  /*1510*/  @!P1 BRA `(.L_x_14) ;  /* 0x0000009000409947 */ /* 0x002fea0003800000 */
.L_x_13:
[----:B------:R-:W2:Y:S01]  /*1520*/  S2R R120, SR_TID.X ;  /* 0x0000000000787919 */ /* 0x000ea20000002100 */
[----:B------:R-:W-:Y:S01]  /*1530*/  UIADD3 UR4, UR44, 0xe000, URZ ;  /* 0x0000e0002c047890 */ /* 0x000fe2000fffe03f */
[----:B------:R-:W-:Y:S01]  /*1540*/  LOP3.LUT R23, R23, 0xffffffef, RZ, 0xc0, !PT ;  /* 0xffffffef17177812 */ /* 0x000fe200078ec0ff */
[----:B------:R-:W-:Y:S02]  /*1550*/  IMAD.MOV.U32 R55, RZ, RZ, RZ ;  /* 0x000000ffff377224 */ /* 0x000fe400078e00ff */
[----:B------:R-:W-:-:S04]  /*1560*/  USHF.R.U32.HI UR4, URZ, 0x4, UR4 ;  /* 0x000000043f047899 */ /* 0x000fc80008011604 */
[----:B------:R-:W-:-:S06]  /*1570*/  ULOP3.LUT UR4, UR4, 0x3fff, URZ, 0xc0, !UPT ;  /* 0x00003fff04047892 */ /* 0x000fcc000f8ec03f */
[----:B------:R-:W-:Y:S01]  /*1580*/  IMAD.U32 R0, RZ, RZ, UR4 ;  /* 0x00000004ff007e24 */ /* 0x000fe2000f8e00ff */
[----:B------:R-:W-:Y:S05]  /*1590*/  WARPSYNC.ALL ;  /* 0x0000000000007948 */ /* 0x000fea0003800000 */
[----:B------:R-:W-:Y:S02]  /*15a0*/  LOP3.LUT R0, R0, 0x10000, RZ, 0xfc, !PT ;  /* 0x0001000000007812 */ /* 0x000fe400078efcff */
[----:B--2---:R-:W-:-:S13]  /*15b0*/  LOP3.LUT P1, RZ, R120, 0x7f, RZ, 0xc0, !PT ;  /* 0x0000007f78ff7812 */ /* 0x004fda000782c0ff */
[----:B------:R-:W-:Y:S02]  /*15c0*/  @P1 LOP3.LUT R23, R23, 0x10, RZ, 0xfc, !PT ;  /* 0x0000001017171812 */ /* 0x000fe400078efcff */
[----:B------:R-:W-:Y:S01]  /*15d0*/  R2UR UR12, R0 ;  /* 0x00000000000c72ca */ /* 0x000fe200000e0000 */
[----:B------:R-:W-:Y:S01]  /*15e0*/  ULOP3.LUT UR51, UR51, 0x10000, URZ, 0xfc, !UPT ;  /* 0x0001000033337892 */ /* 0x000fe2000f8efc3f */
[----:B------:R-:W-:Y:S01]  /*15f0*/  WARPGROUP.ARRIVE ;  /* 0x00000000000079c5 */ /* 0x000fe20000000000 */
[----:B------:R-:W-:Y:S01]  /*1600*/  UMOV UR9, 0x80000020 ;  /* 0x8000002000097882 */ /* 0x000fe20000000000 */
[----:B------:R-:W-:Y:S01]  /*1610*/  UMOV UR11, 0x80000020 ;  /* 0x80000020000b7882 */ /* 0x000fe20000000000 */
[----:B------:R-:W-:Y:S01]  /*1620*/  UIADD3 UR6, UR51, 0x2, URZ ;  /* 0x0000000233067890 */ /* 0x000fe2000fffe03f */
[----:B------:R-:W-:Y:S01]  /*1630*/  VIADD R5, R157, UR50 ;  /* 0x000000329d057c36 */ /* 0x000fe20008000000 */
[----:B------:R-:W-:Y:S01]  /*1640*/  UMOV UR7, 0x80000020 ;  /* 0x8000002000077882 */ /* 0x000fe20000000000 */
[----:B------:R-:W-:Y:S01]  /*1650*/  UMOV UR8, UR51 ;  /* 0x0000003300087c82 */ /* 0x000fe20008000000 */
[----:B------:R-:W-:Y:S01]  /*1660*/  IMAD.U32 R8, RZ, RZ, UR47 ;  /* 0x0000002fff087e24 */ /* 0x000fe2000f8e00ff */
[----:B------:R-:W-:Y:S01]  /*1670*/  P2R R6, PR, RZ, 0x1 ;  /* 0x00000001ff067803 */ /* 0x000fe20000000000 */
[----:B------:R-:W-:Y:S01]  /*1680*/  IMAD.U32 R46, RZ, RZ, UR45 ;  /* 0x0000002dff2e7e24 */ /* 0x000fe2000f8e00ff */
[----:B------:R-:W-:Y:S01]  /*1690*/  UISETP.GE.AND UP0, UPT, UR50, 0xa1, UPT ;  /* 0x000000a13200788c */ /* 0x000fe2000bf06270 */
[----:B------:R-:W-:Y:S01]  /*16a0*/  IMAD R5, R8, -0xa0, R5 ;  /* 0xffffff6008057824 */ /* 0x000fe200078e0205 */
[----:B------:R-:W-:-:S04]  /*16b0*/  UIMAD UR12, UR39, 0x280, UR12 ;  /* 0x00000280270c78a4 */ /* 0x000fc8000f8e020c */
[----:B------:R-:W-:Y:S01]  /*16c0*/  UIADD3 UR4, UR12, 0x180, URZ ;  /* 0x000001800c047890 */ /* 0x000fe2000fffe03f */
[C---:B------:R-:W-:Y:S01]  /*16d0*/  ISETP.GT.AND P2, PT, R5.reuse, RZ, PT ;  /* 0x000000ff0500720c */ /* 0x040fe20003f44270 */
[----:B------:R-:W-:Y:S01]  /*16e0*/  UIADD3 UR5, UR12, 0x200, URZ ;  /* 0x000002000c057890 */ /* 0x000fe2000fffe03f */
[C---:B------:R-:W-:Y:S01]  /*16f0*/  ISETP.GT.AND P5, PT, R5.reuse, 0x1, PT ;  /* 0x000000010500780c */ /* 0x040fe20003fa4270 */
[----:B------:R-:W-:Y:S01]  /*1700*/  UMOV UR10, UR12 ;  /* 0x0000000c000a7c82 */ /* 0x000fe20008000000 */
[----:B------:R-:W-:Y:S01]  /*1710*/  UIADD3 UR13, UR12, 0x2, URZ ;  /* 0x000000020c0d7890 */ /* 0x000fe2000fffe03f */
[----:B------:R-:W-:Y:S01]  /*1720*/  QGMMA.64x32x32.F32.E4M3.E4M3 R104, gdesc[UR8], RZ, !UPT, gsb0 ;  /* 0x00600000086879f3 */ /* 0x000fe2000c0008ff */
[----:B------:R-:W-:Y:S01]  /*1730*/  UIADD3 UR10, UR12, 0x80, URZ ;  /* 0x000000800c0a7890 */ /* 0x000fe2000fffe03f */
[C---:B------:R-:W-:Y:S01]  /*1740*/  ISETP.GT.AND P4, PT, R5.reuse, 0x8, PT ;  /* 0x000000080500780c */ /* 0x040fe20003f84270 */
[----:B------:R-:W-:Y:S01]  /*1750*/  UMOV UR11, 0x80000020 ;  /* 0x80000020000b7882 */ /* 0x000fe20000000000 */
[----:B------:R-:W-:-:S02]  /*1760*/  ISETP.GT.AND P1, PT, R5, 0x9, PT ;  /* 0x000000090500780c */ /* 0x000fc40003f24270 */
[C---:B------:R-:W-:Y:S02]  /*1770*/  ISETP.GT.AND P3, PT, R5.reuse, 0x10, PT ;  /* 0x000000100500780c */ /* 0x040fe40003f64270 */
[C---:B------:R-:W-:Y:S02]  /*1780*/  ISETP.GT.AND P0, PT, R5.reuse, 0x79, PT ;  /* 0x000000790500780c */ /* 0x040fe40003f04270 */
[----:B------:R-:W-:Y:S01]  /*1790*/  ISETP.GT.AND P6, PT, R5, 0x80, PT ;  /* 0x000000800500780c */ /* 0x000fe20003fc4270 */
[----:B------:R-:W-:Y:S02]  /*17a0*/  WARPGROUP.DEPBAR.LE gsb0, 0x0 ;  /* 0x00008000000079c5 */ /* 0x000fe40000010000 */
[----:B------:R-:W-:-:S06]  /*17b0*/  WARPGROUP.ARRIVE ;  /* 0x00000000000079c5 */ /* 0x000fcc0000000000 */
[----:B------:R-:W-:Y:S01]  /*17c0*/  QGMMA.64x32x32.F32.E4M3.E4M3 R88, gdesc[UR8], RZ, !UPT, gsb0 ;  /* 0x00600000085879f3 */ /* 0x000fe2000c0008ff */
[----:B------:R-:W-:Y:S01]  /*17d0*/  UIADD3 UR10, UR12, 0x100, URZ ;  /* 0x000001000c0a7890 */ /* 0x000fe2000fffe03f */
[----:B------:R-:W-:Y:S01]  /*17e0*/  UMOV UR11, 0x80000020 ;  /* 0x80000020000b7882 */ /* 0x000fe20000000000 */
[----:B------:R-:W-:Y:S02]  /*17f0*/  WARPGROUP.DEPBAR.LE gsb0, 0x0 ;  /* 0x00008000000079c5 */ /* 0x000fe40000010000 */
[----:B------:R-:W-:-:S06]  /*1800*/  WARPGROUP.ARRIVE ;  /* 0x00000000000079c5 */ /* 0x000fcc0000000000 */
[----:B------:R-:W-:Y:S01]  /*1810*/  QGMMA.64x32x32.F32.E4M3.E4M3 R72, gdesc[UR8], RZ, !UPT, gsb0 ;  /* 0x00600000084879f3 */ /* 0x000fe2000c0008ff */
[----:B------:R-:W-:Y:S01]  /*1820*/  UMOV UR10, UR4 ;  /* 0x00000004000a7c82 */ /* 0x000fe20008000000 */
[----:B------:R-:W-:Y:S01]  /*1830*/  UMOV UR11, 0x80000020 ;  /* 0x80000020000b7882 */ /* 0x000fe20000000000 */
[----:B------:R-:W-:Y:S01]  /*1840*/  UMOV UR4, UR6 ;  /* 0x0000000600047c82 */ /* 0x000fe20008000000 */
[----:B------:R-:W-:Y:S01]  /*1850*/  UMOV UR6, UR13 ;  /* 0x0000000d00067c82 */ /* 0x000fe20008000000 */
[----:B------:R-:W-:Y:S02]  /*1860*/  WARPGROUP.DEPBAR.LE gsb0, 0x0 ;  /* 0x00008000000079c5 */ /* 0x000fe40000010000 */
[----:B------:R-:W-:-:S06]  /*1870*/  WARPGROUP.ARRIVE ;  /* 0x00000000000079c5 */ /* 0x000fcc0000000000 */
[----:B------:R-:W-:Y:S01]  /*1880*/  QGMMA.64x32x32.F32.E4M3.E4M3 R56, gdesc[UR8], RZ, !UPT, gsb0 ;  /* 0x00600000083879f3 */ /* 0x000fe2000c0008ff */
[----:B------:R-:W-:Y:S01]  /*1890*/  UMOV UR10, UR5 ;  /* 0x00000005000a7c82 */ /* 0x000fe20008000000 */
[----:B------:R-:W-:Y:S01]  /*18a0*/  UMOV UR11, 0x80000020 ;  /* 0x80000020000b7882 */ /* 0x000fe20000000000 */
[----:B------:R-:W-:Y:S01]  /*18b0*/  UMOV UR5, 0x80000020 ;  /* 0x8000002000057882 */ /* 0x000fe20000000000 */
[----:B------:R-:W-:Y:S02]  /*18c0*/  WARPGROUP.DEPBAR.LE gsb0, 0x0 ;  /* 0x00008000000079c5 */ /* 0x000fe40000010000 */
[----:B------:R-:W-:-:S06]  /*18d0*/  WARPGROUP.ARRIVE ;  /* 0x00000000000079c5 */ /* 0x000fcc0000000000 */
[----:B------:R-:W-:Y:S01]  /*18e0*/  QGMMA.64x32x32.F32.E4M3.E4M3 R24, gdesc[UR8], RZ, !UPT, gsb0 ;  /* 0x00600000081879f3 */ /* 0x000fe2000c0008ff */
[----:B------:R-:W-:Y:S02]  /*18f0*/  UIADD3 UR10, UR12, 0x182, URZ ;  /* 0x000001820c0a7890 */ /* 0x000fe4000fffe03f */
[----:B------:R-:W-:Y:S02]  /*1900*/  WARPGROUP.DEPBAR.LE gsb0, 0x0 ;  /* 0x00008000000079c5 */ /* 0x000fe40000010000 */
[----:B------:R-:W-:-:S06]  /*1910*/  WARPGROUP.ARRIVE ;  /* 0x00000000000079c5 */ /* 0x000fcc0000000000 */
[----:B------:R-:W-:Y:S01]  /*1920*/  QGMMA.64x32x32.F32.E4M3.E4M3 R104, gdesc[UR4], R104, gsb0 ;  /* 0x00600000046879f3 */ /* 0x000fe20008000868 */
[----:B------:R-:W-:Y:S01]  /*1930*/  UIADD3 UR6, UR12, 0x82, URZ ;  /* 0x000000820c067890 */ /* 0x000fe2000fffe03f */
[----:B------:R-:W-:Y:S01]  /*1940*/  UMOV UR7, 0x80000020 ;  /* 0x8000002000077882 */ /* 0x000fe20000000000 */
[----:B------:R-:W-:Y:S02]  /*1950*/  WARPGROUP.DEPBAR.LE gsb0, 0x0 ;  /* 0x00008000000079c5 */ /* 0x000fe40000010000 */
[----:B------:R-:W-:Y:S01]  /*1960*/  WARPGROUP.ARRIVE ;  /* 0x00000000000079c5 */ /* 0x000fe20000000000 */
[----:B------:R-:W-:Y:S02]  /*1970*/  FSEL R104, R104, -INF , P2 ;  /* 0xff80000068687808 */ /* 0x000fe40001000000 */
[----:B------:R-:W-:Y:S02]  /*1980*/  FSEL R105, R105, -INF , P5 ;  /* 0xff80000069697808 */ /* 0x000fe40002800000 */
[----:B------:R-:W-:Y:S01]  /*1990*/  FSEL R108, R108, -INF , P4 ;  /* 0xff8000006c6c7808 */ /* 0x000fe20002000000 */
[----:B------:R-:W-:Y:S01]  /*19a0*/  QGMMA.64x32x32.F32.E4M3.E4M3 R88, gdesc[UR4], R88, gsb0 ;  /* 0x00600000045879f3 */ /* 0x000fe20008000858 */
[----:B------:R-:W-:Y:S01]  /*19b0*/  UIADD3 UR6, UR12, 0x102, URZ ;  /* 0x000001020c067890 */ /* 0x000fe2000fffe03f */
[----:B01----:R-:W-:Y:S01]  /*19c0*/  FMNMX.FTZ R3, R104, R105, !PT ;  /* 0x0000006968037209 */ /* 0x003fe20007810000 */
[----:B------:R-:W-:Y:S01]  /*19d0*/  UMOV UR7, 0x80000020 ;  /* 0x8000002000077882 */ /* 0x000fe20000000000 */
[----:B------:R-:W-:Y:S01]  /*19e0*/  FSEL R109, R109, -INF , P1 ;  /* 0xff8000006d6d7808 */ /* 0x000fe20000800000 */
[----:B------:R-:W-:Y:S01]  /*19f0*/  UIADD3 UR12, UR12, 0x202, URZ ;  /* 0x000002020c0c7890 */ /* 0x000fe2000fffe03f */
[----:B------:R-:W-:-:S02]  /*1a00*/  FMNMX.FTZ R8, R108, R3, !PT ;  /* 0x000000036c087209 */ /* 0x000fc40007810000 */
[----:B------:R-:W-:Y:S02]  /*1a10*/  FSEL R106, R106, -INF , P2 ;  /* 0xff8000006a6a7808 */ /* 0x000fe40001000000 */
[----:B------:R-:W-:Y:S02]  /*1a20*/  ISETP.GT.AND P2, PT, R5, 0x11, PT ;  /* 0x000000110500780c */ /* 0x000fe40003f44270 */
[----:B------:R-:W-:Y:S02]  /*1a30*/  FSEL R112, R112, -INF , P3 ;  /* 0xff80000070707808 */ /* 0x000fe40001800000 */
[----:B------:R-:W-:Y:S02]  /*1a40*/  FMNMX.FTZ R3, R109, R8, !PT ;  /* 0x000000086d037209 */ /* 0x000fe40007810000 */
[----:B------:R-:W-:Y:S02]  /*1a50*/  FSEL R107, R107, -INF , P5 ;  /* 0xff8000006b6b7808 */ /* 0x000fe40002800000 */
[----:B------:R-:W-:-:S02]  /*1a60*/  ISETP.GT.AND P5, PT, R5, 0x18, PT ;  /* 0x000000180500780c */ /* 0x000fc40003fa4270 */
[----:B------:R-:W-:Y:S02]  /*1a70*/  FSEL R113, R113, -INF , P2 ;  /* 0xff80000071717808 */ /* 0x000fe40001000000 */
[----:B------:R-:W-:Y:S02]  /*1a80*/  FMNMX.FTZ R8, R112, R3, !PT ;  /* 0x0000000370087209 */ /* 0x000fe40007810000 */
[----:B------:R-:W-:Y:S02]  /*1a90*/  FSEL R110, R110, -INF , P4 ;  /* 0xff8000006e6e7808 */ /* 0x000fe40002000000 */
[----:B------:R-:W-:Y:S02]  /*1aa0*/  ISETP.GT.AND P4, PT, R5, 0x19, PT ;  /* 0x000000190500780c */ /* 0x000fe40003f84270 */
[----:B------:R-:W-:Y:S02]  /*1ab0*/  FSEL R116, R116, -INF , P5 ;  /* 0xff80000074747808 */ /* 0x000fe40002800000 */
[----:B------:R-:W-:-:S02]  /*1ac0*/  FMNMX.FTZ R3, R113, R8, !PT ;  /* 0x0000000871037209 */ /* 0x000fc40007810000 */
[----:B------:R-:W-:Y:S02]  /*1ad0*/  FSEL R114, R114, -INF , P3 ;  /* 0xff80000072727808 */ /* 0x000fe40001800000 */
[----:B------:R-:W-:Y:S02]  /*1ae0*/  FSEL R117, R117, -INF , P4 ;  /* 0xff80000075757808 */ /* 0x000fe40002000000 */
[----:B------:R-:W-:Y:S02]  /*1af0*/  ISETP.GT.AND P3, PT, R5, 0x20, PT ;  /* 0x000000200500780c */ /* 0x000fe40003f64270 */
[----:B------:R-:W-:Y:S02]  /*1b00*/  FMNMX.FTZ R8, R116, R3, !PT ;  /* 0x0000000374087209 */ /* 0x000fe40007810000 */
[----:B------:R-:W-:Y:S02]  /*1b10*/  FSEL R111, R111, -INF , P1 ;  /* 0xff8000006f6f7808 */ /* 0x000fe40000800000 */
[----:B------:R-:W-:-:S02]  /*1b20*/  ISETP.GT.AND P1, PT, R5, 0x21, PT ;  /* 0x000000210500780c */ /* 0x000fc40003f24270 */
[----:B------:R-:W-:Y:S02]  /*1b30*/  FMNMX.FTZ R3, R117, R8, !PT ;  /* 0x0000000875037209 */ /* 0x000fe40007810000 */
[----:B------:R-:W-:Y:S02]  /*1b40*/  FSEL R115, R115, -INF , P2 ;  /* 0xff80000073737808 */ /* 0x000fe40001000000 */
[C---:B------:R-:W-:Y:S02]  /*1b50*/  ISETP.GT.AND P2, PT, R5.reuse, 0x28, PT ;  /* 0x000000280500780c */ /* 0x040fe40003f44270 */
[----:B------:R-:W-:Y:S02]  /*1b60*/  FSEL R118, R118, -INF , P5 ;  /* 0xff80000076767808 */ /* 0x000fe40002800000 */
[----:B------:R-:W-:Y:S02]  /*1b70*/  ISETP.GT.AND P5, PT, R5, 0x29, PT ;  /* 0x000000290500780c */ /* 0x000fe40003fa4270 */
[----:B------:R-:W-:-:S02]  /*1b80*/  FSEL R119, R119, -INF , P4 ;  /* 0xff80000077777808 */ /* 0x000fc40002000000 */
[----:B------:R-:W-:Y:S02]  /*1b90*/  ISETP.GT.AND P4, PT, R5, 0x30, PT ;  /* 0x000000300500780c */ /* 0x000fe40003f84270 */
[----:B------:R-:W-:Y:S01]  /*1ba0*/  FMNMX.FTZ R13, R106, R107, !PT ;  /* 0x0000006b6a0d7209 */ /* 0x000fe20007810000 */
[----:B------:R-:W-:Y:S02]  /*1bb0*/  WARPGROUP.DEPBAR.LE gsb0, 0x0 ;  /* 0x00008000000079c5 */ /* 0x000fe40000010000 */
[----:B------:R-:W-:Y:S01]  /*1bc0*/  WARPGROUP.ARRIVE ;  /* 0x00000000000079c5 */ /* 0x000fe20000000000 */
[----:B------:R-:W-:Y:S02]  /*1bd0*/  FSEL R88, R88, -INF , P3 ;  /* 0xff80000058587808 */ /* 0x000fe40001800000 */
[----:B------:R-:W-:Y:S02]  /*1be0*/  FSEL R89, R89, -INF , P1 ;  /* 0xff80000059597808 */ /* 0x000fe40000800000 */
[----:B------:R-:W-:Y:S01]  /*1bf0*/  FMNMX.FTZ R8, R88, R3, !PT ;  /* 0x0000000358087209 */ /* 0x000fe20007810000 */
[----:B------:R-:W-:Y:S01]  /*1c00*/  QGMMA.64x32x32.F32.E4M3.E4M3 R72, gdesc[UR4], R72, gsb0 ;  /* 0x00600000044879f3 */ /* 0x000fe20008000848 */
[----:B------:R-:W-:Y:S01]  /*1c10*/  UMOV UR6, UR10 ;  /* 0x0000000a00067c82 */ /* 0x000fe20008000000 */
[----:B------:R-:W-:Y:S01]  /*1c20*/  UMOV UR7, 0x80000020 ;  /* 0x8000002000077882 */ /* 0x000fe20000000000 */
[----:B------:R-:W-:-:S02]  /*1c30*/  FSEL R92, R92, -INF , P2 ;  /* 0xff8000005c5c7808 */ /* 0x000fc40001000000 */
[----:B------:R-:W-:Y:S02]  /*1c40*/  FMNMX.FTZ R3, R89, R8, !PT ;  /* 0x0000000859037209 */ /* 0x000fe40007810000 */
[----:B------:R-:W-:Y:S02]  /*1c50*/  FSEL R93, R93, -INF , P5 ;  /* 0xff8000005d5d7808 */ /* 0x000fe40002800000 */
[----:B------:R-:W-:Y:S02]  /*1c60*/  FMNMX.FTZ R8, R92, R3, !PT ;  /* 0x000000035c087209 */ /* 0x000fe40007810000 */
[----:B------:R-:W-:Y:S02]  /*1c70*/  FSEL R90, R90, -INF , P3 ;  /* 0xff8000005a5a7808 */ /* 0x000fe40001800000 */
[----:B------:R-:W-:Y:S02]  /*1c80*/  ISETP.GT.AND P3, PT, R5, 0x31, PT ;  /* 0x000000310500780c */ /* 0x000fe40003f64270 */
[----:B------:R-:W-:-:S02]  /*1c90*/  FSEL R96, R96, -INF , P4 ;  /* 0xff80000060607808 */ /* 0x000fc40002000000 */
[----:B------:R-:W-:Y:S02]  /*1ca0*/  FMNMX.FTZ R3, R93, R8, !PT ;  /* 0x000000085d037209 */ /* 0x000fe40007810000 */
[----:B------:R-:W-:Y:S02]  /*1cb0*/  FSEL R91, R91, -INF , P1 ;  /* 0xff8000005b5b7808 */ /* 0x000fe40000800000 */
[----:B------:R-:W-:Y:S02]  /*1cc0*/  ISETP.GT.AND P1, PT, R5, 0x38, PT ;  /* 0x000000380500780c */ /* 0x000fe40003f24270 */
[----:B------:R-:W-:Y:S02]  /*1cd0*/  FSEL R97, R97, -INF , P3 ;  /* 0xff80000061617808 */ /* 0x000fe40001800000 */
[----:B------:R-:W-:Y:S02]  /*1ce0*/  FMNMX.FTZ R8, R96, R3, !PT ;  /* 0x0000000360087209 */ /* 0x000fe40007810000 */
[----:B------:R-:W-:-:S02]  /*1cf0*/  FSEL R94, R94, -INF , P2 ;  /* 0xff8000005e5e7808 */ /* 0x000fc40001000000 */
[----:B------:R-:W-:Y:S02]  /*1d00*/  ISETP.GT.AND P2, PT, R5, 0x39, PT ;  /* 0x000000390500780c */ /* 0x000fe40003f44270 */
        /* <DEDUP_REMOVED lines=8> */
[----:B------:R-:W-:Y:S02]  /*1d90*/  FMNMX.FTZ R3, R101, R8, !PT ;  /* 0x0000000865037209 */ /* 0x000fe40007810000 */
[----:B------:R-:W-:Y:S02]  /*1da0*/  FSEL R99, R99, -INF , P3 ;  /* 0xff80000063637808 */ /* 0x000fe40001800000 */
[----:B------:R-:W-:-:S02]  /*1db0*/  ISETP.GT.AND P3, PT, R5, 0x48, PT ;  /* 0x000000480500780c */ /* 0x000fc40003f64270 */
[----:B------:R-:W-:Y:S02]  /*1dc0*/  FSEL R102, R102, -INF , P1 ;  /* 0xff80000066667808 */ /* 0x000fe40000800000 */
[----:B------:R-:W-:Y:S02]  /*1dd0*/  ISETP.GT.AND P1, PT, R5, 0x49, PT ;  /* 0x000000490500780c */ /* 0x000fe40003f24270 */
[----:B------:R-:W-:Y:S02]  /*1de0*/  FSEL R103, R103, -INF , P2 ;  /* 0xff80000067677808 */ /* 0x000fe40001000000 */
[----:B------:R-:W-:Y:S01]  /*1df0*/  ISETP.GT.AND P2, PT, R5, 0x50, PT ;  /* 0x000000500500780c */ /* 0x000fe20003f44270 */
[----:B------:R-:W-:Y:S02]  /*1e00*/  WARPGROUP.DEPBAR.LE gsb0, 0x0 ;  /* 0x00008000000079c5 */ /* 0x000fe40000010000 */
[----:B------:R-:W-:Y:S01]  /*1e10*/  WARPGROUP.ARRIVE ;  /* 0x00000000000079c5 */ /* 0x000fe20000000000 */
[----:B------:R-:W-:-:S02]  /*1e20*/  FSEL R72, R72, -INF , P5 ;  /* 0xff80000048487808 */ /* 0x000fc40002800000 */
[----:B------:R-:W-:Y:S02]  /*1e30*/  FSEL R73, R73, -INF , P4 ;  /* 0xff80000049497808 */ /* 0x000fe40002000000 */
[----:B------:R-:W-:Y:S01]  /*1e40*/  FMNMX.FTZ R8, R72, R3, !PT ;  /* 0x0000000348087209 */ /* 0x000fe20007810000 */
[----:B------:R-:W-:Y:S01]  /*1e50*/  QGMMA.64x32x32.F32.E4M3.E4M3 R56, gdesc[UR4], R56, gsb0 ;  /* 0x00600000043879f3 */ /* 0x000fe20008000838 */
[----:B------:R-:W-:Y:S01]  /*1e60*/  UMOV UR6, UR12 ;  /* 0x0000000c00067c82 */ /* 0x000fe20008000000 */
[----:B------:R-:W-:Y:S01]  /*1e70*/  UMOV UR7, 0x80000020 ;  /* 0x8000002000077882 */ /* 0x000fe20000000000 */
[----:B------:R-:W-:Y:S02]  /*1e80*/  FSEL R76, R76, -INF , P3 ;  /* 0xff8000004c4c7808 */ /* 0x000fe40001800000 */
[----:B------:R-:W-:Y:S02]  /*1e90*/  FMNMX.FTZ R3, R73, R8, !PT ;  /* 0x0000000849037209 */ /* 0x000fe40007810000 */
        /* <DEDUP_REMOVED lines=20> */
[----:B------:R-:W-:Y:S02]  /*1fe0*/  FMNMX.FTZ R3, R85, R8, !PT ;  /* 0x0000000855037209 */ /* 0x000fe40007810000 */
[----:B------:R-:W-:Y:S02]  /*1ff0*/  FSEL R83, R83, -INF , P5 ;  /* 0xff80000053537808 */ /* 0x000fe40002800000 */
[C---:B------:R-:W-:Y:S02]  /*2000*/  ISETP.GT.AND P5, PT, R5.reuse, 0x68, PT ;  /* 0x000000680500780c */ /* 0x040fe40003fa4270 */
[----:B------:R-:W-:Y:S02]  /*2010*/  FSEL R86, R86, -INF , P4 ;  /* 0xff80000056567808 */ /* 0x000fe40002000000 */
[----:B------:R-:W-:-:S02]  /*2020*/  ISETP.GT.AND P4, PT, R5, 0x69, PT ;  /* 0x000000690500780c */ /* 0x000fc40003f84270 */
[----:B------:R-:W-:Y:S02]  /*2030*/  FSEL R87, R87, -INF , P3 ;  /* 0xff80000057577808 */ /* 0x000fe40001800000 */
[----:B------:R-:W-:Y:S01]  /*2040*/  ISETP.GT.AND P3, PT, R5, 0x70, PT ;  /* 0x000000700500780c */ /* 0x000fe20003f64270 */
[----:B------:R-:W-:Y:S02]  /*2050*/  WARPGROUP.DEPBAR.LE gsb0, 0x0 ;  /* 0x00008000000079c5 */ /* 0x000fe40000010000 */
[----:B------:R-:W-:Y:S01]  /*2060*/  WARPGROUP.ARRIVE ;  /* 0x00000000000079c5 */ /* 0x000fe20000000000 */
[----:B------:R-:W-:Y:S02]  /*2070*/  FSEL R69, R69, -INF , P0 ;  /* 0xff80000045457808 */ /* 0x000fe40000000000 */
[----:B------:R-:W-:Y:S02]  /*2080*/  ISETP.GT.AND P0, PT, R5, 0x81, PT ;  /* 0x000000810500780c */ /* 0x000fe40003f04270 */
[----:B------:R-:W-:Y:S01]  /*2090*/  FSEL R56, R56, -INF , P1 ;  /* 0xff80000038387808 */ /* 0x000fe20000800000 */
[----:B------:R-:W-:Y:S01]  /*20a0*/  QGMMA.64x32x32.F32.E4M3.E4M3 R24, gdesc[UR4], R24, gsb0 ;  /* 0x00600000041879f3 */ /* 0x000fe20008000818 */
[----:B------:R-:W-:-:S02]  /*20b0*/  P2R R12, PR, RZ, 0x1 ;  /* 0x00000001ff0c7803 */ /* 0x000fc40000000000 */
[----:B------:R-:W-:Y:S02]  /*20c0*/  FSEL R57, R57, -INF , P2 ;  /* 0xff80000039397808 */ /* 0x000fe40001000000 */
[----:B------:R-:W-:Y:S02]  /*20d0*/  FMNMX.FTZ R8, R56, R3, !PT ;  /* 0x0000000338087209 */ /* 0x000fe40007810000 */
[----:B------:R-:W-:Y:S02]  /*20e0*/  FSEL R60, R60, -INF , P5 ;  /* 0xff8000003c3c7808 */ /* 0x000fe40002800000 */
[----:B------:R-:W-:Y:S02]  /*20f0*/  FMNMX.FTZ R3, R57, R8, !PT ;  /* 0x0000000839037209 */ /* 0x000fe40007810000 */
[----:B------:R-:W-:Y:S02]  /*2100*/  FSEL R61, R61, -INF , P4 ;  /* 0xff8000003d3d7808 */ /* 0x000fe40002000000 */
        /* <DEDUP_REMOVED lines=10> */
[----:B------:R-:W-:Y:S02]  /*21b0*/  FMNMX.FTZ R3, R65, R8, !PT ;  /* 0x0000000841037209 */ /* 0x000fe40007810000 */
[----:B------:R-:W-:Y:S02]  /*21c0*/  FSEL R67, R67, -INF , P1 ;  /* 0xff80000043437808 */ /* 0x000fe40000800000 */
[----:B------:R-:W-:-:S02]  /*21d0*/  FMNMX.FTZ R8, R68, R3, !PT ;  /* 0x0000000344087209 */ /* 0x000fc40007810000 */
[----:B------:R-:W-:Y:S02]  /*21e0*/  ISETP.GT.AND P1, PT, R5, 0x88, PT ;  /* 0x000000880500780c */ /* 0x000fe40003f24270 */
[----:B------:R-:W-:Y:S02]  /*21f0*/  FMNMX.FTZ R8, R69, R8, !PT ;  /* 0x0000000845087209 */ /* 0x000fe40007810000 */
[----:B------:R-:W-:Y:S02]  /*2200*/  FSEL R70, R70, -INF , P2 ;  /* 0xff80000046467808 */ /* 0x000fe40001000000 */
[C---:B------:R-:W-:Y:S02]  /*2210*/  ISETP.GT.AND P2, PT, R5.reuse, 0x89, PT ;  /* 0x000000890500780c */ /* 0x040fe40003f44270 */
[----:B------:R-:W-:Y:S02]  /*2220*/  FSEL R66, R66, -INF , P3 ;  /* 0xff80000042427808 */ /* 0x000fe40001800000 */
[----:B------:R-:W-:-:S02]  /*2230*/  ISETP.GT.AND P3, PT, R5, 0x90, PT ;  /* 0x000000900500780c */ /* 0x000fc40003f64270 */
[----:B------:R-:W-:Y:S02]  /*2240*/  FSEL R63, R63, -INF , P4 ;  /* 0xff8000003f3f7808 */ /* 0x000fe40002000000 */
[C---:B------:R-:W-:Y:S02]  /*2250*/  ISETP.GT.AND P4, PT, R5.reuse, 0x91, PT ;  /* 0x000000910500780c */ /* 0x040fe40003f84270 */
[----:B------:R-:W-:Y:S02]  /*2260*/  FSEL R62, R62, -INF , P5 ;  /* 0xff8000003e3e7808 */ /* 0x000fe40002800000 */
[----:B------:R-:W-:Y:S02]  /*2270*/  ISETP.GT.AND P5, PT, R5, 0x98, PT ;  /* 0x000000980500780c */ /* 0x000fe40003fa4270 */
[----:B------:R-:W-:Y:S01]  /*2280*/  P2R R11, PR, RZ, 0x2 ;  /* 0x00000002ff0b7803 */ /* 0x000fe20000000000 */
[----:B------:R-:W-:Y:S02]  /*2290*/  WARPGROUP.DEPBAR.LE gsb0, 0x0 ;  /* 0x00008000000079c5 */ /* 0x000fe40000010000 */
[----:B------:R-:W-:-:S02]  /*22a0*/  FSEL R45, R25, -INF , P0 ;  /* 0xff800000192d7808 */ /* 0x000fc40000000000 */
[----:B------:R-:W-:Y:S02]  /*22b0*/  ISETP.GT.AND P0, PT, R5, 0x80, PT ;  /* 0x000000800500780c */ /* 0x000fe40003f04270 */
[----:B------:R-:W-:Y:S02]  /*22c0*/  FSEL R41, R24, -INF , P6 ;  /* 0xff80000018297808 */ /* 0x000fe40003000000 */
[----:B------:R-:W-:Y:S02]  /*22d0*/  FSEL R26, R26, -INF , P0 ;  /* 0xff8000001a1a7808 */ /* 0x000fe40000000000 */
[----:B------:R-:W-:Y:S02]  /*22e0*/  ISETP.NE.AND P0, PT, R12, RZ, PT ;  /* 0x000000ff0c00720c */ /* 0x000fe40003f05270 */
[----:B------:R-:W-:Y:S02]  /*22f0*/  FMNMX.FTZ R8, R41, R8, !PT ;  /* 0x0000000829087209 */ /* 0x000fe40007810000 */
[----:B------:R-:W-:-:S02]  /*2300*/  FSEL R27, R27, -INF , P0 ;  /* 0xff8000001b1b7808 */ /* 0x000fc40000000000 */
[----:B------:R-:W-:Y:S02]  /*2310*/  ISETP.NE.AND P0, PT, R6, RZ, PT ;  /* 0x000000ff0600720c */ /* 0x000fe40003f05270 */
[----:B------:R-:W-:Y:S02]  /*2320*/  FMNMX.FTZ R6, R110, R13, !PT ;  /* 0x0000000d6e067209 */ /* 0x000fe40007810000 */
[----:B------:R-:W-:Y:S02]  /*2330*/  FSEL R51, R28, -INF , P1 ;  /* 0xff8000001c337808 */ /* 0x000fe40000800000 */
[----:B------:R-:W-:Y:S02]  /*2340*/  FMNMX.FTZ R13, R111, R6, !PT ;  /* 0x000000066f0d7209 */ /* 0x000fe40007810000 */
[----:B------:R-:W-:Y:S02]  /*2350*/  FMNMX.FTZ R8, R45, R8, !PT ;  /* 0x000000082d087209 */ /* 0x000fe40007810000 */
[----:B------:R-:W-:-:S02]  /*2360*/  FMNMX.FTZ R6, R114, R13, !PT ;  /* 0x0000000d72067209 */ /* 0x000fc40007810000 */
[----:B------:R-:W-:Y:S02]  /*2370*/  FSEL R49, R29, -INF , P2 ;  /* 0xff8000001d317808 */ /* 0x000fe40001000000 */
[----:B------:R-:W-:Y:S02]  /*2380*/  FMNMX.FTZ R15, R115, R6, !PT ;  /* 0x00000006730f7209 */ /* 0x000fe40007810000 */
[----:B------:R-:W-:Y:S02]  /*2390*/  FMNMX.FTZ R8, R51, R8, !PT ;  /* 0x0000000833087209 */ /* 0x000fe40007810000 */
[----:B------:R-:W-:Y:S02]  /*23a0*/  FMNMX.FTZ R6, R118, R15, !PT ;  /* 0x0000000f76067209 */ /* 0x000fe40007810000 */
[----:B------:R-:W-:Y:S02]  /*23b0*/  FSEL R47, R32, -INF , P3 ;  /* 0xff800000202f7808 */ /* 0x000fe40001800000 */
[----:B------:R-:W-:-:S02]  /*23c0*/  FMNMX.FTZ R15, R119, R6, !PT ;  /* 0x00000006770f7209 */ /* 0x000fc40007810000 */
[----:B------:R-:W-:Y:S02]  /*23d0*/  FMNMX.FTZ R8, R49, R8, !PT ;  /* 0x0000000831087209 */ /* 0x000fe40007810000 */
        /* <DEDUP_REMOVED lines=9> */
[----:B------:R-:W-:Y:S02]  /*2470*/  ISETP.GT.AND P6, PT, R5, 0x99, PT ;  /* 0x000000990500780c */ /* 0x000fe40003fc4270 */
[----:B------:R-:W-:-:S02]  /*2480*/  FMNMX.FTZ R25, R99, R6, !PT ;  /* 0x0000000663197209 */ /* 0x000fc40007810000 */
[----:B------:R-:W-:Y:S02]  /*2490*/  FSEL R43, R37, -INF , P6 ;  /* 0xff800000252b7808 */ /* 0x000fe40003000000 */
[----:B------:R-:W-:Y:S02]  /*24a0*/  FMNMX.FTZ R6, R102, R25, !PT ;  /* 0x0000001966067209 */ /* 0x000fe40007810000 */
[----:B------:R-:W-:Y:S02]  /*24b0*/  FMNMX.FTZ R8, R44, R3, !PT ;  /* 0x000000032c087209 */ /* 0x000fe40007810000 */
[----:B------:R-:W-:Y:S02]  /*24c0*/  FMNMX.FTZ R25, R103, R6, !PT ;  /* 0x0000000667197209 */ /* 0x000fe40007810000 */
[----:B------:R-:W-:Y:S02]  /*24d0*/  FMNMX.FTZ R8, R43, R8, !PT ;  /* 0x000000082b087209 */ /* 0x000fe40007810000 */
[----:B------:R-:W-:-:S02]  /*24e0*/  FMNMX.FTZ R6, R74, R25, !PT ;  /* 0x000000194a067209 */ /* 0x000fc40007810000 */
[----:B------:R-:W-:Y:S01]  /*24f0*/  ISETP.GT.AND P1, PT, R5, 0x79, PT ;  /* 0x000000790500780c */ /* 0x000fe20003f24270 */
[----:B------:R-:W0:Y:S01]  /*2500*/  SHFL.BFLY PT, R3, R8, 0x2, 0x1f ;  /* 0x0c401f0008037f89 */ /* 0x000e2200000e0000 */
[----:B------:R-:W-:Y:S02]  /*2510*/  FMNMX.FTZ R29, R75, R6, !PT ;  /* 0x000000064b1d7209 */ /* 0x000fe40007810000 */
[----:B------:R-:W-:Y:S02]  /*2520*/  FSEL R71, R71, -INF , P1 ;  /* 0xff80000047477808 */ /* 0x000fe40000800000 */
[----:B------:R-:W-:Y:S02]  /*2530*/  FMNMX.FTZ R6, R78, R29, !PT ;  /* 0x0000001d4e067209 */ /* 0x000fe40007810000 */
[----:B------:R-:W-:Y:S02]  /*2540*/  P2R R9, PR, RZ, 0x4 ;  /* 0x00000004ff097803 */ /* 0x000fe40000000000 */
[----:B------:R-:W-:-:S02]  /*2550*/  FMNMX.FTZ R29, R79, R6, !PT ;  /* 0x000000064f1d7209 */ /* 0x000fc40007810000 */
[----:B------:R-:W-:Y:S02]  /*2560*/  ISETP.NE.AND P1, PT, R11, RZ, PT ;  /* 0x000000ff0b00720c */ /* 0x000fe40003f25270 */
[----:B------:R-:W-:Y:S02]  /*2570*/  FMNMX.FTZ R6, R82, R29, !PT ;  /* 0x0000001d52067209 */ /* 0x000fe40007810000 */
[----:B------:R-:W-:Y:S02]  /*2580*/  FSEL R30, R30, -INF , P1 ;  /* 0xff8000001e1e7808 */ /* 0x000fe40000800000 */
[----:B------:R-:W-:Y:S02]  /*2590*/  FMNMX.FTZ R33, R83, R6, !PT ;  /* 0x0000000653217209 */ /* 0x000fe40007810000 */
[----:B------:R-:W-:Y:S02]  /*25a0*/  FSEL R54, R35, -INF , P4 ;  /* 0xff80000023367808 */ /* 0x000fe40002000000 */
[----:B------:R-:W-:-:S02]  /*25b0*/  FMNMX.FTZ R6, R86, R33, !PT ;  /* 0x0000002156067209 */ /* 0x000fc40007810000 */
[----:B------:R-:W-:Y:S02]  /*25c0*/  FSEL R38, R38, -INF , P5 ;  /* 0xff80000026267808 */ /* 0x000fe40002800000 */
[----:B0-----:R-:W-:Y:S02]  /*25d0*/  FMNMX.FTZ R7, R8, R3, !PT ;  /* 0x0000000308077209 */ /* 0x001fe40007810000 */
[----:B------:R-:W-:-:S03]  /*25e0*/  FMNMX.FTZ R33, R87, R6, !PT ;  /* 0x0000000657217209 */ /* 0x000fc60007810000 */
[----:B------:R-:W0:Y:S01]  /*25f0*/  SHFL.BFLY PT, R10, R7, 0x1, 0x1f ;  /* 0x0c201f00070a7f89 */ /* 0x000e2200000e0000 */
[----:B------:R-:W-:-:S04]  /*2600*/  FMNMX.FTZ R6, R58, R33, !PT ;  /* 0x000000213a067209 */ /* 0x000fc80007810000 */
[----:B------:R-:W-:-:S04]  /*2610*/  FMNMX.FTZ R33, R59, R6, !PT ;  /* 0x000000063b217209 */ /* 0x000fc80007810000 */
[----:B------:R-:W-:-:S04]  /*2620*/  FMNMX.FTZ R6, R62, R33, !PT ;  /* 0x000000213e067209 */ /* 0x000fc80007810000 */
[----:B------:R-:W-:-:S04]  /*2630*/  FMNMX.FTZ R33, R63, R6, !PT ;  /* 0x000000063f217209 */ /* 0x000fc80007810000 */
[----:B------:R-:W-:-:S04]  /*2640*/  FMNMX.FTZ R6, R66, R33, !PT ;  /* 0x0000002142067209 */ /* 0x000fc80007810000 */
[----:B------:R-:W-:Y:S02]  /*2650*/  FMNMX.FTZ R53, R67, R6, !PT ;  /* 0x0000000643357209 */ /* 0x000fe40007810000 */
[----:B0-----:R-:W-:Y:S02]  /*2660*/  FMNMX.FTZ R3, R7, R10, !PT ;  /* 0x0000000a07037209 */ /* 0x001fe40007810000 */
[----:B------:R-:W-:Y:S02]  /*2670*/  FMNMX.FTZ R6, R70, R53, !PT ;  /* 0x0000003546067209 */ /* 0x000fe40007810000 */
[C---:B------:R-:W-:Y:S01]  /*2680*/  FSETP.NEU.FTZ.AND P2, PT, R3.reuse, -INF , PT ;  /* 0xff8000000300780b */ /* 0x040fe20003f5d000 */
[----:B------:R-:W-:-:S01]  /*2690*/  FFMA.FTZ R46, R3, R46, -8 ;  /* 0xc1000000032e7423 */ /* 0x000fc2000001002e */
[----:B------:R-:W-:-:S04]  /*26a0*/  FMNMX.FTZ R53, R71, R6, !PT ;  /* 0x0000000647357209 */ /* 0x000fc80007810000 */
[----:B------:R-:W-:Y:S02]  /*26b0*/  FMNMX.FTZ R6, R26, R53, !PT ;  /* 0x000000351a067209 */ /* 0x000fe40007810000 */
[----:B------:R-:W-:Y:S02]  /*26c0*/  FSEL R46, R46, RZ, P2 ;  /* 0x000000ff2e2e7208 */ /* 0x000fe40001000000 */
[----:B------:R-:W-:Y:S02]  /*26d0*/  ISETP.NE.AND P2, PT, R9, RZ, PT ;  /* 0x000000ff0900720c */ /* 0x000fe40003f45270 */
[----:B------:R-:W-:Y:S01]  /*26e0*/  FMNMX.FTZ R53, R27, R6, !PT ;  /* 0x000000061b357209 */ /* 0x000fe20007810000 */
[--C-:B------:R-:W-:Y:S01]  /*26f0*/  FFMA.FTZ R36, R73, UR45, -R46.reuse ;  /* 0x0000002d49247c23 */ /* 0x100fe2000801082e */
[----:B------:R-:W-:Y:S01]  /*2700*/  FSEL R52, R31, -INF , P2 ;  /* 0xff8000001f347808 */ /* 0x000fe20001000000 */
[--C-:B------:R-:W-:Y:S01]  /*2710*/  FFMA.FTZ R72, R72, UR45, -R46.reuse ;  /* 0x0000002d48487c23 */ /* 0x100fe2000801082e */
[----:B------:R-:W-:Y:S01]  /*2720*/  FMNMX.FTZ R73, R30, R53, !PT ;  /* 0x000000351e497209 */ /* 0x000fe20007810000 */
[--C-:B------:R-:W-:Y:S01]  /*2730*/  FFMA.FTZ R37, R76, UR45, -R46.reuse ;  /* 0x0000002d4c257c23 */ /* 0x100fe2000801082e */
[----:B------:R-:W-:Y:S01]  /*2740*/  FSEL R53, R34, -INF , P3 ;  /* 0xff80000022357808 */ /* 0x000fe20001800000 */
[--C-:B------:R-:W-:Y:S01]  /*2750*/  FFMA.FTZ R34, R56, UR45, -R46.reuse ;  /* 0x0000002d38227c23 */ /* 0x100fe2000801082e */
[----:B------:R-:W-:Y:S01]  /*2760*/  FMNMX.FTZ R6, R52, R73, !PT ;  /* 0x0000004934067209 */ /* 0x000fe20007810000 */
[----:B------:R0:W-:Y:S01]  /*2770*/  MUFU.EX2 R29, R72 ;  /* 0x00000048001d7308 */ /* 0x0001e20000000800 */
[----:B------:R-:W-:Y:S01]  /*2780*/  FSEL R56, R39, -INF , P6 ;  /* 0xff80000027387808 */ /* 0x000fe20003000000 */
[--C-:B------:R-:W-:Y:S01]  /*2790*/  FFMA.FTZ R5, R104, UR45, -R46.reuse ;  /* 0x0000002d68057c23 */ /* 0x100fe2000801082e */
[----:B------:R-:W-:Y:S01]  /*27a0*/  FMNMX.FTZ R35, R53, R6, !PT ;  /* 0x0000000635237209 */ /* 0x000fe20007810000 */
[--C-:B------:R-:W-:Y:S01]  /*27b0*/  FFMA.FTZ R8, R105, UR45, -R46.reuse ;  /* 0x0000002d69087c23 */ /* 0x100fe2000801082e */
[----:B------:R-:W-:-:S01]  /*27c0*/  FFMA.FTZ R7, R108, UR45, -R46 ;  /* 0x0000002d6c077c23 */ /* 0x000fc2000801082e */
[--C-:B------:R-:W-:Y:S01]  /*27d0*/  FFMA.FTZ R10, R109, UR45, -R46.reuse ;  /* 0x0000002d6d0a7c23 */ /* 0x100fe2000801082e */
[----:B------:R-:W-:Y:S01]  /*27e0*/  FMNMX.FTZ R35, R54, R35, !PT ;  /* 0x0000002336237209 */ /* 0x000fe20007810000 */
[--C-:B------:R-:W-:Y:S01]  /*27f0*/  FFMA.FTZ R9, R112, UR45, -R46.reuse ;  /* 0x0000002d70097c23 */ /* 0x100fe2000801082e */
[----:B0-----:R-:W-:-:S01]  /*2800*/  FFMA.FTZ R72, R57, UR45, -R46 ;  /* 0x0000002d39487c23 */ /* 0x001fc2000801082e */
[--C-:B------:R-:W-:Y:S01]  /*2810*/  FFMA.FTZ R57, R64, UR45, -R46.reuse ;  /* 0x0000002d40397c23 */ /* 0x100fe2000801082e */
[----:B------:R-:W-:Y:S01]  /*2820*/  FMNMX.FTZ R39, R38, R35, !PT ;  /* 0x0000002326277209 */ /* 0x000fe20007810000 */
[--C-:B------:R-:W-:Y:S01]  /*2830*/  FFMA.FTZ R12, R113, UR45, -R46.reuse ;  /* 0x0000002d710c7c23 */ /* 0x100fe2000801082e */
[----:B------:R0:W-:Y:S01]  /*2840*/  MUFU.EX2 R35, R72 ;  /* 0x0000004800237308 */ /* 0x0001e20000000800 */
[----:B------:R-:W-:-:S01]  /*2850*/  FFMA.FTZ R11, R116, UR45, -R46 ;  /* 0x0000002d740b7c23 */ /* 0x000fc2000801082e */
[----:B------:R-:W-:Y:S01]  /*2860*/  FMNMX.FTZ R6, R56, R39, !PT ;  /* 0x0000002738067209 */ /* 0x000fe20007810000 */
[----:B------:R-:W-:-:S01]  /*2870*/  FFMA.FTZ R39, R60, UR45, -R46 ;  /* 0x0000002d3c277c23 */ /* 0x000fc2000801082e */
[--C-:B------:R-:W-:Y:S01]  /*2880*/  FFMA.FTZ R60, R61, UR45, -R46.reuse ;  /* 0x0000002d3d3c7c23 */ /* 0x100fe2000801082e */
[----:B------:R-:W-:-:S01]  /*2890*/  FFMA.FTZ R61, R68, UR45, -R46 ;  /* 0x0000002d443d7c23 */ /* 0x000fc2000801082e */
[--C-:B------:R-:W-:Y:S01]  /*28a0*/  FFMA.FTZ R14, R117, UR45, -R46.reuse ;  /* 0x0000002d750e7c23 */ /* 0x100fe2000801082e */
[----:B------:R-:W1:Y:S01]  /*28b0*/  SHFL.BFLY PT, R73, R6, 0x2, 0x1f ;  /* 0x0c401f0006497f89 */ /* 0x000e6200000e0000 */
[----:B------:R-:W-:-:S01]  /*28c0*/  FFMA.FTZ R88, R88, UR45, -R46 ;  /* 0x0000002d58587c23 */ /* 0x000fc2000801082e */
[--C-:B0-----:R-:W-:Y:S01]  /*28d0*/  FFMA.FTZ R72, R45, UR45, -R46.reuse ;  /* 0x0000002d2d487c23 */ /* 0x101fe2000801082e */
[----:B------:R-:W-:-:S01]  /*28e0*/  FFMA.FTZ R45, R51, UR45, -R46 ;  /* 0x0000002d332d7c23 */ /* 0x000fc2000801082e */
[----:B------:R-:W-:-:S02]  /*28f0*/  IMAD.U32 R51, RZ, RZ, UR45 ;  /* 0x0000002dff337e24 */ /* 0x000fc4000f8e00ff */
[----:B------:R-:W-:-:S01]  /*2900*/  FFMA.FTZ R20, R89, UR45, -R46 ;  /* 0x0000002d59147c23 */ /* 0x000fc2000801082e */
[--C-:B------:R-:W-:Y:S01]  /*2910*/  FFMA.FTZ R92, R92, UR45, -R46.reuse ;  /* 0x0000002d5c5c7c23 */ /* 0x100fe2000801082e */
        /* <DEDUP_REMOVED lines=17> */
[----:B-1----:R-:W-:Y:S01]  /*2a30*/  FMNMX.FTZ R73, R6, R73, !PT ;  /* 0x0000004906497209 */ /* 0x002fe20007810000 */
[----:B------:R-:W-:-:S01]  /*2a40*/  FFMA.FTZ R43, R43, UR45, -R46 ;  /* 0x0000002d2b2b7c23 */ /* 0x000fc2000801082e */
[----:B------:R-:W-:Y:S01]  /*2a50*/  MUFU.EX2 R5, R5 ;  /* 0x0000000500057308 */ /* 0x000fe20000000800 */
[----:B------:R-:W-:-:S02]  /*2a60*/  LOP3.LUT P2, RZ, R120, 0x7f, RZ, 0xc0, !PT ;  /* 0x0000007f78ff7812 */ /* 0x000fc4000784c0ff */
[----:B------:R-:W0:Y:S05]  /*2a70*/  SHFL.BFLY PT, R6, R73, 0x1, 0x1f ;  /* 0x0c201f0049067f89 */ /* 0x000e2a00000e0000 */
[----:B------:R-:W-:Y:S08]  /*2a80*/  MUFU.EX2 R8, R8 ;  /* 0x0000000800087308 */ /* 0x000ff00000000800 */
[----:B------:R-:W-:Y:S08]  /*2a90*/  MUFU.EX2 R7, R7 ;  /* 0x0000000700077308 */ /* 0x000ff00000000800 */
[----:B------:R-:W1:Y:S01]  /*2aa0*/  MUFU.EX2 R10, R10 ;  /* 0x0000000a000a7308 */ /* 0x000e620000000800 */
[----:B0-----:R-:W-:-:S04]  /*2ab0*/  FMNMX.FTZ R6, R73, R6, !PT ;  /* 0x0000000649067209 */ /* 0x001fc80007810000 */
[C---:B------:R-:W-:Y:S01]  /*2ac0*/  FSETP.NEU.FTZ.AND P1, PT, R6.reuse, -INF , PT ;  /* 0xff8000000600780b */ /* 0x040fe20003f3d000 */
[----:B------:R-:W-:-:S02]  /*2ad0*/  FFMA.FTZ R51, R6, R51, -8 ;  /* 0xc100000006337423 */ /* 0x000fc40000010033 */
[----:B------:R0:W-:Y:S03]  /*2ae0*/  MUFU.EX2 R33, R80 ;  /* 0x0000005000217308 */ /* 0x0001e60000000800 */
[----:B------:R-:W-:Y:S02]  /*2af0*/  FSEL R51, R51, RZ, P1 ;  /* 0x000000ff33337208 */ /* 0x000fe40000800000 */
[----:B------:R-:W-:-:S03]  /*2b00*/  PLOP3.LUT P1, PT, PT, PT, UP0, 0x80, 0x0 ;  /* 0x000000000000781c */ /* 0x000fc60003f2f008 */
[----:B------:R-:W-:Y:S01]  /*2b10*/  MUFU.EX2 R9, R9 ;  /* 0x0000000900097308 */ /* 0x000fe20000000800 */
[----:B------:R-:W-:-:S01]  /*2b20*/  FFMA.FTZ R46, R106, UR45, -R51 ;  /* 0x0000002d6a2e7c23 */ /* 0x000fc20008010833 */
[--C-:B------:R-:W-:Y:S01]  /*2b30*/  FFMA.FTZ R49, R107, UR45, -R51.reuse ;  /* 0x0000002d6b317c23 */ /* 0x100fe20008010833 */
[----:B------:R-:W-:-:S01]  /*2b40*/  FFMA.FTZ R69, R110, UR45, -R51 ;  /* 0x0000002d6e457c23 */ /* 0x000fc20008010833 */
[--C-:B------:R-:W-:Y:S01]  /*2b50*/  FFMA.FTZ R84, R111, UR45, -R51.reuse ;  /* 0x0000002d6f547c23 */ /* 0x100fe20008010833 */
[----:B------:R-:W-:-:S01]  /*2b60*/  FFMA.FTZ R65, R114, UR45, -R51 ;  /* 0x0000002d72417c23 */ /* 0x000fc20008010833 */
[--C-:B0-----:R-:W-:Y:S01]  /*2b70*/  FFMA.FTZ R80, R115, UR45, -R51.reuse ;  /* 0x0000002d73507c23 */ /* 0x101fe20008010833 */
[----:B------:R-:W-:-:S01]  /*2b80*/  FFMA.FTZ R81, R118, UR45, -R51 ;  /* 0x0000002d76517c23 */ /* 0x000fc20008010833 */
[----:B------:R-:W-:Y:S01]  /*2b90*/  MUFU.EX2 R46, R46 ;  /* 0x0000002e002e7308 */ /* 0x000fe20000000800 */
[----:B------:R-:W-:-:S01]  /*2ba0*/  FFMA.FTZ R77, R98, UR45, -R51 ;  /* 0x0000002d624d7c23 */ /* 0x000fc20008010833 */
[--C-:B------:R-:W-:Y:S01]  /*2bb0*/  FFMA.FTZ R98, R79, UR45, -R51.reuse ;  /* 0x0000002d4f627c23 */ /* 0x100fe20008010833 */
[----:B------:R-:W-:-:S01]  /*2bc0*/  FFMA.FTZ R79, R83, UR45, -R51 ;  /* 0x0000002d534f7c23 */ /* 0x000fc20008010833 */
[--C-:B------:R-:W-:Y:S01]  /*2bd0*/  FFMA.FTZ R83, R87, UR45, -R51.reuse ;  /* 0x0000002d57537c23 */ /* 0x100fe20008010833 */
[----:B------:R-:W-:-:S01]  /*2be0*/  FFMA.FTZ R73, R90, UR45, -R51 ;  /* 0x0000002d5a497c23 */ /* 0x000fc20008010833 */
[--C-:B------:R-:W-:Y:S01]  /*2bf0*/  FFMA.FTZ R89, R102, UR45, -R51.reuse ;  /* 0x0000002d66597c23 */ /* 0x100fe20008010833 */
[----:B------:R-:W-:-:S01]  /*2c00*/  FFMA.FTZ R85, R94, UR45, -R51 ;  /* 0x0000002d5e557c23 */ /* 0x000fc20008010833 */
[----:B------:R-:W0:Y:S01]  /*2c10*/  MUFU.EX2 R49, R49 ;  /* 0x0000003100317308 */ /* 0x000e220000000800 */
[----:B------:R-:W-:-:S01]  /*2c20*/  FFMA.FTZ R94, R95, UR45, -R51 ;  /* 0x0000002d5f5e7c23 */ /* 0x000fc20008010833 */
[--C-:B------:R-:W-:Y:S01]  /*2c30*/  FFMA.FTZ R90, R99, UR45, -R51.reuse ;  /* 0x0000002d635a7c23 */ /* 0x100fe20008010833 */
[----:B------:R-:W-:-:S01]  /*2c40*/  FFMA.FTZ R74, R74, UR45, -R51 ;  /* 0x0000002d4a4a7c23 */ /* 0x000fc20008010833 */
[--C-:B------:R-:W-:Y:S01]  /*2c50*/  FFMA.FTZ R75, R75, UR45, -R51.reuse ;  /* 0x0000002d4b4b7c23 */ /* 0x100fe20008010833 */
[----:B------:R-:W-:-:S01]  /*2c60*/  FFMA.FTZ R59, R59, UR45, -R51 ;  /* 0x0000002d3b3b7c23 */ /* 0x000fc20008010833 */
[--C-:B------:R-:W-:Y:S01]  /*2c70*/  FFMA.FTZ R63, R63, UR45, -R51.reuse ;  /* 0x0000002d3f3f7c23 */ /* 0x100fe20008010833 */
[----:B------:R-:W-:-:S01]  /*2c80*/  FFMA.FTZ R66, R66, UR45, -R51 ;  /* 0x0000002d42427c23 */ /* 0x000fc20008010833 */
[----:B------:R-:W2:Y:S01]  /*2c90*/  MUFU.EX2 R69, R69 ;  /* 0x0000004500457308 */ /* 0x000ea20000000800 */
[----:B------:R-:W-:-:S01]  /*2ca0*/  FFMA.FTZ R67, R67, UR45, -R51 ;  /* 0x0000002d43437c23 */ /* 0x000fc20008010833 */
[--C-:B------:R-:W-:Y:S01]  /*2cb0*/  FFMA.FTZ R70, R70, UR45, -R51.reuse ;  /* 0x0000002d46467c23 */ /* 0x100fe20008010833 */
[----:B------:R-:W-:-:S01]  /*2cc0*/  FFMA.FTZ R71, R71, UR45, -R51 ;  /* 0x0000002d47477c23 */ /* 0x000fc20008010833 */
[--C-:B------:R-:W-:Y:S01]  /*2cd0*/  FFMA.FTZ R30, R30, UR45, -R51.reuse ;  /* 0x0000002d1e1e7c23 */ /* 0x100fe20008010833 */
[----:B------:R-:W-:-:S01]  /*2ce0*/  FFMA.FTZ R52, R52, UR45, -R51 ;  /* 0x0000002d34347c23 */ /* 0x000fc20008010833 */
[--C-:B------:R-:W-:Y:S01]  /*2cf0*/  FFMA.FTZ R53, R53, UR45, -R51.reuse ;  /* 0x0000002d35357c23 */ /* 0x100fe20008010833 */
[----:B------:R-:W-:-:S01]  /*2d00*/  FFMA.FTZ R54, R54, UR45, -R51 ;  /* 0x0000002d36367c23 */ /* 0x000fc20008010833 */
[----:B------:R-:W3:Y:S01]  /*2d10*/  MUFU.EX2 R84, R84 ;  /* 0x0000005400547308 */ /* 0x000ee20000000800 */
[----:B------:R-:W-:-:S01]  /*2d20*/  FFMA.FTZ R38, R38, UR45, -R51 ;  /* 0x0000002d26267c23 */ /* 0x000fc20008010833 */
[----:B-1----:R-:W-:-:S04]  /*2d30*/  F2FP.SATFINITE.E4M3.F32.PACK_AB_MERGE_C R152, R10, R7, RZ ;  /* 0x000000070a98723e */ /* 0x002fc800048070ff */
[----:B------:R-:W-:Y:S02]  /*2d40*/  F2FP.SATFINITE.E4M3.F32.PACK_AB_MERGE_C R152, R8, R5, R152 ;  /* 0x000000050898723e */ /* 0x000fe40004807098 */
[----:B------:R1:W-:Y:S08]  /*2d50*/  MUFU.EX2 R13, R88 ;  /* 0x00000058000d7308 */ /* 0x0003f00000000800 */
[----:B------:R-:W4:Y:S01]  /*2d60*/  MUFU.EX2 R65, R65 ;  /* 0x0000004100417308 */ /* 0x000f220000000800 */
[----:B-1----:R-:W-:-:S01]  /*2d70*/  FFMA.FTZ R88, R91, UR45, -R51 ;  /* 0x0000002d5b587c23 */ /* 0x002fc20008010833 */
[--C-:B------:R-:W-:Y:S01]  /*2d80*/  FFMA.FTZ R91, R78, UR45, -R51.reuse ;  /* 0x0000002d4e5b7c23 */ /* 0x100fe20008010833 */
[----:B------:R-:W-:-:S01]  /*2d90*/  FFMA.FTZ R78, R82, UR45, -R51 ;  /* 0x0000002d524e7c23 */ /* 0x000fc20008010833 */
[----:B------:R-:W-:Y:S01]  /*2da0*/  FFMA.FTZ R82, R86, UR45, -R51 ;  /* 0x0000002d56527c23 */ /* 0x000fe20008010833 */
[----:B------:R-:W-:-:S03]  /*2db0*/  FADD.FTZ R86, R5, R8 ;  /* 0x0000000805567221 */ /* 0x000fc60000010000 */
[----:B------:R-:W1:Y:S01]  /*2dc0*/  MUFU.EX2 R12, R12 ;  /* 0x0000000c000c7308 */ /* 0x000e620000000800 */
[----:B------:R-:W-:-:S01]  /*2dd0*/  FADD.FTZ R87, R7, R86 ;  /* 0x0000005607577221 */ /* 0x000fc20000010000 */
[----:B------:R-:W-:Y:S01]  /*2de0*/  FFMA.FTZ R86, R58, UR45, -R51 ;  /* 0x0000002d3a567c23 */ /* 0x000fe20008010833 */
[----:B------:R-:W-:-:S05]  /*2df0*/  @!P2 VIADD R58, R4, 0x13240 ;  /* 0x00013240043aa836 */ /* 0x000fca0000000000 */
[----:B------:R0:W-:Y:S01]  /*2e00*/  MUFU.EX2 R25, R100 ;  /* 0x0000006400197308 */ /* 0x0001e20000000800 */
[----:B------:R-:W-:-:S04]  /*2e10*/  @!P2 PRMT R58, RZ, 0x654, R58 ;  /* 0x00000654ff3aa816 */ /* 0x000fc8000000003a */
[----:B------:R5:W-:Y:S03]  /*2e20*/  @!P2 SYNCS.ARRIVE.TRANS64.RED.A1T0 RZ, [R58+URZ], RZ ;  /* 0x000000ff3affa9a7 */ /* 0x000be6000810043f */
[----:B------:R-:W1:Y:S01]  /*2e30*/  MUFU.EX2 R80, R80 ;  /* 0x0000005000507308 */ /* 0x000e620000000800 */
[----:B0-----:R-:W-:-:S04]  /*2e40*/  FADD.FTZ R100, R46, R49 ;  /* 0x000000312e647221 */ /* 0x001fc80000010000 */
[----:B--2---:R-:W-:Y:S01]  /*2e50*/  FADD.FTZ R93, R69, R100 ;  /* 0x00000064455d7221 */ /* 0x004fe20000010000 */
[----:B------:R-:W-:-:S01]  /*2e60*/  FADD.FTZ R100, R10, R87 ;  /* 0x000000570a647221 */ /* 0x000fc20000010000 */
[----:B-----5:R-:W-:Y:S01]  /*2e70*/  FFMA.FTZ R58, R62, UR45, -R51 ;  /* 0x0000002d3e3a7c23 */ /* 0x020fe20008010833 */
[----:B------:R0:W-:Y:S01]  /*2e80*/  MUFU.EX2 R15, R92 ;  /* 0x0000005c000f7308 */ /* 0x0001e20000000800 */
[----:B---3--:R-:W-:-:S01]  /*2e90*/  FADD.FTZ R102, R84, R93 ;  /* 0x0000005d54667221 */ /* 0x008fc20000010000 */
[----:B------:R-:W-:Y:S01]  /*2ea0*/  FADD.FTZ R87, R9, R100 ;  /* 0x0000006409577221 */ /* 0x000fe20000010000 */
[----:B------:R-:W-:Y:S02]  /*2eb0*/  F2FP.SATFINITE.E4M3.F32.PACK_AB_MERGE_C R69, R84, R69, RZ ;  /* 0x000000455445723e */ /* 0x000fe400048070ff */
[----:B----4-:R-:W-:Y:S01]  /*2ec0*/  FADD.FTZ R93, R65, R102 ;  /* 0x00000066415d7221 */ /* 0x010fe20000010000 */
[----:B-1----:R-:W-:-:S01]  /*2ed0*/  FADD.FTZ R100, R12, R87 ;  /* 0x000000570c647221 */ /* 0x002fc20000010000 */
[----:B------:R-:W-:Y:S01]  /*2ee0*/  F2FP.SATFINITE.E4M3.F32.PACK_AB_MERGE_C R153, R49, R46, R69 ;  /* 0x0000002e3199723e */ /* 0x000fe20004807045 */
[----:B------:R-:W1:Y:S01]  /*2ef0*/  MUFU.EX2 R11, R11 ;  /* 0x0000000b000b7308 */ /* 0x000e620000000800 */
[----:B0-----:R-:W-:-:S01]  /*2f00*/  FFMA.FTZ R92, R119, UR45, -R51 ;  /* 0x0000002d775c7c23 */ /* 0x001fc20008010833 */
[----:B------:R-:W-:Y:S01]  /*2f10*/  FADD.FTZ R102, R80, R93 ;  /* 0x0000005d50667221 */ /* 0x000fe20000010000 */
[----:B------:R-:W-:-:S02]  /*2f20*/  IMAD.MOV.U32 R49, RZ, RZ, R55 ;  /* 0x000000ffff317224 */ /* 0x000fc400078e0037 */
[----:B------:R-:W-:-:S03]  /*2f30*/  IMAD.MOV.U32 R46, RZ, RZ, R55 ;  /* 0x000000ffff2e7224 */ /* 0x000fc600078e0037 */
[----:B------:R-:W0:Y:S08]  /*2f40*/  MUFU.EX2 R81, R81 ;  /* 0x0000005100517308 */ /* 0x000e300000000800 */
[----:B------:R-:W2:Y:S01]  /*2f50*/  MUFU.EX2 R14, R14 ;  /* 0x0000000e000e7308 */ /* 0x000ea20000000800 */
[----:B-1----:R-:W-:-:S07]  /*2f60*/  FADD.FTZ R87, R11, R100 ;  /* 0x000000640b577221 */ /* 0x002fce0000010000 */
[----:B------:R-:W1:Y:S01]  /*2f70*/  MUFU.EX2 R92, R92 ;  /* 0x0000005c005c7308 */ /* 0x000e620000000800 */
[----:B0-----:R-:W-:-:S07]  /*2f80*/  FADD.FTZ R93, R81, R102 ;  /* 0x00000066515d7221 */ /* 0x001fce0000010000 */
[----:B------:R-:W-:Y:S01]  /*2f90*/  MUFU.EX2 R73, R73 ;  /* 0x0000004900497308 */ /* 0x000fe20000000800 */
[----:B--2---:R-:W-:-:S01]  /*2fa0*/  FADD.FTZ R62, R14, R87 ;  /* 0x000000570e3e7221 */ /* 0x004fc20000010000 */
[----:B------:R-:W-:-:S03]  /*2fb0*/  F2FP.SATFINITE.E4M3.F32.PACK_AB_MERGE_C R154, R14, R11, RZ ;  /* 0x0000000b0e9a723e */ /* 0x000fc600048070ff */
[----:B------:R-:W-:Y:S01]  /*2fc0*/  FADD.FTZ R87, R13, R62 ;  /* 0x0000003e0d577221 */ /* 0x000fe20000010000 */
[----:B------:R-:W-:Y:S02]  /*2fd0*/  F2FP.SATFINITE.E4M3.F32.PACK_AB_MERGE_C R154, R12, R9, R154 ;  /* 0x000000090c9a723e */ /* 0x000fe4000480709a */
[----:B------:R-:W0:Y:S01]  /*2fe0*/  MUFU.EX2 R20, R20 ;  /* 0x0000001400147308 */ /* 0x000e220000000800 */
[----:B-1----:R-:W-:-:S04]  /*2ff0*/  F2FP.SATFINITE.E4M3.F32.PACK_AB_MERGE_C R81, R92, R81, RZ ;  /* 0x000000515c51723e */ /* 0x002fc800048070ff */
[----:B------:R-:W-:-:S03]  /*3000*/  F2FP.SATFINITE.E4M3.F32.PACK_AB_MERGE_C R155, R80, R65, R81 ;  /* 0x00000041509b723e */ /* 0x000fc60004807051 */
[----:B------:R-:W-:Y:S08]  /*3010*/  MUFU.EX2 R88, R88 ;  /* 0x0000005800587308 */ /* 0x000ff00000000800 */
[----:B------:R-:W-:Y:S01]  /*3020*/  MUFU.EX2 R85, R85 ;  /* 0x0000005500557308 */ /* 0x000fe20000000800 */
[----:B0-----:R-:W-:-:S04]  /*3030*/  FADD.FTZ R62, R20, R87 ;  /* 0x00000057143e7221 */ /* 0x001fc80000010000 */
[----:B------:R-:W-:Y:S01]  /*3040*/  FADD.FTZ R87, R15, R62 ;  /* 0x0000003e0f577221 */ /* 0x000fe20000010000 */
[----:B------:R-:W-:-:S02]  /*3050*/  FFMA.FTZ R62, R26, UR45, -R51 ;  /* 0x0000002d1a3e7c23 */ /* 0x000fc40008010833 */
[----:B------:R-:W0:Y:S08]  /*3060*/  MUFU.EX2 R24, R24 ;  /* 0x0000001800187308 */ /* 0x000e300000000800 */
[----:B------:R-:W1:Y:S08]  /*3070*/  MUFU.EX2 R94, R94 ;  /* 0x0000005e005e7308 */ /* 0x000e700000000800 */
[----:B------:R2:W-:Y:S01]  /*3080*/  MUFU.EX2 R4, R86 ;  /* 0x0000005600047308 */ /* 0x0005e20000000800 */
[----:B0-----:R-:W-:-:S01]  /*3090*/  FADD.FTZ R100, R24, R87 ;  /* 0x0000005718647221 */ /* 0x001fc20000010000 */
[----:B------:R-:W-:Y:S01]  /*30a0*/  F2FP.SATFINITE.E4M3.F32.PACK_AB_MERGE_C R136, R24, R15, RZ ;  /* 0x0000000f1888723e */ /* 0x000fe200048070ff */
[----:B------:R-:W-:-:S03]  /*30b0*/  IMAD.MOV.U32 R24, RZ, RZ, R55 ;  /* 0x000000ffff187224 */ /* 0x000fc600078e0037 */
[----:B------:R-:W-:Y:S02]  /*30c0*/  F2FP.SATFINITE.E4M3.F32.PACK_AB_MERGE_C R136, R20, R13, R136 ;  /* 0x0000000d1488723e */ /* 0x000fe40004807088 */
[----:B------:R0:W3:Y:S01]  /*30d0*/  MUFU.EX2 R21, R96 ;  /* 0x0000006000157308 */ /* 0x0000e20000000800 */
[----:B--2---:R-:W-:-:S04]  /*30e0*/  FADD.FTZ R86, R92, R93 ;  /* 0x0000005d5c567221 */ /* 0x004fc80000010000 */
[----:B------:R-:W-:-:S03]  /*30f0*/  FADD.FTZ R93, R73, R86 ;  /* 0x00000056495d7221 */ /* 0x000fc60000010000 */
[----:B------:R-:W2:Y:S01]  /*3100*/  MUFU.EX2 R77, R77 ;  /* 0x0000004d004d7308 */ /* 0x000ea20000000800 */
[----:B------:R-:W-:-:S01]  /*3110*/  FADD.FTZ R86, R88, R93 ;  /* 0x0000005d58567221 */ /* 0x000fc20000010000 */
[----:B0-----:R-:W-:-:S03]  /*3120*/  FFMA.FTZ R96, R103, UR45, -R51 ;  /* 0x0000002d67607c23 */ /* 0x001fc60008010833 */
[----:B------:R-:W-:Y:S01]  /*3130*/  FADD.FTZ R93, R85, R86 ;  /* 0x00000056555d7221 */ /* 0x000fe20000010000 */
[----:B------:R-:W-:-:S01]  /*3140*/  FFMA.FTZ R86, R27, UR45, -R51 ;  /* 0x0000002d1b567c23 */ /* 0x000fc20008010833 */
[----:B------:R-:W-:Y:S01]  /*3150*/  FFMA.FTZ R51, R56, UR45, -R51 ;  /* 0x0000002d38337c23 */ /* 0x000fe20008010833 */
[----:B------:R-:W0:Y:S01]  /*3160*/  MUFU.EX2 R28, R28 ;  /* 0x0000001c001c7308 */ /* 0x000e220000000800 */
[----:B-1----:R-:W-:-:S01]  /*3170*/  FADD.FTZ R102, R94, R93 ;  /* 0x0000005d5e667221 */ /* 0x002fc20000010000 */
[----:B---3--:R-:W-:Y:S01]  /*3180*/  FADD.FTZ R27, R21, R100 ;  /* 0x00000064151b7221 */ /* 0x008fe20000010000 */
[----:B------:R-:W-:-:S04]  /*3190*/  F2FP.SATFINITE.E4M3.F32.PACK_AB_MERGE_C R85, R94, R85, RZ ;  /* 0x000000555e55723e */ /* 0x000fc800048070ff */
[----:B------:R-:W-:Y:S01]  /*31a0*/  F2FP.SATFINITE.E4M3.F32.PACK_AB_MERGE_C R137, R88, R73, R85 ;  /* 0x000000495889723e */ /* 0x000fe20004807055 */
[----:B------:R-:W1:Y:S01]  /*31b0*/  MUFU.EX2 R90, R90 ;  /* 0x0000005a005a7308 */ /* 0x000e620000000800 */
[----:B--2---:R-:W-:-:S07]  /*31c0*/  FADD.FTZ R87, R77, R102 ;  /* 0x000000664d577221 */ /* 0x004fce0000010000 */
[----:B------:R-:W2:Y:S01]  /*31d0*/  MUFU.EX2 R89, R89 ;  /* 0x0000005900597308 */ /* 0x000ea20000000800 */
[----:B0-----:R-:W-:-:S07]  /*31e0*/  FADD.FTZ R100, R28, R27 ;  /* 0x0000001b1c647221 */ /* 0x001fce0000010000 */
[----:B------:R-:W0:Y:S01]  /*31f0*/  MUFU.EX2 R32, R32 ;  /* 0x0000002000207308 */ /* 0x000e220000000800 */
[----:B-1----:R-:W-:-:S01]  /*3200*/  FADD.FTZ R102, R90, R87 ;  /* 0x000000575a667221 */ /* 0x002fc20000010000 */
[----:B------:R-:W-:-:S06]  /*3210*/  FADD.FTZ R87, R25, R100 ;  /* 0x0000006419577221 */ /* 0x000fcc0000010000 */
[----:B------:R-:W1:Y:S01]  /*3220*/  MUFU.EX2 R96, R96 ;  /* 0x0000006000607308 */ /* 0x000e620000000800 */
[----:B--2---:R-:W-:-:S07]  /*3230*/  FADD.FTZ R93, R89, R102 ;  /* 0x00000066595d7221 */ /* 0x004fce0000010000 */
[----:B------:R-:W2:Y:S01]  /*3240*/  MUFU.EX2 R74, R74 ;  /* 0x0000004a004a7308 */ /* 0x000ea20000000800 */
[----:B0-----:R-:W-:-:S01]  /*3250*/  FADD.FTZ R56, R32, R87 ;  /* 0x0000005720387221 */ /* 0x001fc20000010000 */
[----:B------:R-:W-:Y:S01]  /*3260*/  F2FP.SATFINITE.E4M3.F32.PACK_AB_MERGE_C R138, R32, R25, RZ ;  /* 0x00000019208a723e */ /* 0x000fe200048070ff */
[--C-:B------:R-:W-:Y:S02]  /*3270*/  IMAD.MOV.U32 R32, RZ, RZ, R55.reuse ;  /* 0x000000ffff207224 */ /* 0x100fe400078e0037 */
[----:B------:R-:W-:Y:S01]  /*3280*/  FADD.FTZ R7, R29, R56 ;  /* 0x000000381d077221 */ /* 0x000fe20000010000 */
[----:B------:R-:W-:Y:S01]  /*3290*/  F2FP.SATFINITE.E4M3.F32.PACK_AB_MERGE_C R138, R28, R21, R138 ;  /* 0x000000151c8a723e */ /* 0x000fe2000480708a */
[----:B------:R-:W-:Y:S01]  /*32a0*/  IMAD.MOV.U32 R28, RZ, RZ, R55 ;  /* 0x000000ffff1c7224 */ /* 0x000fe200078e0037 */
[----:B------:R-:W0:Y:S01]  /*32b0*/  MUFU.EX2 R36, R36 ;  /* 0x0000002400247308 */ /* 0x000e220000000800 */
[----:B-1----:R-:W-:-:S01]  /*32c0*/  FADD.FTZ R93, R96, R93 ;  /* 0x0000005d605d7221 */ /* 0x002fc20000010000 */
[----:B------:R-:W-:Y:S01]  /*32d0*/  F2FP.SATFINITE.E4M3.F32.PACK_AB_MERGE_C R89, R96, R89, RZ ;  /* 0x000000596059723e */ /* 0x000fe200048070ff */
[----:B------:R-:W-:-:S03]  /*32e0*/  IMAD.MOV.U32 R25, RZ, RZ, R55 ;  /* 0x000000ffff197224 */ /* 0x000fc600078e0037 */
[----:B------:R-:W-:Y:S02]  /*32f0*/  F2FP.SATFINITE.E4M3.F32.PACK_AB_MERGE_C R139, R90, R77, R89 ;  /* 0x0000004d5a8b723e */ /* 0x000fe40004807059 */
[----:B------:R-:W1:Y:S01]  /*3300*/  MUFU.EX2 R75, R75 ;  /* 0x0000004b004b7308 */ /* 0x000e620000000800 */
[----:B--2---:R-:W-:-:S07]  /*3310*/  FADD.FTZ R10, R74, R93 ;  /* 0x0000005d4a0a7221 */ /* 0x004fce0000010000 */
[----:B------:R-:W2:Y:S01]  /*3320*/  MUFU.EX2 R37, R37 ;  /* 0x0000002500257308 */ /* 0x000ea20000000800 */
[----:B0-----:R-:W-:-:S07]  /*3330*/  FADD.FTZ R14, R36, R7 ;  /* 0x00000007240e7221 */ /* 0x001fce0000010000 */
[----:B------:R-:W0:Y:S01]  /*3340*/  MUFU.EX2 R91, R91 ;  /* 0x0000005b005b7308 */ /* 0x000e220000000800 */
[----:B-1----:R-:W-:-:S07]  /*3350*/  FADD.FTZ R10, R75, R10 ;  /* 0x0000000a4b0a7221 */ /* 0x002fce0000010000 */
[----:B------:R-:W1:Y:S01]  /*3360*/  MUFU.EX2 R48, R48 ;  /* 0x0000003000307308 */ /* 0x000e620000000800 */
[----:B--2---:R-:W-:-:S07]  /*3370*/  FADD.FTZ R7, R37, R14 ;  /* 0x0000000e25077221 */ /* 0x004fce0000010000 */
[----:B------:R-:W2:Y:S01]  /*3380*/  MUFU.EX2 R98, R98 ;  /* 0x0000006200627308 */ /* 0x000ea20000000800 */
[----:B0-----:R-:W-:-:S07]  /*3390*/  FADD.FTZ R11, R91, R10 ;  /* 0x0000000a5b0b7221 */ /* 0x001fce0000010000 */
[----:B------:R-:W0:Y:S01]  /*33a0*/  MUFU.EX2 R78, R78 ;  /* 0x0000004e004e7308 */ /* 0x000e220000000800 */
[C---:B-1----:R-:W-:Y:S01]  /*33b0*/  F2FP.SATFINITE.E4M3.F32.PACK_AB_MERGE_C R140, R48.reuse, R37, RZ ;  /* 0x00000025308c723e */ /* 0x042fe200048070ff */
[----:B------:R-:W-:Y:S01]  /*33c0*/  FADD.FTZ R48, R48, R7 ;  /* 0x0000000730307221 */ /* 0x000fe20000010000 */
[----:B------:R-:W-:Y:S02]  /*33d0*/  IMAD.MOV.U32 R37, RZ, RZ, R55 ;  /* 0x000000ffff257224 */ /* 0x000fe400078e0037 */
[----:B------:R-:W-:Y:S01]  /*33e0*/  F2FP.SATFINITE.E4M3.F32.PACK_AB_MERGE_C R140, R36, R29, R140 ;  /* 0x0000001d248c723e */ /* 0x000fe2000480708c */
[----:B------:R-:W-:-:S01]  /*33f0*/  FADD.FTZ R15, R33, R48 ;  /* 0x00000030210f7221 */ /* 0x000fc20000010000 */
[----:B------:R-:W-:Y:S01]  /*3400*/  IMAD.MOV.U32 R48, RZ, RZ, R55 ;  /* 0x000000ffff307224 */ /* 0x000fe200078e0037 */
[----:B------:R-:W1:Y:S01]  /*3410*/  MUFU.EX2 R40, R40 ;  /* 0x0000002800287308 */ /* 0x000e620000000800 */
[----:B--2---:R-:W-:-:S01]  /*3420*/  FADD.FTZ R11, R98, R11 ;  /* 0x0000000b620b7221 */ /* 0x004fc20000010000 */
[----:B------:R-:W-:Y:S01]  /*3430*/  F2FP.SATFINITE.E4M3.F32.PACK_AB_MERGE_C R91, R98, R91, RZ ;  /* 0x0000005b625b723e */ /* 0x000fe200048070ff */
[----:B------:R-:W-:-:S02]  /*3440*/  IMAD.MOV.U32 R36, RZ, RZ, R55 ;  /* 0x000000ffff247224 */ /* 0x000fc400078e0037 */
[----:B------:R-:W-:Y:S01]  /*3450*/  IMAD.MOV.U32 R29, RZ, RZ, R55 ;  /* 0x000000ffff1d7224 */ /* 0x000fe200078e0037 */
[----:B------:R-:W-:Y:S02]  /*3460*/  F2FP.SATFINITE.E4M3.F32.PACK_AB_MERGE_C R141, R75, R74, R91 ;  /* 0x0000004a4b8d723e */ /* 0x000fe4000480705b */
        /* <DEDUP_REMOVED lines=9> */
[----:B-1----:R-:W-:-:S07]  /*3500*/  FADD.FTZ R8, R82, R11 ;  /* 0x0000000b52087221 */ /* 0x002fce0000010000 */
[----:B------:R-:W1:Y:S01]  /*3510*/  MUFU.EX2 R34, R34 ;  /* 0x0000002200227308 */ /* 0x000e620000000800 */
[C---:B--2---:R-:W-:Y:S01]  /*3520*/  F2FP.SATFINITE.E4M3.F32.PACK_AB_MERGE_C R50, R31.reuse, R50, RZ ;  /* 0x000000321f32723e */ /* 0x044fe200048070ff */
[----:B------:R-:W-:-:S03]  /*3530*/  FADD.FTZ R31, R31, R10 ;  /* 0x0000000a1f1f7221 */ /* 0x000fc60000010000 */
[----:B------:R-:W-:Y:S01]  /*3540*/  F2FP.SATFINITE.E4M3.F32.PACK_AB_MERGE_C R142, R40, R33, R50 ;  /* 0x00000021288e723e */ /* 0x000fe20004807032 */
[--C-:B------:R-:W-:Y:S02]  /*3550*/  IMAD.MOV.U32 R50, RZ, RZ, R55.reuse ;  /* 0x000000ffff327224 */ /* 0x100fe400078e0037 */
[----:B------:R-:W2:Y:S01]  /*3560*/  MUFU.EX2 R59, R59 ;  /* 0x0000003b003b7308 */ /* 0x000ea20000000800 */
[C---:B0-----:R-:W-:Y:S01]  /*3570*/  F2FP.SATFINITE.E4M3.F32.PACK_AB_MERGE_C R82, R83.reuse, R82, RZ ;  /* 0x000000525352723e */ /* 0x041fe200048070ff */
[----:B------:R-:W-:Y:S01]  /*3580*/  FADD.FTZ R83, R83, R8 ;  /* 0x0000000853537221 */ /* 0x000fe20000010000 */
[----:B------:R-:W-:Y:S02]  /*3590*/  IMAD.MOV.U32 R40, RZ, RZ, R55 ;  /* 0x000000ffff287224 */ /* 0x000fe400078e0037 */
[----:B------:R-:W-:Y:S01]  /*35a0*/  F2FP.SATFINITE.E4M3.F32.PACK_AB_MERGE_C R143, R79, R78, R82 ;  /* 0x0000004e4f8f723e */ /* 0x000fe20004807052 */
[----:B------:R-:W-:-:S01]  /*35b0*/  FADD.FTZ R10, R4, R83 ;  /* 0x00000053040a7221 */ /* 0x000fc20000010000 */
[----:B------:R-:W-:Y:S01]  /*35c0*/  IMAD.MOV.U32 R33, RZ, RZ, R55 ;  /* 0x000000ffff217224 */ /* 0x000fe200078e0037 */
[----:B------:R-:W0:Y:S01]  /*35d0*/  MUFU.EX2 R39, R39 ;  /* 0x0000002700277308 */ /* 0x000e220000000800 */
[----:B-1----:R-:W-:-:S01]  /*35e0*/  FADD.FTZ R8, R34, R31 ;  /* 0x0000001f22087221 */ /* 0x002fc20000010000 */
[----:B------:R-:W-:-:S03]  /*35f0*/  IMAD.MOV.U32 R31, RZ, RZ, R55 ;  /* 0x000000ffff1f7224 */ /* 0x000fc600078e0037 */
[----:B------:R-:W-:-:S03]  /*3600*/  FADD.FTZ R8, R35, R8 ;  /* 0x0000000823087221 */ /* 0x000fc60000010000 */
        /* <DEDUP_REMOVED lines=14> */
[--C-:B------:R-:W-:Y:S02]  /*36f0*/  IMAD.MOV.U32 R35, RZ, RZ, R55.reuse ;  /* 0x000000ffff237224 */ /* 0x100fe400078e0037 */
[----:B------:R-:W-:Y:S01]  /*3700*/  F2FP.SATFINITE.E4M3.F32.PACK_AB_MERGE_C R145, R59, R4, R58 ;  /* 0x000000043b91723e */ /* 0x000fe2000480703a */
[----:B------:R-:W-:Y:S02]  /*3710*/  IMAD.MOV.U32 R34, RZ, RZ, R55 ;  /* 0x000000ffff227224 */ /* 0x000fe400078e0037 */
[----:B------:R-:W0:Y:S01]  /*3720*/  MUFU.EX2 R64, R64 ;  /* 0x0000004000407308 */ /* 0x000e220000000800 */
[----:B-1----:R-:W-:-:S07]  /*3730*/  FADD.FTZ R9, R57, R60 ;  /* 0x0000003c39097221 */ /* 0x002fce0000010000 */
[----:B------:R-:W1:Y:S01]  /*3740*/  MUFU.EX2 R27, R67 ;  /* 0x00000043001b7308 */ /* 0x000e620000000800 */
[----:B--2---:R-:W-:-:S07]  /*3750*/  FADD.FTZ R8, R26, R63 ;  /* 0x0000003f1a087221 */ /* 0x004fce0000010000 */
[----:B------:R-:W-:Y:S01]  /*3760*/  MUFU.EX2 R61, R61 ;  /* 0x0000003d003d7308 */ /* 0x000fe20000000800 */
[----:B0-----:R-:W-:-:S07]  /*3770*/  FADD.FTZ R10, R64, R9 ;  /* 0x00000009400a7221 */ /* 0x001fce0000010000 */
[----:B------:R-:W0:Y:S01]  /*3780*/  MUFU.EX2 R68, R68 ;  /* 0x0000004400447308 */ /* 0x000e220000000800 */
[----:B-1----:R-:W-:-:S07]  /*3790*/  FADD.FTZ R9, R27, R8 ;  /* 0x000000081b097221 */ /* 0x002fce0000010000 */
[----:B------:R-:W1:Y:S08]  /*37a0*/  MUFU.EX2 R70, R70 ;  /* 0x0000004600467308 */ /* 0x000e700000000800 */
[----:B------:R-:W2:Y:S01]  /*37b0*/  MUFU.EX2 R71, R71 ;  /* 0x0000004700477308 */ /* 0x000ea20000000800 */
[----:B0-----:R-:W-:Y:S01]  /*37c0*/  F2FP.SATFINITE.E4M3.F32.PACK_AB_MERGE_C R11, R68, R61, RZ ;  /* 0x0000003d440b723e */ /* 0x001fe200048070ff */
[----:B------:R-:W-:-:S03]  /*37d0*/  FADD.FTZ R61, R61, R10 ;  /* 0x0000000a3d3d7221 */ /* 0x000fc60000010000 */
[----:B------:R-:W-:Y:S01]  /*37e0*/  F2FP.SATFINITE.E4M3.F32.PACK_AB_MERGE_C R146, R64, R57, R11 ;  /* 0x000000394092723e */ /* 0x000fe2000480700b */
[----:B------:R-:W-:-:S02]  /*37f0*/  FADD.FTZ R68, R68, R61 ;  /* 0x0000003d44447221 */ /* 0x000fc40000010000 */
[----:B------:R-:W-:Y:S01]  /*3800*/  MUFU.EX2 R45, R45 ;  /* 0x0000002d002d7308 */ /* 0x000fe20000000800 */
[----:B-1----:R-:W-:-:S07]  /*3810*/  FADD.FTZ R8, R70, R9 ;  /* 0x0000000946087221 */ /* 0x002fce0000010000 */
[----:B------:R-:W0:Y:S01]  /*3820*/  MUFU.EX2 R76, R76 ;  /* 0x0000004c004c7308 */ /* 0x000e220000000800 */
[----:B--2---:R-:W-:-:S01]  /*3830*/  FADD.FTZ R8, R71, R8 ;  /* 0x0000000847087221 */ /* 0x004fc20000010000 */
[----:B------:R-:W-:-:S04]  /*3840*/  F2FP.SATFINITE.E4M3.F32.PACK_AB_MERGE_C R70, R71, R70, RZ ;  /* 0x000000464746723e */ /* 0x000fc800048070ff */
[----:B------:R-:W-:Y:S01]  /*3850*/  F2FP.SATFINITE.E4M3.F32.PACK_AB_MERGE_C R147, R27, R26, R70 ;  /* 0x0000001a1b93723e */ /* 0x000fe20004807046 */
[--C-:B------:R-:W-:Y:S01]  /*3860*/  IMAD.MOV.U32 R27, RZ, RZ, R55.reuse ;  /* 0x000000ffff1b7224 */ /* 0x100fe200078e0037 */
[----:B------:R-:W1:Y:S01]  /*3870*/  MUFU.EX2 R41, R41 ;  /* 0x0000002900297308 */ /* 0x000e620000000800 */
[----:B------:R-:W-:-:S07]  /*3880*/  IMAD.MOV.U32 R26, RZ, RZ, R55 ;  /* 0x000000ffff1a7224 */ /* 0x000fce00078e0037 */
[----:B------:R-:W2:Y:S01]  /*3890*/  MUFU.EX2 R7, R62 ;  /* 0x0000003e00077308 */ /* 0x000ea20000000800 */
[----:B0-----:R-:W-:-:S07]  /*38a0*/  F2FP.SATFINITE.E4M3.F32.PACK_AB_MERGE_C R10, R76, R45, RZ ;  /* 0x0000002d4c0a723e */ /* 0x001fce00048070ff */
[----:B------:R-:W0:Y:S01]  /*38b0*/  MUFU.EX2 R72, R72 ;  /* 0x0000004800487308 */ /* 0x000e220000000800 */
[----:B-1----:R-:W-:-:S07]  /*38c0*/  FADD.FTZ R9, R41, R68 ;  /* 0x0000004429097221 */ /* 0x002fce0000010000 */
[----:B------:R-:W1:Y:S01]  /*38d0*/  MUFU.EX2 R86, R86 ;  /* 0x0000005600567308 */ /* 0x000e620000000800 */
[----:B--2---:R-:W-:-:S07]  /*38e0*/  FADD.FTZ R11, R7, R8 ;  /* 0x00000008070b7221 */ /* 0x004fce0000010000 */
[----:B------:R-:W2:Y:S01]  /*38f0*/  MUFU.EX2 R30, R30 ;  /* 0x0000001e001e7308 */ /* 0x000ea20000000800 */
[C---:B0-----:R-:W-:Y:S01]  /*3900*/  F2FP.SATFINITE.E4M3.F32.PACK_AB_MERGE_C R148, R72.reuse, R41, R10 ;  /* 0x000000294894723e */ /* 0x041fe2000480700a */
[----:B------:R-:W-:Y:S01]  /*3910*/  FADD.FTZ R72, R72, R9 ;  /* 0x0000000948487221 */ /* 0x000fe20000010000 */
[----:B------:R-:W-:-:S03]  /*3920*/  IMAD.MOV.U32 R41, RZ, RZ, R55 ;  /* 0x000000ffff297224 */ /* 0x000fc600078e0037 */
[----:B------:R-:W-:Y:S02]  /*3930*/  FADD.FTZ R45, R45, R72 ;  /* 0x000000482d2d7221 */ /* 0x000fe40000010000 */
[----:B------:R0:W3:Y:S01]  /*3940*/  MUFU.EX2 R5, R52 ;  /* 0x0000003400057308 */ /* 0x0000e20000000800 */
[----:B-1----:R-:W-:-:S01]  /*3950*/  FADD.FTZ R11, R86, R11 ;  /* 0x0000000b560b7221 */ /* 0x002fc20000010000 */
[----:B------:R-:W-:Y:S01]  /*3960*/  FADD.FTZ R76, R76, R45 ;  /* 0x0000002d4c4c7221 */ /* 0x000fe20000010000 */
[----:B------:R-:W-:-:S05]  /*3970*/  IMAD.MOV.U32 R45, RZ, RZ, R55 ;  /* 0x000000ffff2d7224 */ /* 0x000fca00078e0037 */
[----:B------:R-:W1:Y:S01]  /*3980*/  MUFU.EX2 R47, R47 ;  /* 0x0000002f002f7308 */ /* 0x000e620000000800 */
[----:B--2---:R-:W-:-:S01]  /*3990*/  FADD.FTZ R8, R30, R11 ;  /* 0x0000000b1e087221 */ /* 0x004fc20000010000 */
[----:B0-----:R-:W-:-:S06]  /*39a0*/  IMAD.MOV.U32 R52, RZ, RZ, R55 ;  /* 0x000000ffff347224 */ /* 0x001fcc00078e0037 */
[----:B------:R-:W0:Y:S01]  /*39b0*/  MUFU.EX2 R53, R53 ;  /* 0x0000003500357308 */ /* 0x000e220000000800 */
[----:B---3--:R-:W-:-:S01]  /*39c0*/  FADD.FTZ R8, R5, R8 ;  /* 0x0000000805087221 */ /* 0x008fc20000010000 */
[----:B------:R-:W-:-:S04]  /*39d0*/  F2FP.SATFINITE.E4M3.F32.PACK_AB_MERGE_C R30, R5, R30, RZ ;  /* 0x0000001e051e723e */ /* 0x000fc800048070ff */
[----:B------:R-:W-:Y:S01]  /*39e0*/  F2FP.SATFINITE.E4M3.F32.PACK_AB_MERGE_C R149, R86, R7, R30 ;  /* 0x000000075695723e */ /* 0x000fe2000480701e */
[----:B------:R-:W-:Y:S01]  /*39f0*/  IMAD.MOV.U32 R30, RZ, RZ, R55 ;  /* 0x000000ffff1e7224 */ /* 0x000fe200078e0037 */
[----:B------:R-:W2:Y:S01]  /*3a00*/  MUFU.EX2 R42, R42 ;  /* 0x0000002a002a7308 */ /* 0x000ea20000000800 */
[----:B-1----:R-:W-:-:S07]  /*3a10*/  FADD.FTZ R5, R47, R76 ;  /* 0x0000004c2f057221 */ /* 0x002fce0000010000 */
[----:B------:R-:W1:Y:S01]  /*3a20*/  MUFU.EX2 R54, R54 ;  /* 0x0000003600367308 */ /* 0x000e620000000800 */
[----:B0-----:R-:W-:-:S07]  /*3a30*/  FADD.FTZ R9, R53, R8 ;  /* 0x0000000835097221 */ /* 0x001fce0000010000 */
[----:B------:R-:W-:Y:S01]  /*3a40*/  MUFU.EX2 R44, R44 ;  /* 0x0000002c002c7308 */ /* 0x000fe20000000800 */
[----:B--2---:R-:W-:-:S07]  /*3a50*/  FADD.FTZ R5, R42, R5 ;  /* 0x000000052a057221 */ /* 0x004fce0000010000 */
[----:B------:R-:W0:Y:S01]  /*3a60*/  MUFU.EX2 R43, R43 ;  /* 0x0000002b002b7308 */ /* 0x000e220000000800 */
[----:B-1----:R-:W-:-:S07]  /*3a70*/  FADD.FTZ R9, R54, R9 ;  /* 0x0000000936097221 */ /* 0x002fce0000010000 */
[----:B------:R-:W1:Y:S08]  /*3a80*/  MUFU.EX2 R38, R38 ;  /* 0x0000002600267308 */ /* 0x000e700000000800 */
[----:B------:R-:W2:Y:S01]  /*3a90*/  MUFU.EX2 R51, R51 ;  /* 0x0000003300337308 */ /* 0x000ea20000000800 */
[----:B0-----:R-:W-:Y:S01]  /*3aa0*/  F2FP.SATFINITE.E4M3.F32.PACK_AB_MERGE_C R10, R43, R44, RZ ;  /* 0x0000002c2b0a723e */ /* 0x001fe200048070ff */
[----:B------:R-:W-:-:S03]  /*3ab0*/  FADD.FTZ R44, R44, R5 ;  /* 0x000000052c2c7221 */ /* 0x000fc60000010000 */
[----:B------:R-:W-:Y:S01]  /*3ac0*/  F2FP.SATFINITE.E4M3.F32.PACK_AB_MERGE_C R150, R42, R47, R10 ;  /* 0x0000002f2a96723e */ /* 0x000fe2000480700a */
[----:B------:R-:W-:-:S01]  /*3ad0*/  FADD.FTZ R5, R43, R44 ;  /* 0x0000002c2b057221 */ /* 0x000fc20000010000 */
[----:B------:R-:W-:Y:S02]  /*3ae0*/  IMAD.MOV.U32 R47, RZ, RZ, R55 ;  /* 0x000000ffff2f7224 */ /* 0x000fe400078e0037 */
[----:B-1----:R-:W-:-:S01]  /*3af0*/  FADD.FTZ R4, R38, R9 ;  /* 0x0000000926047221 */ /* 0x002fc20000010000 */
[--C-:B------:R-:W-:Y:S02]  /*3b00*/  IMAD.MOV.U32 R44, RZ, RZ, R55.reuse ;  /* 0x000000ffff2c7224 */ /* 0x100fe400078e0037 */
[--C-:B------:R-:W-:Y:S02]  /*3b10*/  IMAD.MOV.U32 R43, RZ, RZ, R55.reuse ;  /* 0x000000ffff2b7224 */ /* 0x100fe400078e0037 */
[--C-:B------:R-:W-:Y:S01]  /*3b20*/  IMAD.MOV.U32 R42, RZ, RZ, R55.reuse ;  /* 0x000000ffff2a7224 */ /* 0x100fe200078e0037 */
[C---:B--2---:R-:W-:Y:S01]  /*3b30*/  F2FP.SATFINITE.E4M3.F32.PACK_AB_MERGE_C R8, R51.reuse, R38, RZ ;  /* 0x000000263308723e */ /* 0x044fe200048070ff */
[----:B------:R-:W-:Y:S01]  /*3b40*/  FADD.FTZ R4, R51, R4 ;  /* 0x0000000433047221 */ /* 0x000fe20000010000 */
[----:B------:R-:W-:-:S02]  /*3b50*/  IMAD.MOV.U32 R51, RZ, RZ, R55 ;  /* 0x000000ffff337224 */ /* 0x000fc400078e0037 */
[----:B------:R-:W-:Y:S01]  /*3b60*/  F2FP.SATFINITE.E4M3.F32.PACK_AB_MERGE_C R151, R54, R53, R8 ;  /* 0x000000353697723e */ /* 0x000fe20004807008 */
[--C-:B------:R-:W-:Y:S02]  /*3b70*/  IMAD.MOV.U32 R54, RZ, RZ, R55.reuse ;  /* 0x000000ffff367224 */ /* 0x100fe400078e0037 */
[--C-:B------:R-:W-:Y:S02]  /*3b80*/  IMAD.MOV.U32 R53, RZ, RZ, R55.reuse ;  /* 0x000000ffff357224 */ /* 0x100fe400078e0037 */
[----:B------:R-:W-:Y:S01]  /*3b90*/  IMAD.MOV.U32 R38, RZ, RZ, R55 ;  /* 0x000000ffff267224 */ /* 0x000fe200078e0037 */
[----:B------:R-:W-:Y:S06]  /*3ba0*/  @!P1 BRA `(.L_x_15) ;  /* 0x0000002000e89947 */ /* 0x000fec0003800000 */
[----:B------:R-:W-:Y:S01]  /*3bb0*/  IMAD.MOV.U32 R9, RZ, RZ, R6 ;  /* 0x000000ffff097224 */ /* 0x000fe200078e0006 */
[----:B------:R-:W-:Y:S01]  /*3bc0*/  CS2R R54, SRZ ;  /* 0x0000000000367805 */ /* 0x000fe2000001ff00 */
[----:B------:R-:W-:Y:S01]  /*3bd0*/  IMAD.MOV.U32 R7, RZ, RZ, R3 ;  /* 0x000000ffff077224 */ /* 0x000fe200078e0003 */
[----:B------:R-:W-:Y:S02]  /*3be0*/  CS2R R52, SRZ ;  /* 0x0000000000347805 */ /* 0x000fe4000001ff00 */
[----:B------:R-:W-:Y:S02]  /*3bf0*/  CS2R R50, SRZ ;  /* 0x0000000000327805 */ /* 0x000fe4000001ff00 */
[----:B------:R-:W-:Y:S02]  /*3c00*/  CS2R R48, SRZ ;  /* 0x0000000000307805 */ /* 0x000fe4000001ff00 */
[----:B------:R-:W-:Y:S02]  /*3c10*/  CS2R R46, SRZ ;  /* 0x00000000002e7805 */ /* 0x000fe4000001ff00 */
[----:B------:R-:W-:-:S02]  /*3c20*/  CS2R R44, SRZ ;  /* 0x00000000002c7805 */ /* 0x000fc4000001ff00 */
[----:B------:R-:W-:Y:S02]  /*3c30*/  CS2R R42, SRZ ;  /* 0x00000000002a7805 */ /* 0x000fe4000001ff00 */
        /* <DEDUP_REMOVED lines=8> */
[----:B------:R-:W-:Y:S01]  /*3cc0*/  CS2R R24, SRZ ;  /* 0x0000000000187805 */ /* 0x000fe2000001ff00 */
[----:B------:R-:W-:Y:S01]  /*3cd0*/  UIADD3 UR47, UR47, -0x2, URZ ;  /* 0xfffffffe2f2f7890 */ /* 0x000fe2000fffe03f */
[----:B------:R-:W-:Y:S01]  /*3ce0*/  UMOV UR22, UR37 ;  /* 0x0000002500167c82 */ /* 0x000fe20008000000 */
[----:B------:R-:W-:-:S10]  /*3cf0*/  UMOV UR21, UR39 ;  /* 0x0000002700157c82 */ /* 0x000fd40008000000 */
.L_x_25:
[----:B------:R-:W-:-:S04]  /*3d00*/  UISETP.NE.AND UP0, UPT, UR21, 0x1, UPT ;  /* 0x000000011500788c */ /* 0x000fc8000bf05270 */
[----:B------:R-:W-:-:S04]  /*3d10*/  USEL UR37, URZ, 0x1, UP0 ;  /* 0x000000013f257887 */ /* 0x000fc80008000000 */
[----:B------:R-:W-:Y:S01]  /*3d20*/  ULOP3.LUT UR37, UR22, UR37, URZ, 0x3c, !UPT ;  /* 0x0000002516257292 */ /* 0x000fe2000f8e3c3f */
[----:B------:R-:W-:Y:S11]  /*3d30*/  @!P0 BRA `(.L_x_16) ;  /* 0x0000000000048947 */ /* 0x000ff60003800000 */
[----:B------:R-:W-:Y:S01]  /*3d40*/  BPT.TRAP 0x1 ;  /* 0x000000040000795c */ /* 0x000fe20000300000 */
.L_x_16:
[----:B------:R-:W-:Y:S01]  /*3d50*/  UIADD3 UR39, UR21, 0x1, URZ ;  /* 0x0000000115277890 */ /* 0x000fe2000fffe03f */
[----:B------:R-:W-:-:S03]  /*3d60*/  IMAD.U32 R3, RZ, RZ, UR37 ;  /* 0x00000025ff037e24 */ /* 0x000fc6000f8e00ff */
[----:B------:R-:W-:Y:S02]  /*3d70*/  UISETP.NE.AND UP0, UPT, UR39, 0x2, UPT ;  /* 0x000000022700788c */ /* 0x000fe4000bf05270 */
[----:B------:R-:W-:Y:S02]  /*3d80*/  SHF.L.U32 R3, R3, 0x1f, RZ ;  /* 0x0000001f03037819 */ /* 0x000fe400000006ff */
[----:B------:R-:W-:-:S04]  /*3d90*/  USEL UR39, UR39, URZ, UP0 ;  /* 0x0000003f27277287 */ /* 0x000fc80008000000 */
[----:B------:R-:W-:-:S09]  /*3da0*/  ULEA UR20, UR39, UR44, 0x3 ;  /* 0x0000002c27147291 */ /* 0x000fd2000f8e183f */
[----:B------:R0:W1:Y:S01]  /*3db0*/  SYNCS.PHASECHK.TRANS64.TRYWAIT P1, [UR20+0x13230], R3 ;  /* 0x01323003ff0075a7 */ /* 0x0000620008020154 */
[----:B------:R-:W-:Y:S05]  /*3dc0*/  @!P0 BRA `(.L_x_17) ;  /* 0x0000000000048947 */ /* 0x000fea0003800000 */
[----:B------:R-:W-:Y:S01]  /*3dd0*/  BPT.TRAP 0x1 ;  /* 0x000000040000795c */ /* 0x000fe20000300000 */
.L_x_17:
[----:B-1----:R-:W-:Y:S05]  /*3de0*/  @P1 BRA `(.L_x_18) ;  /* 0x0000000000081947 */ /* 0x002fea0003800000 */
[----:B------:R-:W1:Y:S02]  /*3df0*/  SYNCS.PHASECHK.TRANS64.TRYWAIT P1, [UR20+0x13230], R3 ;  /* 0x01323003ff0075a7 */ /* 0x000e640008020154 */
[----:B-1----:R-:W-:Y:S05]  /*3e00*/  @!P1 BRA `(.L_x_19) ;  /* 0x0000006800189947 */ /* 0x002fea0003800000 */
.L_x_18:
[----:B------:R-:W-:Y:S01]  /*3e10*/  R2UR UR23, R0 ;  /* 0x00000000001772ca */ /* 0x000fe200000e0000 */
[----:B------:R-:W-:Y:S01]  /*3e20*/  WARPGROUP.ARRIVE ;  /* 0x00000000000079c5 */ /* 0x000fe20000000000 */
[----:B------:R-:W-:Y:S01]  /*3e30*/  UMOV UR11, 0x80000020 ;  /* 0x80000020000b7882 */ /* 0x000fe20000000000 */
[----:B------:R-:W-:Y:S01]  /*3e40*/  UMOV UR12, UR8 ;  /* 0x00000008000c7c82 */ /* 0x000fe20008000000 */
[----:B------:R-:W-:Y:S01]  /*3e50*/  UMOV UR13, UR9 ;  /* 0x00000009000d7c82 */ /* 0x000fe20008000000 */
[----:B------:R-:W-:Y:S01]  /*3e60*/  UMOV UR15, 0x80000020 ;  /* 0x80000020000f7882 */ /* 0x000fe20000000000 */
[----:B------:R-:W-:Y:S01]  /*3e70*/  UMOV UR16, UR8 ;  /* 0x0000000800107c82 */ /* 0x000fe20008000000 */
[----:B------:R-:W-:Y:S01]  /*3e80*/  UMOV UR17, UR9 ;  /* 0x0000000900117c82 */ /* 0x000fe20008000000 */
[----:B------:R-:W-:Y:S01]  /*3e90*/  UMOV UR19, 0x80000020 ;  /* 0x8000002000137882 */ /* 0x000fe20000000000 */
[----:B------:R-:W-:-:S04]  /*3ea0*/  UMOV UR7, 0x80000020 ;  /* 0x8000002000077882 */ /* 0x000fc80000000000 */
[----:B------:R-:W-:-:S04]  /*3eb0*/  UIMAD UR23, UR39, 0x280, UR23 ;  /* 0x00000280271778a4 */ /* 0x000fc8000f8e0217 */
[----:B------:R-:W-:Y:S02]  /*3ec0*/  UIADD3 UR14, UR23, 0x80, URZ ;  /* 0x00000080170e7890 */ /* 0x000fe4000fffe03f */
[----:B------:R-:W-:Y:S02]  /*3ed0*/  UIADD3 UR18, UR23, 0x100, URZ ;  /* 0x0000010017127890 */ /* 0x000fe4000fffe03f */
[----:B------:R-:W-:Y:S01]  /*3ee0*/  UMOV UR10, UR23 ;  /* 0x00000017000a7c82 */ /* 0x000fe20008000000 */
[----:B------:R-:W-:Y:S01]  /*3ef0*/  UIADD3 UR6, UR23, 0x200, URZ ;  /* 0x0000020017067890 */ /* 0x000fe2000fffe03f */
[----:B------:R-:W-:Y:S01]  /*3f00*/  QGMMA.64x32x32.F32.E4M3.E4M3 R120, gdesc[UR8], RZ, !UPT, gsb0 ;  /* 0x00600000087879f3 */ /* 0x000fe2000c0008ff */
[----:B------:R-:W-:Y:S01]  /*3f10*/  UIADD3 UR10, UR23, 0x180, URZ ;  /* 0x00000180170a7890 */ /* 0x000fe2000fffe03f */
[----:B------:R-:W-:Y:S01]  /*3f20*/  UMOV UR11, 0x80000020 ;  /* 0x80000020000b7882 */ /* 0x000fe20000000000 */
[----:B------:R-:W-:Y:S02]  /*3f30*/  WARPGROUP.DEPBAR.LE gsb0, 0x0 ;  /* 0x00008000000079c5 */ /* 0x000fe40000010000 */
[----:B------:R-:W-:-:S06]  /*3f40*/  WARPGROUP.ARRIVE ;  /* 0x00000000000079c5 */ /* 0x000fcc0000000000 */
[----:B------:R-:W-:Y:S01]  /*3f50*/  QGMMA.64x32x32.F32.E4M3.E4M3 R104, gdesc[UR12], RZ, !UPT, gsb0 ;  /* 0x006000000c6879f3 */ /* 0x000fe2000c0008ff */
[----:B------:R-:W-:Y:S01]  /*3f60*/  UIADD3 UR14, UR23, 0x82, URZ ;  /* 0x00000082170e7890 */ /* 0x000fe2000fffe03f */
[----:B------:R-:W-:Y:S01]  /*3f70*/  UMOV UR12, UR4 ;  /* 0x00000004000c7c82 */ /* 0x000fe20008000000 */
[----:B------:R-:W-:Y:S01]  /*3f80*/  UMOV UR13, UR5 ;  /* 0x00000005000d7c82 */ /* 0x000fe20008000000 */
        /* <DEDUP_REMOVED lines=11> */
[----:B------:R-:W-:Y:S01]  /*4040*/  UMOV UR10, UR6 ;  /* 0x00000006000a7c82 */ /* 0x000fe20008000000 */
[----:B------:R-:W-:Y:S01]  /*4050*/  UMOV UR11, 0x80000020 ;  /* 0x80000020000b7882 */ /* 0x000fe20000000000 */
[----:B------:R-:W-:Y:S01]  /*4060*/  UIADD3 UR6, UR23, 0x2, URZ ;  /* 0x0000000217067890 */ /* 0x000fe2000fffe03f */
[----:B------:R-:W-:Y:S02]  /*4070*/  WARPGROUP.DEPBAR.LE gsb0, 0x0 ;  /* 0x00008000000079c5 */ /* 0x000fe40000010000 */
[----:B------:R-:W-:-:S06]  /*4080*/  WARPGROUP.ARRIVE ;  /* 0x00000000000079c5 */ /* 0x000fcc0000000000 */
[----:B------:R-:W-:Y:S03]  /*4090*/  QGMMA.64x32x32.F32.E4M3.E4M3 R56, gdesc[UR8], RZ, !UPT, gsb0 ;  /* 0x00600000083879f3 */ /* 0x000fe6000c0008ff */
[----:B------:R-:W-:Y:S02]  /*40a0*/  WARPGROUP.DEPBAR.LE gsb0, 0x0 ;  /* 0x00008000000079c5 */ /* 0x000fe40000010000 */
[----:B------:R-:W-:-:S06]  /*40b0*/  WARPGROUP.ARRIVE ;  /* 0x00000000000079c5 */ /* 0x000fcc0000000000 */
[----:B------:R-:W-:Y:S01]  /*40c0*/  QGMMA.64x32x32.F32.E4M3.E4M3 R120, gdesc[UR4], R120, gsb0 ;  /* 0x00600000047879f3 */ /* 0x000fe20008000878 */
[----:B------:R-:W-:Y:S01]  /*40d0*/  UIADD3 UR6, UR23, 0x182, URZ ;  /* 0x0000018217067890 */ /* 0x000fe2000fffe03f */
[----:B------:R-:W-:Y:S01]  /*40e0*/  UMOV UR7, 0x80000020 ;  /* 0x8000002000077882 */ /* 0x000fe20000000000 */
[----:B------:R-:W-:Y:S01]  /*40f0*/  UIADD3 UR23, UR23, 0x202, URZ ;  /* 0x0000020217177890 */ /* 0x000fe2000fffe03f */
[----:B------:R-:W-:Y:S02]  /*4100*/  WARPGROUP.DEPBAR.LE gsb0, 0x0 ;  /* 0x00008000000079c5 */ /* 0x000fe40000010000 */
[----:B------:R-:W-:-:S06]  /*4110*/  WARPGROUP.ARRIVE ;  /* 0x00000000000079c5 */ /* 0x000fcc0000000000 */
[----:B------:R-:W-:Y:S03]  /*4120*/  QGMMA.64x32x32.F32.E4M3.E4M3 R104, gdesc[UR12], R104, gsb0 ;  /* 0x006000000c6879f3 */ /* 0x000fe60008000868 */
[----:B------:R-:W-:Y:S02]  /*4130*/  WARPGROUP.DEPBAR.LE gsb0, 0x0 ;  /* 0x00008000000079c5 */ /* 0x000fe40000010000 */
[----:B------:R-:W-:-:S06]  /*4140*/  WARPGROUP.ARRIVE ;  /* 0x00000000000079c5 */ /* 0x000fcc0000000000 */
[----:B------:R-:W-:Y:S03]  /*4150*/  QGMMA.64x32x32.F32.E4M3.E4M3 R88, gdesc[UR16], R88, gsb0 ;  /* 0x00600000105879f3 */ /* 0x000fe60008000858 */
[----:B------:R-:W-:Y:S02]  /*4160*/  WARPGROUP.DEPBAR.LE gsb0, 0x0 ;  /* 0x00008000000079c5 */ /* 0x000fe40000010000 */
[----:B------:R-:W-:-:S06]  /*4170*/  WARPGROUP.ARRIVE ;  /* 0x00000000000079c5 */ /* 0x000fcc0000000000 */
[----:B------:R-:W-:Y:S01]  /*4180*/  QGMMA.64x32x32.F32.E4M3.E4M3 R72, gdesc[UR4], R72, gsb0 ;  /* 0x00600000044879f3 */ /* 0x000fe20008000848 */
[----:B------:R-:W-:Y:S01]  /*4190*/  UMOV UR6, UR23 ;  /* 0x0000001700067c82 */ /* 0x000fe20008000000 */
[----:B------:R-:W-:Y:S01]  /*41a0*/  UMOV UR7, 0x80000020 ;  /* 0x8000002000077882 */ /* 0x000fe20000000000 */
[----:B------:R-:W-:Y:S02]  /*41b0*/  WARPGROUP.DEPBAR.LE gsb0, 0x0 ;  /* 0x00008000000079c5 */ /* 0x000fe40000010000 */
[----:B------:R-:W-:-:S06]  /*41c0*/  WARPGROUP.ARRIVE ;  /* 0x00000000000079c5 */ /* 0x000fcc0000000000 */
[----:B------:R-:W-:Y:S03]  /*41d0*/  QGMMA.64x32x32.F32.E4M3.E4M3 R56, gdesc[UR4], R56, gsb0 ;  /* 0x00600000043879f3 */ /* 0x000fe60008000838 */
[----:B------:R-:W-:Y:S02]  /*41e0*/  WARPGROUP.DEPBAR.LE gsb0, 0x0 ;  /* 0x00008000000079c5 */ /* 0x000fe40000010000 */
[----:B------:R-:W-:Y:S05]  /*41f0*/  @!P0 BRA `(.L_x_20) ;  /* 0x0000000000048947 */ /* 0x000fea0003800000 */
[----:B------:R-:W-:Y:S01]  /*4200*/  BPT.TRAP 0x1 ;  /* 0x000000040000795c */ /* 0x000fe20000300000 */
.L_x_20:
[----:B------:R-:W-:Y:S01]  /*4210*/  ULEA UR11, UR21, UR44, 0x3 ;  /* 0x0000002c150b7291 */ /* 0x000fe2000f8e183f */
[----:B01----:R-:W-:-:S05]  /*4220*/  IMAD.U32 R3, RZ, RZ, UR22 ;  /* 0x00000016ff037e24 */ /* 0x003fca000f8e00ff */
[----:B------:R-:W-:-:S04]  /*4230*/  SHF.L.U32 R3, R3, 0x1f, RZ ;  /* 0x0000001f03037819 */ /* 0x000fc800000006ff */
[----:B------:R0:W1:Y:S01]  /*4240*/  SYNCS.PHASECHK.TRANS64.TRYWAIT P1, [UR11+0x13250], R3 ;  /* 0x01325003ff0075a7 */ /* 0x000062000802014b */
[----:B------:R-:W-:Y:S05]  /*4250*/  @!P0 BRA `(.L_x_21) ;  /* 0x0000000000048947 */ /* 0x000fea0003800000 */
[----:B------:R-:W-:Y:S01]  /*4260*/  BPT.TRAP 0x1 ;  /* 0x000000040000795c */ /* 0x000fe20000300000 */
.L_x_21:
[----:B-1----:R-:W-:Y:S05]  /*4270*/  @P1 BRA `(.L_x_22) ;  /* 0x0000000000081947 */ /* 0x002fea0003800000 */
[----:B------:R-:W1:Y:S02]  /*4280*/  SYNCS.PHASECHK.TRANS64.TRYWAIT P1, [UR11+0x13250], R3 ;  /* 0x01325003ff0075a7 */ /* 0x000e64000802014b */
[----:B-1----:R-:W-:Y:S05]  /*4290*/  @!P1 BRA `(.L_x_23) ;  /* 0x00000064000c9947 */ /* 0x002fea0003800000 */
.L_x_22:
[----:B-1----:R-:W-:Y:S01]  /*42a0*/  FMNMX.FTZ R6, R120, R7, !PT ;  /* 0x0000000778067209 */ /* 0x002fe20007810000 */
[----:B------:R-:W-:Y:S01]  /*42b0*/  UIADD3 UR6, UR44, 0x1000, URZ ;  /* 0x000010002c067890 */ /* 0x000fe2000fffe03f */
[----:B------:R-:W-:Y:S01]  /*42c0*/  FMNMX.FTZ R8, R122, R9, !PT ;  /* 0x000000097a087209 */ /* 0x000fe20007810000 */
[----:B------:R-:W-:Y:S01]  /*42d0*/  WARPGROUP.ARRIVE ;  /* 0x00000000000079c5 */ /* 0x000fe20000000000 */
[----:B0-----:R-:W-:Y:S01]  /*42e0*/  FMNMX.FTZ R3, R121, R6, !PT ;  /* 0x0000000679037209 */ /* 0x001fe20007810000 */
[----:B------:R-:W-:Y:S01]  /*42f0*/  USHF.R.U32.HI UR6, URZ, 0x4, UR6 ;  /* 0x000000043f067899 */ /* 0x000fe20008011606 */
[----:B------:R-:W-:Y:S01]  /*4300*/  FMNMX.FTZ R11, R123, R8, !PT ;  /* 0x000000087b0b7209 */ /* 0x000fe20007810000 */
[----:B------:R-:W-:Y:S01]  /*4310*/  UMOV UR7, 0xc0000010 ;  /* 0xc000001000077882 */ /* 0x000fe20000000000 */
[----:B------:R-:W-:Y:S01]  /*4320*/  FMNMX.FTZ R6, R124, R3, !PT ;  /* 0x000000037c067209 */ /* 0x000fe20007810000 */
[----:B------:R-:W-:Y:S01]  /*4330*/  ULOP3.LUT UR6, UR6, 0x3fff, URZ, 0xc0, !UPT ;  /* 0x00003fff06067892 */ /* 0x000fe2000f8ec03f */
[----:B------:R-:W-:-:S02]  /*4340*/  FMNMX.FTZ R8, R126, R11, !PT ;  /* 0x0000000b7e087209 */ /* 0x000fc40007810000 */
[----:B------:R-:W-:Y:S01]  /*4350*/  FMNMX.FTZ R3, R125, R6, !PT ;  /* 0x000000067d037209 */ /* 0x000fe20007810000 */
[----:B------:R-:W-:Y:S01]  /*4360*/  ULOP3.LUT UR6, UR6, 0x10000, URZ, 0xfc, !UPT ;  /* 0x0001000006067892 */ /* 0x000fe2000f8efc3f */
[----:B------:R-:W-:Y:S02]  /*4370*/  FMNMX.FTZ R11, R127, R8, !PT ;  /* 0x000000087f0b7209 */ /* 0x000fe40007810000 */
[----:B------:R-:W-:Y:S01]  /*4380*/  FMNMX.FTZ R6, R128, R3, !PT ;  /* 0x0000000380067209 */ /* 0x000fe20007810000 */
[----:B------:R-:W-:Y:S01]  /*4390*/  UIMAD UR10, UR21, 0x280, UR6 ;  /* 0x00000280150a78a4 */ /* 0x000fe2000f8e0206 */
[----:B------:R-:W-:Y:S02]  /*43a0*/  FMNMX.FTZ R8, R130, R11, !PT ;  /* 0x0000000b82087209 */ /* 0x000fe40007810000 */
[----:B------:R-:W-:Y:S02]  /*43b0*/  FMNMX.FTZ R3, R129, R6, !PT ;  /* 0x0000000681037209 */ /* 0x000fe40007810000 */
[----:B------:R-:W-:-:S02]  /*43c0*/  FMNMX.FTZ R11, R131, R8, !PT ;  /* 0x00000008830b7209 */ /* 0x000fc40007810000 */
[----:B------:R-:W-:Y:S01]  /*43d0*/  FMNMX.FTZ R6, R132, R3, !PT ;  /* 0x0000000384067209 */ /* 0x000fe20007810000 */
[----:B------:R-:W-:Y:S01]  /*43e0*/  UMOV UR6, UR10 ;  /* 0x0000000a00067c82 */ /* 0x000fe20008000000 */
[----:B------:R-:W-:Y:S01]  /*43f0*/  FMNMX.FTZ R8, R134, R11, !PT ;  /* 0x0000000b86087209 */ /* 0x000fe20007810000 */
[----:B------:R-:W-:Y:S01]  /*4400*/  QGMMA.64x64x32.F32.E4M3.E4M3 R24, R152, gdesc[UR4], R24, gsb0 ;  /* 0x00e0000498187df3 */ /* 0x000fe20008000818 */
[----:B------:R-:W-:Y:S01]  /*4410*/  FMNMX.FTZ R3, R133, R6, !PT ;  /* 0x0000000685037209 */ /* 0x000fe20007810000 */
[----:B------:R-:W-:Y:S01]  /*4420*/  UIADD3 UR6, UR10, 0x80, URZ ;  /* 0x000000800a067890 */ /* 0x000fe2000fffe03f */
[----:B------:R-:W-:Y:S01]  /*4430*/  FMNMX.FTZ R11, R135, R8, !PT ;  /* 0x00000008870b7209 */ /* 0x000fe20007810000 */
[----:B------:R-:W-:Y:S01]  /*4440*/  UMOV UR7, 0xc0000010 ;  /* 0xc000001000077882 */ /* 0x000fe20000000000 */
[----:B------:R-:W-:Y:S02]  /*4450*/  FMNMX.FTZ R6, R104, R3, !PT ;  /* 0x0000000368067209 */ /* 0x000fe40007810000 */
[----:B------:R-:W-:-:S02]  /*4460*/  FMNMX.FTZ R8, R106, R11, !PT ;  /* 0x0000000b6a087209 */ /* 0x000fc40007810000 */
[----:B------:R-:W-:Y:S02]  /*4470*/  FMNMX.FTZ R3, R105, R6, !PT ;  /* 0x0000000669037209 */ /* 0x000fe40007810000 */
[----:B------:R-:W-:Y:S02]  /*4480*/  FMNMX.FTZ R11, R107, R8, !PT ;  /* 0x000000086b0b7209 */ /* 0x000fe40007810000 */
[----:B------:R-:W-:Y:S02]  /*4490*/  FMNMX.FTZ R6, R108, R3, !PT ;  /* 0x000000036c067209 */ /* 0x000fe40007810000 */
[----:B------:R-:W-:Y:S02]  /*44a0*/  FMNMX.FTZ R8, R110, R11, !PT ;  /* 0x0000000b6e087209 */ /* 0x000fe40007810000 */
        /* <DEDUP_REMOVED lines=30> */
[----:B------:R-:W-:Y:S01]  /*4690*/  FMNMX.FTZ R6, R76, R3, !PT ;  /* 0x000000034c067209 */ /* 0x000fe20007810000 */
[----:B------:R-:W-:Y:S02]  /*46a0*/  WARPGROUP.DEPBAR.LE gsb0, 0x0 ;  /* 0x00008000000079c5 */ /* 0x000fe40000010000 */
[----:B------:R-:W-:Y:S01]  /*46b0*/  FMNMX.FTZ R8, R78, R11, !PT ;  /* 0x0000000b4e087209 */ /* 0x000fe20007810000 */
[----:B------:R-:W-:Y:S01]  /*46c0*/  WARPGROUP.ARRIVE ;  /* 0x00000000000079c5 */ /* 0x000fe20000000000 */
[----:B------:R-:W-:-:S05]  /*46d0*/  FMNMX.FTZ R3, R77, R6, !PT ;  /* 0x000000064d037209 */ /* 0x000fca0007810000 */
[----:B------:R-:W0:Y:S01]  /*46e0*/  S2R R155, SR_TID.X ;  /* 0x00000000009b7919 */ /* 0x000e220000002100 */
[----:B------:R-:W-:Y:S02]  /*46f0*/  FMNMX.FTZ R11, R79, R8, !PT ;  /* 0x000000084f0b7209 */ /* 0x000fe40007810000 */
        /* <DEDUP_REMOVED lines=27> */
[----:B0-----:R-:W-:Y:S01]  /*48b0*/  LOP3.LUT P1, RZ, R155, 0x7f, RZ, 0xc0, !PT ;  /* 0x0000007f9bff7812 */ /* 0x001fe2000782c0ff */
[----:B------:R-:W0:Y:S04]  /*48c0*/  SHFL.BFLY PT, R3, R6, 0x2, 0x1f ;  /* 0x0c401f0006037f89 */ /* 0x000e2800000e0000 */
[----:B------:R-:W1:Y:S01]  /*48d0*/  SHFL.BFLY PT, R11, R8, 0x2, 0x1f ;  /* 0x0c401f00080b7f89 */ /* 0x000e6200000e0000 */
[----:B0-----:R-:W-:Y:S02]  /*48e0*/  FMNMX.FTZ R10, R6, R3, !PT ;  /* 0x00000003060a7209 */ /* 0x001fe40007810000 */
[----:B-1----:R-:W-:-:S03]  /*48f0*/  FMNMX.FTZ R11, R8, R11, !PT ;  /* 0x0000000b080b7209 */ /* 0x002fc60007810000 */
[----:B------:R-:W0:Y:S01]  /*4900*/  SHFL.BFLY PT, R3, R10, 0x1, 0x1f ;  /* 0x0c201f000a037f89 */ /* 0x000e2200000e0000 */
[----:B------:R-:W-:Y:S02]  /*4910*/  WARPGROUP.DEPBAR.LE gsb0, 0x0 ;  /* 0x00008000000079c5 */ /* 0x000fe40000010000 */
[----:B------:R-:W-:Y:S01]  /*4920*/  WARPGROUP.ARRIVE ;  /* 0x00000000000079c5 */ /* 0x000fe20000000000 */
[----:B------:R-:W1:Y:S05]  /*4930*/  SHFL.BFLY PT, R12, R11, 0x1, 0x1f ;  /* 0x0c201f000b0c7f89 */ /* 0x000e6a00000e0000 */
[----:B------:R-:W-:Y:S01]  /*4940*/  QGMMA.64x64x32.F32.E4M3.E4M3 R24, R140, gdesc[UR4], R24, gsb0 ;  /* 0x00e000048c187df3 */ /* 0x000fe20008000818 */
[----:B------:R-:W-:Y:S01]  /*4950*/  UIADD3 UR6, UR10, 0x180, URZ ;  /* 0x000001800a067890 */ /* 0x000fe2000fffe03f */
[----:B------:R-:W-:Y:S01]  /*4960*/  UMOV UR7, 0xc0000010 ;  /* 0xc000001000077882 */ /* 0x000fe20000000000 */
[----:B0-----:R-:W-:Y:S01]  /*4970*/  FMNMX.FTZ R3, R10, R3, !PT ;  /* 0x000000030a037209 */ /* 0x001fe20007810000 */
[----:B------:R-:W-:Y:S01]  /*4980*/  IMAD.U32 R10, RZ, RZ, UR45 ;  /* 0x0000002dff0a7e24 */ /* 0x000fe2000f8e00ff */
[----:B-1----:R-:W-:-:S03]  /*4990*/  FMNMX.FTZ R6, R11, R12, !PT ;  /* 0x0000000c0b067209 */ /* 0x002fc60007810000 */
[----:B------:R-:W-:-:S04]  /*49a0*/  FADD.FTZ R7, -R3, R7 ;  /* 0x0000000703077221 */ /* 0x000fc80000010100 */
[----:B------:R-:W-:Y:S01]  /*49b0*/  FMUL.FTZ R8, R7, UR45 ;  /* 0x0000002d07087c20 */ /* 0x000fe20008410000 */
[----:B------:R-:W-:-:S01]  /*49c0*/  FADD.FTZ R7, -R6, R9 ;  /* 0x0000000906077221 */ /* 0x000fc20000010100 */
[----:B------:R-:W-:-:S03]  /*49d0*/  FFMA.FTZ R9, R3, R10, -8 ;  /* 0xc100000003097423 */ /* 0x000fc6000001000a */
[----:B------:R-:W-:Y:S01]  /*49e0*/  FMUL.FTZ R7, R7, UR45 ;  /* 0x0000002d07077c20 */ /* 0x000fe20008410000 */
[----:B------:R-:W-:-:S01]  /*49f0*/  FFMA.FTZ R10, R121, UR45, -R9 ;  /* 0x0000002d790a7c23 */ /* 0x000fc20008010809 */
[----:B------:R-:W-:Y:S02]  /*4a00*/  IMAD.U32 R121, RZ, RZ, UR45 ;  /* 0x0000002dff797e24 */ /* 0x000fe4000f8e00ff */
        /* <DEDUP_REMOVED lines=39> */
[----:B------:R-:W-:Y:S01]  /*4c80*/  FFMA.FTZ R69, R6, R121, -8 ;  /* 0xc100000006457423 */ /* 0x000fe20000010079 */
[----:B------:R-:W-:Y:S03]  /*4c90*/  MUFU.EX2 R8, R8 ;  /* 0x0000000800087308 */ /* 0x000fe60000000800 */
[----:B------:R-:W-:-:S01]  /*4ca0*/  FFMA.FTZ R120, R122, UR45, -R69 ;  /* 0x0000002d7a787c23 */ /* 0x000fc20008010845 */
[--C-:B------:R-:W-:Y:S01]  /*4cb0*/  FFMA.FTZ R121, R123, UR45, -R69.reuse ;  /* 0x0000002d7b797c23 */ /* 0x100fe20008010845 */
[----:B------:R-:W-:-:S01]  /*4cc0*/  FFMA.FTZ R122, R126, UR45, -R69 ;  /* 0x0000002d7e7a7c23 */ /* 0x000fc20008010845 */
[--C-:B------:R-:W-:Y:S01]  /*4cd0*/  FFMA.FTZ R123, R127, UR45, -R69.reuse ;  /* 0x0000002d7f7b7c23 */ /* 0x100fe20008010845 */
[----:B------:R-:W-:-:S01]  /*4ce0*/  FFMA.FTZ R124, R130, UR45, -R69 ;  /* 0x0000002d827c7c23 */ /* 0x000fc20008010845 */
[----:B------:R-:W0:Y:S01]  /*4cf0*/  MUFU.EX2 R11, R11 ;  /* 0x0000000b000b7308 */ /* 0x000e220000000800 */
[----:B------:R-:W-:-:S02]  /*4d00*/  WARPGROUP.DEPBAR.LE gsb0, 0x0 ;  /* 0x00008000000079c5 */ /* 0x000fc40000010000 */
[----:B------:R-:W-:Y:S01]  /*4d10*/  WARPGROUP.ARRIVE ;  /* 0x00000000000079c5 */ /* 0x000fe20000000000 */
[----:B------:R-:W-:-:S01]  /*4d20*/  FFMA.FTZ R125, R131, UR45, -R69 ;  /* 0x0000002d837d7c23 */ /* 0x000fc20008010845 */
[--C-:B------:R-:W-:Y:S01]  /*4d30*/  FFMA.FTZ R126, R134, UR45, -R69.reuse ;  /* 0x0000002d867e7c23 */ /* 0x100fe20008010845 */
[----:B------:R-:W-:-:S01]  /*4d40*/  FFMA.FTZ R127, R135, UR45, -R69 ;  /* 0x0000002d877f7c23 */ /* 0x000fc20008010845 */
[--C-:B------:R-:W-:Y:S01]  /*4d50*/  FFMA.FTZ R106, R106, UR45, -R69.reuse ;  /* 0x0000002d6a6a7c23 */ /* 0x100fe20008010845 */
[----:B------:R-:W-:Y:S01]  /*4d60*/  MUFU.EX2 R7, R7 ;  /* 0x0000000700077308 */ /* 0x000fe20000000800 */
[----:B------:R-:W-:Y:S01]  /*4d70*/  QGMMA.64x64x32.F32.E4M3.E4M3 R24, R144, gdesc[UR4], R24, gsb0 ;  /* 0x00e0000490187df3 */ /* 0x000fe20008000818 */
[----:B------:R-:W-:-:S01]  /*4d80*/  FFMA.FTZ R107, R107, UR45, -R69 ;  /* 0x0000002d6b6b7c23 */ /* 0x000fc20008010845 */
[--C-:B------:R-:W-:Y:S01]  /*4d90*/  FFMA.FTZ R110, R110, UR45, -R69.reuse ;  /* 0x0000002d6e6e7c23 */ /* 0x100fe20008010845 */
[----:B------:R-:W-:-:S01]  /*4da0*/  FFMA.FTZ R111, R111, UR45, -R69 ;  /* 0x0000002d6f6f7c23 */ /* 0x000fc20008010845 */
[--C-:B------:R-:W-:Y:S01]  /*4db0*/  FFMA.FTZ R114, R114, UR45, -R69.reuse ;  /* 0x0000002d72727c23 */ /* 0x100fe20008010845 */
[----:B------:R-:W-:-:S01]  /*4dc0*/  FFMA.FTZ R115, R115, UR45, -R69 ;  /* 0x0000002d73737c23 */ /* 0x000fc20008010845 */
[----:B------:R-:W-:Y:S01]  /*4dd0*/  FFMA.FTZ R118, R118, UR45, -R69 ;  /* 0x0000002d76767c23 */ /* 0x000fe20008010845 */
[----:B------:R-:W1:Y:S01]  /*4de0*/  MUFU.EX2 R120, R120 ;  /* 0x0000007800787308 */ /* 0x000e620000000800 */
[----:B0-----:R-:W-:-:S01]  /*4df0*/  FFMA.FTZ R5, R8, R5, R11 ;  /* 0x0000000508057223 */ /* 0x001fc2000001000b */
        /* <DEDUP_REMOVED lines=9> */
[----:B------:R-:W-:Y:S01]  /*4e90*/  UIADD3 UR6, UR10, 0x200, URZ ;  /* 0x000002000a067890 */ /* 0x000fe2000fffe03f */
[--C-:B------:R-:W-:Y:S01]  /*4ea0*/  FFMA.FTZ R103, R103, UR45, -R69.reuse ;  /* 0x0000002d67677c23 */ /* 0x100fe20008010845 */
[----:B------:R-:W-:-:S01]  /*4eb0*/  FFMA.FTZ R74, R74, UR45, -R69 ;  /* 0x0000002d4a4a7c23 */ /* 0x000fc20008010845 */
[----:B------:R-:W-:Y:S01]  /*4ec0*/  UMOV UR7, 0xc0000010 ;  /* 0xc000001000077882 */ /* 0x000fe20000000000 */
[----:B------:R-:W-:-:S01]  /*4ed0*/  FFMA.FTZ R75, R75, UR45, -R69 ;  /* 0x0000002d4b4b7c23 */ /* 0x000fc20008010845 */
[----:B------:R-:W2:Y:S01]  /*4ee0*/  MUFU.EX2 R121, R121 ;  /* 0x0000007900797308 */ /* 0x000ea20000000800 */
[----:B-1----:R-:W-:-:S01]  /*4ef0*/  FFMA.FTZ R4, R7, R4, R120 ;  /* 0x0000000407047223 */ /* 0x002fc20000010078 */
[--C-:B------:R-:W-:Y:S01]  /*4f00*/  FFMA.FTZ R78, R78, UR45, -R69.reuse ;  /* 0x0000002d4e4e7c23 */ /* 0x100fe20008010845 */
[----:B------:R-:W-:-:S01]  /*4f10*/  FFMA.FTZ R79, R79, UR45, -R69 ;  /* 0x0000002d4f4f7c23 */ /* 0x000fc20008010845 */
[--C-:B------:R-:W-:Y:S01]  /*4f20*/  FFMA.FTZ R82, R82, UR45, -R69.reuse ;  /* 0x0000002d52527c23 */ /* 0x100fe20008010845 */
[----:B------:R-:W-:-:S01]  /*4f30*/  FFMA.FTZ R83, R83, UR45, -R69 ;  /* 0x0000002d53537c23 */ /* 0x000fc20008010845 */
[--C-:B------:R-:W-:Y:S01]  /*4f40*/  FFMA.FTZ R86, R86, UR45, -R69.reuse ;  /* 0x0000002d56567c23 */ /* 0x100fe20008010845 */
[----:B------:R-:W-:-:S01]  /*4f50*/  FFMA.FTZ R87, R87, UR45, -R69 ;  /* 0x0000002d57577c23 */ /* 0x000fc20008010845 */
[----:B------:R-:W1:Y:S01]  /*4f60*/  MUFU.EX2 R12, R12 ;  /* 0x0000000c000c7308 */ /* 0x000e620000000800 */
[----:B0-----:R-:W-:-:S01]  /*4f70*/  FADD.FTZ R5, R10, R5 ;  /* 0x000000050a057221 */ /* 0x001fc20000010000 */
[--C-:B------:R-:W-:Y:S01]  /*4f80*/  FFMA.FTZ R58, R58, UR45, -R69.reuse ;  /* 0x0000002d3a3a7c23 */ /* 0x100fe20008010845 */
[----:B------:R-:W-:-:S01]  /*4f90*/  FFMA.FTZ R59, R59, UR45, -R69 ;  /* 0x0000002d3b3b7c23 */ /* 0x000fc20008010845 */
[--C-:B------:R-:W-:Y:S01]  /*4fa0*/  FFMA.FTZ R62, R62, UR45, -R69.reuse ;  /* 0x0000002d3e3e7c23 */ /* 0x100fe20008010845 */
[----:B------:R-:W-:-:S01]  /*4fb0*/  FFMA.FTZ R63, R63, UR45, -R69 ;  /* 0x0000002d3f3f7c23 */ /* 0x000fc20008010845 */
[--C-:B------:R-:W-:Y:S01]  /*4fc0*/  FFMA.FTZ R66, R66, UR45, -R69.reuse ;  /* 0x0000002d42427c23 */ /* 0x100fe20008010845 */
[----:B------:R-:W-:-:S01]  /*4fd0*/  FFMA.FTZ R67, R67, UR45, -R69 ;  /* 0x0000002d43437c23 */ /* 0x000fc20008010845 */
[----:B------:R-:W0:Y:S01]  /*4fe0*/  MUFU.EX2 R122, R122 ;  /* 0x0000007a007a7308 */ /* 0x000e220000000800 */
[----:B--2---:R-:W-:-:S01]  /*4ff0*/  FADD.FTZ R129, R121, R4 ;  /* 0x0000000479817221 */ /* 0x004fc20000010000 */
[--C-:B------:R-:W-:Y:S01]  /*5000*/  FFMA.FTZ R70, R70, UR45, -R69.reuse ;  /* 0x0000002d46467c23 */ /* 0x100fe20008010845 */
[----:B------:R-:W-:-:S05]  /*5010*/  FFMA.FTZ R69, R71, UR45, -R69 ;  /* 0x0000002d47457c23 */ /* 0x000fca0008010845 */
[----:B------:R-:W2:Y:S01]  /*5020*/  MUFU.EX2 R13, R13 ;  /* 0x0000000d000d7308 */ /* 0x000ea20000000800 */
[----:B-1----:R-:W-:-:S07]  /*5030*/  FADD.FTZ R4, R12, R5 ;  /* 0x000000050c047221 */ /* 0x002fce0000010000 */
[----:B------:R-:W1:Y:S01]  /*5040*/  MUFU.EX2 R123, R123 ;  /* 0x0000007b007b7308 */ /* 0x000e620000000800 */
[----:B0-----:R-:W-:-:S07]  /*5050*/  FADD.FTZ R128, R122, R129 ;  /* 0x000000817a807221 */ /* 0x001fce0000010000 */
[----:B------:R-:W0:Y:S01]  /*5060*/  MUFU.EX2 R14, R14 ;  /* 0x0000000e000e7308 */ /* 0x000e220000000800 */
[----:B--2---:R-:W-:-:S07]  /*5070*/  FADD.FTZ R5, R13, R4 ;  /* 0x000000040d057221 */ /* 0x004fce0000010000 */
[----:B------:R-:W2:Y:S01]  /*5080*/  MUFU.EX2 R124, R124 ;  /* 0x0000007c007c7308 */ /* 0x000ea20000000800 */
[----:B-1----:R-:W-:-:S01]  /*5090*/  FADD.FTZ R129, R123, R128 ;  /* 0x000000807b817221 */ /* 0x002fc20000010000 */
[----:B------:R-:W-:-:S06]  /*50a0*/  WARPGROUP.DEPBAR.LE gsb0, 0x0 ;  /* 0x00008000000079c5 */ /* 0x000fcc0000010000 */
[----:B------:R-:W1:Y:S01]  /*50b0*/  MUFU.EX2 R15, R15 ;  /* 0x0000000f000f7308 */ /* 0x000e620000000800 */
[----:B0-----:R-:W-:-:S01]  /*50c0*/  FADD.FTZ R4, R14, R5 ;  /* 0x000000050e047221 */ /* 0x001fc20000010000 */
[----:B------:R-:W-:-:S06]  /*50d0*/  WARPGROUP.ARRIVE ;  /* 0x00000000000079c5 */ /* 0x000fcc0000000000 */
[----:B------:R-:W0:Y:S01]  /*50e0*/  MUFU.EX2 R125, R125 ;  /* 0x0000007d007d7308 */ /* 0x000e220000000800 */
[----:B--2---:R-:W-:-:S01]  /*50f0*/  FADD.FTZ R128, R124, R129 ;  /* 0x000000817c807221 */ /* 0x004fc20000010000 */
[----:B------:R-:W-:Y:S06]  /*5100*/  QGMMA.64x64x32.F32.E4M3.E4M3 R24, R148, gdesc[UR4], R24, gsb0 ;  /* 0x00e0000494187df3 */ /* 0x000fec0008000818 */
[----:B------:R-:W2:Y:S01]  /*5110*/  MUFU.EX2 R20, R20 ;  /* 0x0000001400147308 */ /* 0x000ea20000000800 */
[----:B-1----:R-:W-:-:S07]  /*5120*/  FADD.FTZ R5, R15, R4 ;  /* 0x000000040f057221 */ /* 0x002fce0000010000 */
[----:B------:R-:W1:Y:S01]  /*5130*/  MUFU.EX2 R126, R126 ;  /* 0x0000007e007e7308 */ /* 0x000e620000000800 */
[----:B0-----:R-:W-:-:S07]  /*5140*/  FADD.FTZ R129, R125, R128 ;  /* 0x000000807d817221 */ /* 0x001fce0000010000 */
[----:B------:R-:W0:Y:S01]  /*5150*/  MUFU.EX2 R21, R21 ;  /* 0x0000001500157308 */ /* 0x000e220000000800 */
[----:B--2---:R-:W-:-:S07]  /*5160*/  FADD.FTZ R4, R20, R5 ;  /* 0x0000000514047221 */ /* 0x004fce0000010000 */
        /* <DEDUP_REMOVED lines=100> */
[----:B0-----:R-:W-:-:S01]  /*57b0*/  FADD.FTZ R5, R85, R4 ;  /* 0x0000000455057221 */ /* 0x001fc20000010000 */
[----:B------:R-:W-:-:S04]  /*57c0*/  IMAD.U32 R4, RZ, RZ, UR20 ;  /* 0x00000014ff047e24 */ /* 0x000fc8000f8e00ff */
[----:B------:R-:W-:Y:S02]  /*57d0*/  @!P1 VIADD R4, R4, 0x13240 ;  /* 0x0001324004049836 */ /* 0x000fe40000000000 */
[----:B------:R-:W0:Y:S01]  /*57e0*/  MUFU.EX2 R58, R58 ;  /* 0x0000003a003a7308 */ /* 0x000e220000000800 */
[----:B--2---:R-:W-:-:S02]  /*57f0*/  FADD.FTZ R129, R87, R128 ;  /* 0x0000008057817221 */ /* 0x004fc40000010000 */
[----:B------:R-:W-:-:S04]  /*5800*/  @!P1 PRMT R4, RZ, 0x654, R4 ;  /* 0x00000654ff049816 */ /* 0x000fc80000000004 */
[----:B------:R2:W-:Y:S01]  /*5810*/  @!P1 SYNCS.ARRIVE.TRANS64.RED.A1T0 RZ, [R4+URZ], RZ ;  /* 0x000000ff04ff99a7 */ /* 0x0005e2000810043f */
[----:B------:R-:W3:Y:S01]  /*5820*/  MUFU.EX2 R57, R57 ;  /* 0x0000003900397308 */ /* 0x000ee20000000800 */
[----:B-1----:R-:W-:-:S07]  /*5830*/  FADD.FTZ R128, R56, R5 ;  /* 0x0000000538807221 */ /* 0x002fce0000010000 */
[----:B------:R-:W1:Y:S01]  /*5840*/  MUFU.EX2 R59, R59 ;  /* 0x0000003b003b7308 */ /* 0x000e620000000800 */
[----:B0-----:R-:W-:-:S07]  /*5850*/  FADD.FTZ R130, R58, R129 ;  /* 0x000000813a827221 */ /* 0x001fce0000010000 */
[----:B------:R-:W0:Y:S01]  /*5860*/  MUFU.EX2 R60, R60 ;  /* 0x0000003c003c7308 */ /* 0x000e220000000800 */
[----:B---3--:R-:W-:-:S07]  /*5870*/  FADD.FTZ R5, R57, R128 ;  /* 0x0000008039057221 */ /* 0x008fce0000010000 */
[----:B------:R-:W3:Y:S01]  /*5880*/  MUFU.EX2 R62, R62 ;  /* 0x0000003e003e7308 */ /* 0x000ee20000000800 */
[----:B-1----:R-:W-:-:S07]  /*5890*/  FADD.FTZ R129, R59, R130 ;  /* 0x000000823b817221 */ /* 0x002fce0000010000 */
[----:B------:R-:W1:Y:S01]  /*58a0*/  MUFU.EX2 R61, R61 ;  /* 0x0000003d003d7308 */ /* 0x000e620000000800 */
[----:B0-----:R-:W-:-:S07]  /*58b0*/  FADD.FTZ R128, R60, R5 ;  /* 0x000000053c807221 */ /* 0x001fce0000010000 */
[----:B------:R-:W0:Y:S01]  /*58c0*/  MUFU.EX2 R63, R63 ;  /* 0x0000003f003f7308 */ /* 0x000e220000000800 */
[----:B---3--:R-:W-:-:S07]  /*58d0*/  FADD.FTZ R130, R62, R129 ;  /* 0x000000813e827221 */ /* 0x008fce0000010000 */
        /* <DEDUP_REMOVED lines=16> */
[----:B--2---:R-:W-:-:S03]  /*59e0*/  FADD.FTZ R5, R9, R4 ;  /* 0x0000000409057221 */ /* 0x004fc60000010000 */
[----:B-1----:R-:W-:Y:S01]  /*59f0*/  FADD.FTZ R4, R69, R128 ;  /* 0x0000008045047221 */ /* 0x002fe20000010000 */
[----:B------:R-:W-:Y:S06]  /*5a00*/  @!P0 BRA `(.L_x_24) ;  /* 0x0000000000048947 */ /* 0x000fec0003800000 */
[----:B------:R-:W-:Y:S01]  /*5a10*/  BPT.TRAP 0x1 ;  /* 0x000000040000795c */ /* 0x000fe20000300000 */
.L_x_24:
[----:B------:R-:W-:Y:S01]  /*5a20*/  UIADD3 UR6, UR11, 0x13260, URZ ;  /* 0x000132600b067890 */ /* 0x000fe2000fffe03f */
[----:B------:R-:W-:Y:S01]  /*5a30*/  ISETP.LT.AND P1, PT, RZ, UR47, PT ;  /* 0x0000002fff007c0c */ /* 0x000fe2000bf21270 */
[----:B------:R-:W-:Y:S01]  /*5a40*/  UIADD3 UR7, UR47, -0x1, URZ ;  /* 0xffffffff2f077890 */ /* 0x000fe2000fffe03f */
[----:B------:R-:W-:Y:S01]  /*5a50*/  F2FP.SATFINITE.E4M3.F32.PACK_AB_MERGE_C R9, R9, R68, RZ ;  /* 0x000000440909723e */ /* 0x000fe200048070ff */
[----:B------:R-:W-:Y:S01]  /*5a60*/  UPRMT UR6, UR43, 0x654, UR6 ;  /* 0x000006542b067896 */ /* 0x000fe20008000006 */
[----:B------:R-:W-:Y:S01]  /*5a70*/  F2FP.SATFINITE.E4M3.F32.PACK_AB_MERGE_C R12, R13, R12, RZ ;  /* 0x0000000c0d0c723e */ /* 0x000fe200048070ff */
[----:B------:R-:W-:Y:S01]  /*5a80*/  UMOV UR22, UR37 ;  /* 0x0000002500167c82 */ /* 0x000fe20008000000 */
[----:B------:R-:W-:Y:S01]  /*5a90*/  F2FP.SATFINITE.E4M3.F32.PACK_AB_MERGE_C R122, R123, R122, RZ ;  /* 0x0000007a7b7a723e */ /* 0x000fe200048070ff */
[----:B------:R-:W-:Y:S01]  /*5aa0*/  UMOV UR21, UR39 ;  /* 0x0000002700157c82 */ /* 0x000fe20008000000 */
[----:B------:R-:W-:Y:S01]  /*5ab0*/  F2FP.SATFINITE.E4M3.F32.PACK_AB_MERGE_C R20, R21, R20, RZ ;  /* 0x000000141514723e */ /* 0x000fe200048070ff */
[----:B------:R-:W-:Y:S01]  /*5ac0*/  UMOV UR47, UR7 ;  /* 0x00000007002f7c82 */ /* 0x000fe20008000000 */
[----:B------:R-:W-:Y:S01]  /*5ad0*/  F2FP.SATFINITE.E4M3.F32.PACK_AB_MERGE_C R126, R127, R126, RZ ;  /* 0x0000007e7f7e723e */ /* 0x000fe200048070ff */
[-C--:B------:R-:W-:Y:S01]  /*5ae0*/  FMUL.FTZ R26, R26, R7.reuse ;  /* 0x000000071a1a7220 */ /* 0x080fe20000410000 */
[----:B------:R-:W-:Y:S01]  /*5af0*/  F2FP.SATFINITE.E4M3.F32.PACK_AB_MERGE_C R108, R109, R108, RZ ;  /* 0x0000006c6d6c723e */ /* 0x000fe200048070ff */
[----:B------:R-:W-:Y:S01]  /*5b00*/  SYNCS.ARRIVE.TRANS64.RED.A1T0 RZ, [UR6], RZ ;  /* 0x000000ffffff79a7 */ /* 0x000fe20008100406 */
[----:B------:R-:W-:Y:S01]  /*5b10*/  F2FP.SATFINITE.E4M3.F32.PACK_AB_MERGE_C R110, R111, R110, RZ ;  /* 0x0000006e6f6e723e */ /* 0x000fe200048070ff */
[-C--:B------:R-:W-:Y:S01]  /*5b20*/  FMUL.FTZ R27, R27, R7.reuse ;  /* 0x000000071b1b7220 */ /* 0x080fe20000410000 */
        /* <DEDUP_REMOVED lines=26> */
[----:B------:R-:W-:Y:S01]  /*5cd0*/  F2FP.SATFINITE.E4M3.F32.PACK_AB_MERGE_C R150, R65, R64, R9 ;  /* 0x000000404196723e */ /* 0x000fe20004807009 */
[----:B------:R-:W-:Y:S01]  /*5ce0*/  FMUL.FTZ R55, R55, R7 ;  /* 0x0000000737377220 */ /* 0x000fe20000410000 */
        /* <DEDUP_REMOVED lines=33> */
[----:B------:R-:W-:Y:S01]  /*5f00*/  IMAD.MOV.U32 R9, RZ, RZ, R6 ;  /* 0x000000ffff097224 */ /* 0x000fe200078e0006 */
[----:B------:R-:W-:Y:S01]  /*5f10*/  F2FP.SATFINITE.E4M3.F32.PACK_AB_MERGE_C R149, R59, R58, R62 ;  /* 0x0000003a3b95723e */ /* 0x000fe2000480703e */
[----:B------:R-:W-:Y:S01]  /*5f20*/  IMAD.MOV.U32 R7, RZ, RZ, R3 ;  /* 0x000000ffff077224 */ /* 0x000fe200078e0003 */
[----:B------:R-:W-:Y:S01]  /*5f30*/  F2FP.SATFINITE.E4M3.F32.PACK_AB_MERGE_C R151, R67, R66, R69 ;  /* 0x000000424397723e */ /* 0x000fe20004807045 */
[----:B------:R-:W-:Y:S06]  /*5f40*/  @P1 BRA `(.L_x_25) ;  /* 0xffffffdc006c1947 */ /* 0x000fec000383ffff */
.L_x_15:
[----:B------:R-:W-:Y:S06]  /*5f50*/  BAR.ARV 0x8, 0x200 ;  /* 0x0208000000007b1d */ /* 0x000fec0000002000 */
[----:B------:R-:W-:Y:S05]  /*5f60*/  @!P0 BRA `(.L_x_26) ;  /* 0x0000000000048947 */ /* 0x000fea0003800000 */
[----:B------:R-:W-:Y:S01]  /*5f70*/  BPT.TRAP 0x1 ;  /* 0x000000040000795c */ /* 0x000fe20000300000 */
.L_x_26:
[----:B------:R-:W-:Y:S01]  /*5f80*/  ULEA UR4, UR39, UR44, 0x3 ;  /* 0x0000002c27047291 */ /* 0x000fe2000f8e183f */
[----:B------:R-:W-:-:S05]  /*5f90*/  IMAD.U32 R0, RZ, RZ, UR37 ;  /* 0x00000025ff007e24 */ /* 0x000fca000f8e00ff */
[----:B------:R-:W-:-:S04]  /*5fa0*/  SHF.L.U32 R0, R0, 0x1f, RZ ;  /* 0x0000001f00007819 */ /* 0x000fc800000006ff */
[----:B------:R0:W1:Y:S01]  /*5fb0*/  SYNCS.PHASECHK.TRANS64.TRYWAIT P1, [UR4+0x13250], R0 ;  /* 0x01325000ff0075a7 */ /* 0x0000620008020144 */
[----:B------:R-:W-:Y:S05]  /*5fc0*/  @!P0 BRA `(.L_x_27) ;  /* 0x0000000000048947 */ /* 0x000fea0003800000 */
[----:B------:R-:W-:Y:S01]  /*5fd0*/  BPT.TRAP 0x1 ;  /* 0x000000040000795c */ /* 0x000fe20000300000 */
.L_x_27:
[----:B-1----:R-:W-:Y:S05]  /*5fe0*/  @P1 BRA `(.L_x_28) ;  /* 0x0000000000081947 */ /* 0x002fea0003800000 */
[----:B------:R-:W1:Y:S02]  /*5ff0*/  SYNCS.PHASECHK.TRANS64.TRYWAIT P1, [UR4+0x13250], R0 ;  /* 0x01325000ff0075a7 */ /* 0x000e640008020144 */
[----:B-1----:R-:W-:Y:S05]  /*6000*/  @!P1 BRA `(.L_x_29) ;  /* 0x0000004400c89947 */ /* 0x002fea0003800000 */
.L_x_28:
[----:B------:R-:W-:Y:S01]  /*6010*/  ULDC.64 UR8, c[0x0][0x9a0] ;  /* 0x0002680000087ab9 */ /* 0x000fe20000000a00 */
[----:B------:R-:W-:Y:S01]  /*6020*/  UIADD3 UR5, UR44, 0x1000, URZ ;  /* 0x000010002c057890 */ /* 0x000fe2000fffe03f */
[----:B------:R-:W-:Y:S01]  /*6030*/  WARPGROUP.ARRIVE ;  /* 0x00000000000079c5 */ /* 0x000fe20000000000 */
[----:B------:R-:W-:Y:S01]  /*6040*/  UISETP.NE.U32.AND UP0, UPT, UR8, URZ, UPT ;  /* 0x0000003f0800728c */ /* 0x000fe2000bf05070 */
[----:B-1----:R-:W-:Y:S01]  /*6050*/  IMAD.MOV.U32 R7, RZ, RZ, 0x3f800000 ;  /* 0x3f800000ff077424 */ /* 0x002fe200078e00ff */
[----:B------:R-:W-:Y:S02]  /*6060*/  USHF.R.U32.HI UR5, URZ, 0x4, UR5 ;  /* 0x000000043f057899 */ /* 0x000fe40008011605 */
[----:B------:R-:W-:Y:S02]  /*6070*/  UISETP.NE.AND.EX UP0, UPT, UR9, URZ, UPT, UP0 ;  /* 0x0000003f0900728c */ /* 0x000fe4000bf05300 */
[----:B------:R-:W-:-:S04]  /*6080*/  ULOP3.LUT UR5, UR5, 0x3fff, URZ, 0xc0, !UPT ;  /* 0x00003fff05057892 */ /* 0x000fc8000f8ec03f */
[----:B------:R-:W-:Y:S01]  /*6090*/  ULOP3.LUT UR12, UR5, 0x10000, URZ, 0xfc, !UPT ;  /* 0x00010000050c7892 */ /* 0x000fe2000f8efc3f */
[----:B------:R-:W-:-:S04]  /*60a0*/  PLOP3.LUT P1, PT, PT, PT, UP0, 0x80, 0x0 ;  /* 0x000000000000781c */ /* 0x000fc80003f2f008 */
[----:B------:R-:W-:Y:S01]  /*60b0*/  @UP0 USHF.R.S32.HI UR5, URZ, 0x1f, UR42 ;  /* 0x0000001f3f050899 */ /* 0x000fe2000801142a */
[----:B------:R-:W-:Y:S01]  /*60c0*/  @UP0 ULDC.64 UR6, c[0x0][0x9c8] ;  /* 0x0002720000060ab9 */ /* 0x000fe20000000a00 */
[----:B------:R-:W-:Y:S02]  /*60d0*/  @UP0 UIADD3 UR13, -UR42, URZ, URZ ;  /* 0x0000003f2a0d0290 */ /* 0x000fe4000fffe13f */
[----:B------:R-:W-:Y:S02]  /*60e0*/  @UP0 UIMAD UR5, UR5, UR6, URZ ;  /* 0x00000006050502a4 */ /* 0x000fe4000f8e023f */
[----:B------:R-:W-:Y:S02]  /*60f0*/  @UP0 UIMAD.WIDE.U32 UR10, UR42, UR6, URZ ;  /* 0x000000062a0a02a5 */ /* 0x000fe4000f8e003f */
[----:B------:R-:W-:Y:S02]  /*6100*/  @UP0 UIMAD UR6, UR42, UR7, UR5 ;  /* 0x000000072a0602a4 */ /* 0x000fe4000f8e0205 */
[----:B------:R-:W-:-:S02]  /*6110*/  UIMAD UR5, UR39, 0x280, UR12 ;  /* 0x00000280270578a4 */ /* 0x000fc4000f8e020c */
[----:B------:R-:W-:Y:S01]  /*6120*/  @UP0 UIADD3 UR11, UR11, UR6, URZ ;  /* 0x000000060b0b0290 */ /* 0x000fe2000fffe03f */
[----:B------:R-:W-:Y:S01]  /*6130*/  UMOV UR7, 0xc0000010 ;  /* 0xc000001000077882 */ /* 0x000fe20000000000 */
[----:B------:R-:W-:-:S03]  /*6140*/  @UP0 ULDC UR14, c[0x0][0xc44] ;  /* 0x00031100000e0ab9 */ /* 0x000fc60000000800 */
[----:B------:R-:W-:Y:S01]  /*6150*/  UMOV UR6, UR5 ;  /* 0x0000000500067c82 */ /* 0x000fe20008000000 */
[----:B------:R-:W-:Y:S01]  /*6160*/  @UP0 UIMAD UR13, UR14, UR13, UR41 ;  /* 0x0000000d0e0d02a4 */ /* 0x000fe2000f8e0229 */
[----:B------:R-:W-:Y:S02]  /*6170*/  QGMMA.64x64x32.F32.E4M3.E4M3 R24, R152, gdesc[UR4], R24, gsb0 ;  /* 0x00e0000498187df3 */ /* 0x000fe40008000818 */
[----:B------:R-:W-:Y:S01]  /*6180*/  @UP0 ULDC.64 UR14, c[0x0][0x9d0] ;  /* 0x00027400000e0ab9 */ /* 0x000fe20000000a00 */
[----:B------:R-:W-:Y:S02]  /*6190*/  @UP0 USHF.R.S32.HI UR12, URZ, 0x1f, UR13 ;  /* 0x0000001f3f0c0899 */ /* 0x000fe4000801140d */
[----:B------:R-:W-:Y:S02]  /*61a0*/  @UP0 UIMAD.WIDE.U32 UR6, UR13, UR14, UR10 ;  /* 0x0000000e0d0602a5 */ /* 0x000fe4000f8e000a */
[----:B------:R-:W-:Y:S02]  /*61b0*/  @UP0 UIMAD UR12, UR12, UR14, URZ ;  /* 0x0000000e0c0c02a4 */ /* 0x000fe4000f8e023f */
[----:B------:R-:W-:-:S02]  /*61c0*/  @UP0 ULEA UR8, UP1, UR6, UR8, 0x2 ;  /* 0x0000000806080291 */ /* 0x000fc4000f82103f */
[----:B------:R-:W-:-:S04]  /*61d0*/  @UP0 UIMAD UR12, UR13, UR15, UR12 ;  /* 0x0000000f0d0c02a4 */ /* 0x000fc8000f8e020c */
[----:B------:R-:W-:Y:S01]  /*61e0*/  @UP0 UIADD3 UR7, UR7, UR12, URZ ;  /* 0x0000000c07070290 */ /* 0x000fe2000fffe03f */
[----:B------:R-:W-:-:S03]  /*61f0*/  IMAD.U32 R8, RZ, RZ, UR8 ;  /* 0x00000008ff087e24 */ /* 0x000fc6000f8e00ff */
[----:B------:R-:W-:-:S06]  /*6200*/  @UP0 ULEA.HI.X UR9, UR6, UR9, UR7, 0x2, UP1 ;  /* 0x0000000906090291 */ /* 0x000fcc00088f1407 */
[----:B------:R-:W-:Y:S01]  /*6210*/  IMAD.U32 R9, RZ, RZ, UR9 ;  /* 0x00000009ff097e24 */ /* 0x000fe2000f8e00ff */
[----:B------:R-:W-:-:S04]  /*6220*/  UIADD3 UR6, UR5, 0x80, URZ ;  /* 0x0000008005067890 */ /* 0x000fc8000fffe03f */
[----:B------:R1:W2:Y:S01]  /*6230*/  @P1 LDG.E R7, desc[UR48][R8.64] ;  /* 0x0000003008071981 */ /* 0x0002a2000c1e1900 */
[----:B------:R-:W-:Y:S01]  /*6240*/  UMOV UR7, 0xc0000010 ;  /* 0xc000001000077882 */ /* 0x000fe20000000000 */
[----:B------:R-:W-:Y:S02]  /*6250*/  WARPGROUP.DEPBAR.LE gsb0, 0x0 ;  /* 0x00008000000079c5 */ /* 0x000fe40000010000 */
[----:B------:R-:W-:-:S06]  /*6260*/  WARPGROUP.ARRIVE ;  /* 0x00000000000079c5 */ /* 0x000fcc0000000000 */
[----:B------:R-:W-:Y:S01]  /*6270*/  QGMMA.64x64x32.F32.E4M3.E4M3 R24, R136, gdesc[UR4], R24, gsb0 ;  /* 0x00e0000488187df3 */ /* 0x000fe20008000818 */
[----:B------:R-:W-:Y:S01]  /*6280*/  UIADD3 UR6, UR5, 0x100, URZ ;  /* 0x0000010005067890 */ /* 0x000fe2000fffe03f */
[----:B------:R-:W-:Y:S01]  /*6290*/  UMOV UR7, 0xc0000010 ;  /* 0xc000001000077882 */ /* 0x000fe20000000000 */
[----:B------:R-:W-:Y:S02]  /*62a0*/  WARPGROUP.DEPBAR.LE gsb0, 0x0 ;  /* 0x00008000000079c5 */ /* 0x000fe40000010000 */
[----:B------:R-:W-:-:S06]  /*62b0*/  WARPGROUP.ARRIVE ;  /* 0x00000000000079c5 */ /* 0x000fcc0000000000 */
[----:B------:R-:W-:Y:S01]  /*62c0*/  QGMMA.64x64x32.F32.E4M3.E4M3 R24, R140, gdesc[UR4], R24, gsb0 ;  /* 0x00e000048c187df3 */ /* 0x000fe20008000818 */
[----:B------:R-:W-:Y:S01]  /*62d0*/  UIADD3 UR6, UR5, 0x180, URZ ;  /* 0x0000018005067890 */ /* 0x000fe2000fffe03f */
[----:B------:R-:W-:Y:S01]  /*62e0*/  UMOV UR7, 0xc0000010 ;  /* 0xc000001000077882 */ /* 0x000fe20000000000 */
[----:B0-----:R-:W0:Y:S04]  /*62f0*/  SHFL.BFLY PT, R0, R5, 0x2, 0x1f ;  /* 0x0c401f0005007f89 */ /* 0x001e2800000e0000 */
[----:B------:R-:W3:Y:S01]  /*6300*/  SHFL.BFLY PT, R11, R4, 0x2, 0x1f ;  /* 0x0c401f00040b7f89 */ /* 0x000ee200000e0000 */
[----:B------:R-:W-:Y:S02]  /*6310*/  WARPGROUP.DEPBAR.LE gsb0, 0x0 ;  /* 0x00008000000079c5 */ /* 0x000fe40000010000 */
[----:B------:R-:W-:-:S06]  /*6320*/  WARPGROUP.ARRIVE ;  /* 0x00000000000079c5 */ /* 0x000fcc0000000000 */
[----:B------:R-:W-:Y:S01]  /*6330*/  QGMMA.64x64x32.F32.E4M3.E4M3 R24, R144, gdesc[UR4], R24, gsb0 ;  /* 0x00e0000490187df3 */ /* 0x000fe20008000818 */
[----:B0-----:R-:W-:-:S01]  /*6340*/  FADD.FTZ R0, R0, R5 ;  /* 0x0000000500007221 */ /* 0x001fc20000010000 */
[----:B------:R-:W-:Y:S01]  /*6350*/  UIADD3 UR6, UR5, 0x200, URZ ;  /* 0x0000020005067890 */ /* 0x000fe2000fffe03f */
[----:B---3--:R-:W-:-:S01]  /*6360*/  FADD.FTZ R11, R11, R4 ;  /* 0x000000040b0b7221 */ /* 0x008fc20000010000 */
[----:B------:R-:W-:Y:S02]  /*6370*/  UMOV UR7, 0xc0000010 ;  /* 0xc000001000077882 */ /* 0x000fe40000000000 */
[----:B-1----:R-:W0:Y:S04]  /*6380*/  SHFL.BFLY PT, R9, R0, 0x1, 0x1f ;  /* 0x0c201f0000097f89 */ /* 0x002e2800000e0000 */
[----:B------:R-:W1:Y:S01]  /*6390*/  SHFL.BFLY PT, R8, R11, 0x1, 0x1f ;  /* 0x0c201f000b087f89 */ /* 0x000e6200000e0000 */
[----:B0-----:R-:W-:-:S01]  /*63a0*/  FADD.FTZ R10, R0, R9 ;  /* 0x00000009000a7221 */ /* 0x001fc20000010000 */
[----:B-1----:R-:W-:-:S04]  /*63b0*/  FADD.FTZ R13, R11, R8 ;  /* 0x000000080b0d7221 */ /* 0x002fc80000010000 */
[C---:B------:R-:W-:Y:S01]  /*63c0*/  FSETP.NE.FTZ.AND P1, PT, R10.reuse, RZ, PT ;  /* 0x000000ff0a00720b */ /* 0x040fe20003f35000 */
[----:B------:R-:W-:Y:S01]  /*63d0*/  FMUL.FTZ R5, R10, 0.00390625 ;  /* 0x3b8000000a057820 */ /* 0x000fe20000410000 */
[----:B------:R-:W-:Y:S01]  /*63e0*/  FMUL.FTZ R14, R13, 0.00390625 ;  /* 0x3b8000000d0e7820 */ /* 0x000fe20000410000 */
[----:B------:R-:W-:Y:S01]  /*63f0*/  IMAD.MOV.U32 R8, RZ, RZ, RZ ;  /* 0x000000ffff087224 */ /* 0x000fe200078e00ff */
[----:B------:R-:W-:Y:S02]  /*6400*/  WARPGROUP.DEPBAR.LE gsb0, 0x0 ;  /* 0x00008000000079c5 */ /* 0x000fe40000010000 */
[----:B------:R-:W-:-:S06]  /*6410*/  WARPGROUP.ARRIVE ;  /* 0x00000000000079c5 */ /* 0x000fcc0000000000 */
[----:B------:R-:W-:Y:S01]  /*6420*/  QGMMA.64x64x32.F32.E4M3.E4M3 R24, R148, gdesc[UR4], R24, gsb0 ;  /* 0x00e0000494187df3 */ /* 0x000fe20008000818 */
[----:B------:R-:W-:Y:S02]  /*6430*/  FSETP.NE.FTZ.AND P2, PT, R5, RZ, PT ;  /* 0x000000ff0500720b */ /* 0x000fe40003f55000 */
[----:B------:R-:W-:Y:S01]  /*6440*/  FSETP.NE.FTZ.AND P3, PT, R14, RZ, PT ;  /* 0x000000ff0e00720b */ /* 0x000fe20003f75000 */
[----:B------:R-:W-:Y:S01]  /*6450*/  @P1 MUFU.RCP R8, R10 ;  /* 0x0000000a00081308 */ /* 0x000fe20000001000 */
[----:B------:R-:W-:Y:S01]  /*6460*/  FSETP.NE.FTZ.AND P1, PT, R13, RZ, PT ;  /* 0x000000ff0d00720b */ /* 0x000fe20003f35000 */
[----:B------:R-:W-:-:S08]  /*6470*/  IMAD.MOV.U32 R12, RZ, RZ, RZ ;  /* 0x000000ffff0c7224 */ /* 0x000fd000078e00ff */
[----:B------:R-:W0:Y:S08]  /*6480*/  @P2 MUFU.LG2 R5, R5 ;  /* 0x0000000500052308 */ /* 0x000e300000000c00 */
[----:B------:R-:W1:Y:S08]  /*6490*/  @P3 MUFU.LG2 R9, R14 ;  /* 0x0000000e00093308 */ /* 0x000e700000000c00 */
[----:B------:R-:W3:Y:S01]  /*64a0*/  @P1 MUFU.RCP R12, R13 ;  /* 0x0000000d000c1308 */ /* 0x000ee20000001000 */
[----:B------:R-:W-:-:S02]  /*64b0*/  IMAD.U32 R11, RZ, RZ, UR45 ;  /* 0x0000002dff0b7e24 */ /* 0x000fc4000f8e00ff */
[----:B------:R-:W-:Y:S02]  /*64c0*/  IMAD.U32 R20, RZ, RZ, UR45 ;  /* 0x0000002dff147e24 */ /* 0x000fe4000f8e00ff */
[----:B0-----:R-:W-:Y:S01]  /*64d0*/  @P2 FMUL.FTZ R5, R5, 0.69314718246459960938 ;  /* 0x3f31721805052820 */ /* 0x001fe20000410000 */
[----:B------:R-:W-:Y:S01]  /*64e0*/  @P2 FMUL.FTZ R10, R11, 0.69314718246459960938 ;  /* 0x3f3172180b0a2820 */ /* 0x000fe20000410000 */
[----:B------:R-:W-:Y:S01]  /*64f0*/  @P3 FMUL.FTZ R20, R20, 0.69314718246459960938 ;  /* 0x3f31721814143820 */ /* 0x000fe20000410000 */
[----:B-1----:R-:W-:Y:S01]  /*6500*/  @P3 FMUL.FTZ R9, R9, 0.69314718246459960938 ;  /* 0x3f31721809093820 */ /* 0x002fe20000410000 */
[----:B------:R-:W-:Y:S02]  /*6510*/  IMAD.MOV.U32 R4, RZ, RZ, -0x800000 ;  /* 0xff800000ff047424 */ /* 0x000fe400078e00ff */
[----:B------:R-:W-:Y:S01]  /*6520*/  @P2 FFMA.FTZ R4, R10, R3, R5 ;  /* 0x000000030a042223 */ /* 0x000fe20000010005 */
[----:B------:R-:W-:Y:S02]  /*6530*/  IMAD.MOV.U32 R0, RZ, RZ, -0x800000 ;  /* 0xff800000ff007424 */ /* 0x000fe400078e00ff */
[----:B------:R-:W-:Y:S01]  /*6540*/  @P3 FFMA.FTZ R0, R20, R6, R9 ;  /* 0x0000000614003223 */ /* 0x000fe20000010009 */
[-C--:B--2---:R-:W-:Y:S01]  /*6550*/  FMUL.FTZ R11, R8, R7.reuse ;  /* 0x00000007080b7220 */ /* 0x084fe20000410000 */
[----:B---3--:R-:W-:Y:S01]  /*6560*/  FMUL.FTZ R56, R12, R7 ;  /* 0x000000070c387220 */ /* 0x008fe20000410000 */
[----:B------:R-:W-:-:S02]  /*6570*/  WARPGROUP.DEPBAR.LE gsb0, 0x0 ;  /* 0x00008000000079c5 */ /* 0x000fc40000010000 */
[----:B------:R-:W-:Y:S05]  /*6580*/  @!P0 BRA `(.L_x_30) ;  /* 0x0000000000048947 */ /* 0x000fea0003800000 */
[----:B------:R-:W-:Y:S01]  /*6590*/  BPT.TRAP 0x1 ;  /* 0x000000040000795c */ /* 0x000fe20000300000 */
.L_x_30:
[----:B------:R-:W0:Y:S01]  /*65a0*/  S2R R57, SR_TID.X ;  /* 0x0000000000397919 */ /* 0x000e220000002100 */
[----:B------:R-:W-:Y:S01]  /*65b0*/  ULDC.64 UR6, c[0x4][0x38] ;  /* 0x01000e0000067ab9 */ /* 0x000fe20000000a00 */
[----:B------:R-:W1:Y:S01]  /*65c0*/  S2UR UR5, SR_SWINHI ;  /* 0x00000000000579c3 */ /* 0x000e620000002f00 */
[-C--:B------:R-:W-:Y:S01]  /*65d0*/  FMUL.FTZ R8, R24, R11.reuse ;  /* 0x0000000b18087220 */ /* 0x080fe20000410000 */
[-C--:B------:R-:W-:Y:S01]  /*65e0*/  FMUL.FTZ R21, R37, R11.reuse ;  /* 0x0000000b25157220 */ /* 0x080fe20000410000 */
[-C--:B------:R-:W-:Y:S01]  /*65f0*/  FMUL.FTZ R13, R36, R11.reuse ;  /* 0x0000000b240d7220 */ /* 0x080fe20000410000 */
[-C--:B------:R-:W-:Y:S01]  /*6600*/  FMUL.FTZ R14, R32, R11.reuse ;  /* 0x0000000b200e7220 */ /* 0x080fe20000410000 */
[-C--:B------:R-:W-:Y:S01]  /*6610*/  FMUL.FTZ R9, R29, R11.reuse ;  /* 0x0000000b1d097220 */ /* 0x080fe20000410000 */
[-C--:B------:R-:W-:Y:S01]  /*6620*/  FMUL.FTZ R15, R38, R56.reuse ;  /* 0x00000038260f7220 */ /* 0x080fe20000410000 */
[----:B------:R-:W-:Y:S01]  /*6630*/  FMUL.FTZ R10, R25, R11 ;  /* 0x0000000b190a7220 */ /* 0x000fe20000410000 */
[-C--:B------:R-:W-:Y:S01]  /*6640*/  FMUL.FTZ R12, R27, R56.reuse ;  /* 0x000000381b0c7220 */ /* 0x080fe20000410000 */
[----:B------:R-:W-:Y:S01]  /*6650*/  FMUL.FTZ R20, R34, R56 ;  /* 0x0000003822147220 */ /* 0x000fe20000410000 */
[----:B------:R-:W2:Y:S01]  /*6660*/  LDC R66, c[0x0][0xc38] ;  /* 0x00030e00ff427b82 */ /* 0x000ea20000000800 */
[----:B------:R-:W-:Y:S01]  /*6670*/  ULDC.64 UR8, c[0x0][0xb90] ;  /* 0x0002e40000087ab9 */ /* 0x000fe20000000a00 */
[----:B------:R-:W-:Y:S01]  /*6680*/  USHF.R.S32.HI UR14, URZ, 0x1f, UR42 ;  /* 0x0000001f3f0e7899 */ /* 0x000fe2000801142a */
[----:B------:R-:W-:Y:S01]  /*6690*/  ULDC.64 UR10, c[0x0][0xb98] ;  /* 0x0002e600000a7ab9 */ /* 0x000fe20000000a00 */
[----:B0-----:R-:W-:-:S05]  /*66a0*/  IMAD.SHL.U32 R3, R57, 0x4, RZ ;  /* 0x0000000439037824 */ /* 0x001fca00078e00ff */
[----:B------:R-:W-:-:S04]  /*66b0*/  LOP3.LUT R3, R3, 0xc, RZ, 0xc0, !PT ;  /* 0x0000000c03037812 */ /* 0x000fc800078ec0ff */
[----:B------:R-:W-:-:S05]  /*66c0*/  IADD3 R6, P0, R3, UR6, RZ ;  /* 0x0000000603067c10 */ /* 0x000fca000ff1e0ff */
[----:B------:R-:W-:-:S05]  /*66d0*/  IMAD.X R7, RZ, RZ, UR7, P0 ;  /* 0x00000007ff077e24 */ /* 0x000fca00080e06ff */
[----:B------:R0:W3:Y:S01]  /*66e0*/  LDG.E.CONSTANT R5, desc[UR48][R6.64] ;  /* 0x0000003006057981 */ /* 0x0000e2000c1e9900 */
[-C--:B------:R-:W-:Y:S01]  /*66f0*/  FMUL.FTZ R24, R33, R11.reuse ;  /* 0x0000000b21187220 */ /* 0x080fe20000410000 */
[-C--:B------:R-:W-:Y:S01]  /*6700*/  FMUL.FTZ R37, R48, R11.reuse ;  /* 0x0000000b30257220 */ /* 0x080fe20000410000 */
[-C--:B------:R-:W-:Y:S01]  /*6710*/  FMUL.FTZ R3, R28, R11.reuse ;  /* 0x0000000b1c037220 */ /* 0x080fe20000410000 */
[----:B------:R-:W4:Y:S01]  /*6720*/  LDC R48, c[0x0][0xbe8] ;  /* 0x0002fa00ff307b82 */ /* 0x000f220000000800 */
[-C--:B------:R-:W-:Y:S01]  /*6730*/  FMUL.FTZ R29, R40, R11.reuse ;  /* 0x0000000b281d7220 */ /* 0x080fe20000410000 */
[-C--:B------:R-:W-:Y:S01]  /*6740*/  FMUL.FTZ R33, R41, R11.reuse ;  /* 0x0000000b29217220 */ /* 0x080fe20000410000 */
[-C--:B------:R-:W-:Y:S01]  /*6750*/  FMUL.FTZ R28, R44, R11.reuse ;  /* 0x0000000b2c1c7220 */ /* 0x080fe20000410000 */
[-C--:B------:R-:W-:Y:S01]  /*6760*/  FMUL.FTZ R32, R45, R11.reuse ;  /* 0x0000000b2d207220 */ /* 0x080fe20000410000 */
[-C--:B------:R-:W-:Y:S01]  /*6770*/  FMUL.FTZ R36, R52, R11.reuse ;  /* 0x0000000b34247220 */ /* 0x080fe20000410000 */
[-C--:B0-----:R-:W-:Y:S01]  /*6780*/  FMUL.FTZ R6, R30, R56.reuse ;  /* 0x000000381e067220 */ /* 0x081fe20000410000 */
[-C--:B------:R-:W-:Y:S01]  /*6790*/  FMUL.FTZ R7, R26, R56.reuse ;  /* 0x000000381a077220 */ /* 0x080fe20000410000 */
[-C--:B------:R-:W-:Y:S01]  /*67a0*/  FMUL.FTZ R26, R35, R56.reuse ;  /* 0x00000038231a7220 */ /* 0x080fe20000410000 */
[-C--:B------:R-:W-:Y:S01]  /*67b0*/  FMUL.FTZ R40, R53, R11.reuse ;  /* 0x0000000b35287220 */ /* 0x080fe20000410000 */
[----:B------:R-:W-:Y:S01]  /*67c0*/  FMUL.FTZ R41, R49, R11 ;  /* 0x0000000b31297220 */ /* 0x000fe20000410000 */
[-C--:B------:R-:W-:Y:S01]  /*67d0*/  FMUL.FTZ R35, R54, R56.reuse ;  /* 0x0000003836237220 */ /* 0x080fe20000410000 */
[----:B------:R-:W-:Y:S01]  /*67e0*/  F2FP.BF16.F32.PACK_AB R6, R6, R7 ;  /* 0x000000070606723e */ /* 0x000fe200000010ff */
[-C--:B------:R-:W-:Y:S01]  /*67f0*/  FMUL.FTZ R38, R50, R56.reuse ;  /* 0x0000003832267220 */ /* 0x080fe20000410000 */
[----:B------:R-:W-:Y:S01]  /*6800*/  LOP3.LUT P0, R7, R57, 0x3, RZ, 0xc0, !PT ;  /* 0x0000000339077812 */ /* 0x000fe2000780c0ff */
[-C--:B------:R-:W-:Y:S01]  /*6810*/  FMUL.FTZ R11, R31, R56.reuse ;  /* 0x000000381f0b7220 */ /* 0x080fe20000410000 */
[----:B------:R-:W-:Y:S01]  /*6820*/  FMUL.FTZ R25, R39, R56 ;  /* 0x0000003827197220 */ /* 0x000fe20000410000 */
[----:B------:R-:W-:Y:S01]  /*6830*/  F2FP.BF16.F32.PACK_AB R13, R13, R14 ;  /* 0x0000000e0d0d723e */ /* 0x000fe200000010ff */
[----:B------:R-:W-:Y:S01]  /*6840*/  UMOV UR6, UR44 ;  /* 0x0000002c00067c82 */ /* 0x000fe20008000000 */
[----:B-1----:R-:W-:Y:S01]  /*6850*/  UMOV UR7, UR5 ;  /* 0x0000000500077c82 */ /* 0x002fe20008000000 */
[----:B------:R-:W-:Y:S01]  /*6860*/  F2FP.BF16.F32.PACK_AB R24, R21, R24 ;  /* 0x000000181518723e */ /* 0x000fe200000010ff */
[-C--:B------:R-:W-:Y:S01]  /*6870*/  FMUL.FTZ R27, R46, R56.reuse ;  /* 0x000000382e1b7220 */ /* 0x080fe20000410000 */
[----:B------:R-:W-:Y:S01]  /*6880*/  ISETP.EQ.OR P0, PT, R7, 0x3, !P0 ;  /* 0x000000030700780c */ /* 0x000fe20004702670 */
[----:B------:R-:W-:Y:S01]  /*6890*/  FMUL.FTZ R30, R42, R56 ;  /* 0x000000382a1e7220 */ /* 0x000fe20000410000 */
[----:B------:R-:W-:Y:S01]  /*68a0*/  F2FP.BF16.F32.PACK_AB R35, R35, R38 ;  /* 0x000000262323723e */ /* 0x000fe200000010ff */
[-C--:B------:R-:W-:Y:S01]  /*68b0*/  FMUL.FTZ R39, R55, R56.reuse ;  /* 0x0000003837277220 */ /* 0x080fe20000410000 */
[----:B------:R-:W-:Y:S01]  /*68c0*/  F2FP.BF16.F32.PACK_AB R41, R40, R41 ;  /* 0x000000292829723e */ /* 0x000fe200000010ff */
[----:B------:R-:W-:Y:S01]  /*68d0*/  FMUL.FTZ R42, R51, R56 ;  /* 0x00000038332a7220 */ /* 0x000fe20000410000 */
[----:B------:R-:W-:Y:S01]  /*68e0*/  F2FP.BF16.F32.PACK_AB R11, R11, R12 ;  /* 0x0000000c0b0b723e */ /* 0x000fe200000010ff */
[----:B------:R-:W-:Y:S01]  /*68f0*/  FMUL.FTZ R31, R47, R56 ;  /* 0x000000382f1f7220 */ /* 0x000fe20000410000 */
[----:B------:R-:W-:Y:S01]  /*6900*/  F2FP.BF16.F32.PACK_AB R26, R25, R26 ;  /* 0x0000001a191a723e */ /* 0x000fe200000010ff */
[----:B------:R-:W-:Y:S01]  /*6910*/  IMAD.U32 R25, RZ, RZ, UR7 ;  /* 0x00000007ff197e24 */ /* 0x000fe2000f8e00ff */
[----:B------:R-:W-:Y:S01]  /*6920*/  SEL R38, R13, R24, P0 ;  /* 0x000000180d267207 */ /* 0x000fe20000000000 */
[----:B------:R-:W-:Y:S01]  /*6930*/  FMUL.FTZ R34, R43, R56 ;  /* 0x000000382b227220 */ /* 0x000fe20000410000 */
[----:B------:R-:W-:Y:S01]  /*6940*/  SEL R40, R24, R13, P0 ;  /* 0x0000000d18287207 */ /* 0x000fe20000000000 */
[----:B------:R-:W-:Y:S01]  /*6950*/  IMAD.U32 R24, RZ, RZ, UR6 ;  /* 0x00000006ff187e24 */ /* 0x000fe2000f8e00ff */
[----:B------:R-:W-:Y:S01]  /*6960*/  SEL R52, R6, R11, P0 ;  /* 0x0000000b06347207 */ /* 0x000fe20000000000 */
[----:B------:R-:W-:Y:S01]  /*6970*/  UIADD3 UR5, -UR42, URZ, URZ ;  /* 0x0000003f2a057290 */ /* 0x000fe2000fffe13f */
[----:B------:R-:W-:Y:S01]  /*6980*/  SEL R54, R11, R6, P0 ;  /* 0x000000060b367207 */ /* 0x000fe20000000000 */
[----:B------:R-:W-:Y:S01]  /*6990*/  IMAD.WIDE R6, R156, 0x2, R24 ;  /* 0x000000029c067825 */ /* 0x000fe200078e0218 */
[----:B------:R-:W-:Y:S01]  /*69a0*/  F2FP.BF16.F32.PACK_AB R3, R3, R8 ;  /* 0x000000080303723e */ /* 0x000fe200000010ff */
[----:B------:R-:W-:Y:S01]  /*69b0*/  ULDC UR6, c[0x0][0xc44] ;  /* 0x0003110000067ab9 */ /* 0x000fe20000000800 */
[----:B------:R-:W-:Y:S01]  /*69c0*/  F2FP.BF16.F32.PACK_AB R10, R9, R10 ;  /* 0x0000000a090a723e */ /* 0x000fe200000010ff */
[----:B------:R-:W-:Y:S01]  /*69d0*/  UIMAD UR13, UR6, UR5, UR41 ;  /* 0x00000005060d72a4 */ /* 0x000fe2000f8e0229 */
[----:B------:R-:W-:Y:S01]  /*69e0*/  F2FP.BF16.F32.PACK_AB R27, R27, R30 ;  /* 0x0000001e1b1b723e */ /* 0x000fe200000010ff */
[----:B------:R-:W-:Y:S01]  /*69f0*/  IMAD R49, RZ, RZ, -UR41 ;  /* 0x80000029ff317e24 */ /* 0x000fe2000f8e02ff */
[----:B------:R-:W-:Y:S01]  /*6a00*/  F2FP.BF16.F32.PACK_AB R33, R32, R33 ;  /* 0x000000212021723e */ /* 0x000fe200000010ff */
[----:B------:R-:W-:Y:S01]  /*6a10*/  USHF.R.S32.HI UR12, URZ, 0x1f, UR13 ;  /* 0x0000001f3f0c7899 */ /* 0x000fe2000801140d */
[----:B------:R-:W-:Y:S01]  /*6a20*/  SEL R30, R3, R10, P0 ;  /* 0x0000000a031e7207 */ /* 0x000fe20000000000 */
[----:B--2---:R-:W-:Y:S01]  /*6a30*/  IMAD R49, R66, R49, UR46 ;  /* 0x0000002e42317e24 */ /* 0x004fe2000f8e0231 */
[----:B------:R-:W-:Y:S01]  /*6a40*/  SEL R32, R10, R3, P0 ;  /* 0x000000030a207207 */ /* 0x000fe20000000000 */
[----:B------:R-:W-:Y:S01]  /*6a50*/  IMAD.SHL.U32 R3, R2, 0x8, RZ ;  /* 0x0000000802037824 */ /* 0x000fe200078e00ff */
[----:B------:R-:W-:Y:S01]  /*6a60*/  IADD3 R10, P2, R6, 0x40, RZ ;  /* 0x00000040060a7810 */ /* 0x000fe20007f5e0ff */
[----:B------:R-:W-:Y:S01]  /*6a70*/  UIMAD UR5, UR12, UR8, URZ ;  /* 0x000000080c0572a4 */ /* 0x000fe2000f8e023f */
[----:B------:R-:W-:Y:S01]  /*6a80*/  F2FP.BF16.F32.PACK_AB R15, R15, R20 ;  /* 0x000000140f0f723e */ /* 0x000fe200000010ff */
[----:B------:R-:W-:Y:S01]  /*6a90*/  IMAD R9, R16, 0x40, R3 ;  /* 0x0000004010097824 */ /* 0x000fe200078e0203 */
[----:B------:R-:W-:Y:S01]  /*6aa0*/  F2FP.BF16.F32.PACK_AB R42, R39, R42 ;  /* 0x0000002a272a723e */ /* 0x000fe200000010ff */
[----:B------:R-:W-:Y:S01]  /*6ab0*/  IMAD.X R11, RZ, RZ, R7, P2 ;  /* 0x000000ffff0b7224 */ /* 0x000fe200010e0607 */
[----:B----4-:R-:W-:Y:S01]  /*6ac0*/  ISETP.NE.AND P2, PT, R48, 0x1, PT ;  /* 0x000000013000780c */ /* 0x010fe20003f45270 */
[----:B------:R-:W-:Y:S01]  /*6ad0*/  IMAD.WIDE R24, R9, 0x2, R24 ;  /* 0x0000000209187825 */ /* 0x000fe200078e0218 */
[----:B------:R-:W-:Y:S01]  /*6ae0*/  SEL R56, R15, R26, P0 ;  /* 0x0000001a0f387207 */ /* 0x000fe20000000000 */
[----:B------:R-:W-:Y:S01]  /*6af0*/  UIMAD.WIDE.U32 UR6, UR13, UR8, URZ ;  /* 0x000000080d0672a5 */ /* 0x000fe2000f8e003f */
[----:B------:R-:W-:Y:S01]  /*6b00*/  SEL R58, R26, R15, P0 ;  /* 0x0000000f1a3a7207 */ /* 0x000fe20000000000 */
[----:B------:R-:W-:Y:S01]  /*6b10*/  UIMAD UR5, UR13, UR9, UR5 ;  /* 0x000000090d0572a4 */ /* 0x000fe2000f8e0205 */
[C---:B------:R-:W-:Y:S01]  /*6b20*/  LOP3.LUT R15, R6.reuse, 0x380, RZ, 0xc0, !PT ;  /* 0x00000380060f7812 */ /* 0x040fe200078ec0ff */
[----:B------:R-:W-:Y:S01]  /*6b30*/  UIMAD UR8, UR14, UR10, URZ ;  /* 0x0000000a0e0872a4 */ /* 0x000fe2000f8e023f */
[----:B------:R-:W-:Y:S01]  /*6b40*/  IADD3 R21, P1, R6, 0x60, RZ ;  /* 0x0000006006157810 */ /* 0x000fe20007f3e0ff */
[----:B------:R-:W-:Y:S01]  /*6b50*/  UIADD3 UR7, UR7, UR5, URZ ;  /* 0x0000000507077290 */ /* 0x000fe2000fffe03f */
[----:B------:R-:W-:Y:S01]  /*6b60*/  F2FP.BF16.F32.PACK_AB R34, R31, R34 ;  /* 0x000000221f22723e */ /* 0x000fe200000010ff */
[----:B------:R-:W-:Y:S01]  /*6b70*/  IMAD R31, R49, 0xc0, R22 ;  /* 0x000000c0311f7824 */ /* 0x000fe200078e0216 */
[----:B------:R-:W-:Y:S01]  /*6b80*/  SHF.R.U64 R15, R15, 0x3, RZ ;  /* 0x000000030f0f7819 */ /* 0x000fe200000012ff */
[----:B------:R-:W0:Y:S01]  /*6b90*/  @P2 LDC R26, c[0x0][0xbec] ;  /* 0x0002fb00ff1a2b82 */ /* 0x000e220000000800 */
[----:B------:R-:W-:Y:S01]  /*6ba0*/  LOP3.LUT R8, R21, 0x380, RZ, 0xc0, !PT ;  /* 0x0000038015087812 */ /* 0x000fe200078ec0ff */
[--C-:B------:R-:W-:Y:S01]  /*6bb0*/  IMAD.X R9, RZ, RZ, R7.reuse, P1 ;  /* 0x000000ffff097224 */ /* 0x100fe200008e0607 */
[----:B------:R-:W-:Y:S01]  /*6bc0*/  SEL R60, R27, R34, P0 ;  /* 0x000000221b3c7207 */ /* 0x000fe20000000000 */
[----:B------:R-:W-:Y:S01]  /*6bd0*/  UIMAD UR8, UR42, UR11, UR8 ;  /* 0x0000000b2a0872a4 */ /* 0x000fe2000f8e0208 */
[----:B------:R-:W-:Y:S01]  /*6be0*/  SEL R62, R35, R42, P0 ;  /* 0x0000002a233e7207 */ /* 0x000fe20000000000 */
[----:B------:R-:W-:Y:S01]  /*6bf0*/  UIMAD.WIDE.U32 UR6, UR42, UR10, UR6 ;  /* 0x0000000a2a0672a5 */ /* 0x000fe2000f8e0006 */
[----:B------:R-:W-:Y:S01]  /*6c00*/  SEL R64, R42, R35, P0 ;  /* 0x000000232a407207 */ /* 0x000fe20000000000 */
[----:B------:R-:W-:Y:S01]  /*6c10*/  UIADD3 UR4, UR4, 0x13260, URZ ;  /* 0x0001326004047890 */ /* 0x000fe2000fffe03f */
[----:B------:R-:W-:Y:S01]  /*6c20*/  SEL R34, R34, R27, P0 ;  /* 0x0000001b22227207 */ /* 0x000fe20000000000 */
[----:B------:R-:W1:Y:S01]  /*6c30*/  @P2 LDC R42, c[0x0][0xbf0] ;  /* 0x0002fc00ff2a2b82 */ /* 0x000e620000000800 */
[----:B------:R-:W-:Y:S01]  /*6c40*/  IADD3 R27, P3, R6, 0x20, RZ ;  /* 0x00000020061b7810 */ /* 0x000fe20007f7e0ff */
[----:B------:R-:W-:Y:S01]  /*6c50*/  UPRMT UR4, UR43, 0x654, UR4 ;  /* 0x000006542b047896 */ /* 0x000fe20008000004 */
[----:B------:R-:W-:Y:S01]  /*6c60*/  LOP3.LUT R14, R15, R6, RZ, 0x3c, !PT ;  /* 0x000000060f0e7212 */ /* 0x000fe200078e3cff */
[--C-:B------:R-:W-:Y:S01]  /*6c70*/  IMAD.MOV.U32 R15, RZ, RZ, R7.reuse ;  /* 0x000000ffff0f7224 */ /* 0x100fe200078e0007 */
[----:B------:R-:W-:Y:S01]  /*6c80*/  SHF.R.U64 R6, R8, 0x3, RZ ;  /* 0x0000000308067819 */ /* 0x000fe200000012ff */
[----:B------:R-:W-:Y:S01]  /*6c90*/  IMAD.X R13, RZ, RZ, R7, P3 ;  /* 0x000000ffff0d7224 */ /* 0x000fe200018e0607 */
[----:B------:R-:W-:Y:S01]  /*6ca0*/  F2FP.BF16.F32.PACK_AB R28, R28, R29 ;  /* 0x0000001d1c1c723e */ /* 0x000fe200000010ff */
[----:B------:R-:W-:Y:S01]  /*6cb0*/  ULDC UR5, c[0x0][0xa88] ;  /* 0x0002a20000057ab9 */ /* 0x000fe20000000800 */
[----:B------:R-:W-:Y:S01]  /*6cc0*/  LOP3.LUT R8, R6, R21, RZ, 0x3c, !PT ;  /* 0x0000001506087212 */ /* 0x000fe200078e3cff */
[----:B------:R-:W-:Y:S01]  /*6cd0*/  IMAD R55, R48, UR5, RZ ;  /* 0x0000000530377c24 */ /* 0x000fe2000f8e02ff */
[----:B------:R-:W-:Y:S01]  /*6ce0*/  LOP3.LUT R6, R27, 0x380, RZ, 0xc0, !PT ;  /* 0x000003801b067812 */ /* 0x000fe200078ec0ff */
[----:B------:R-:W-:Y:S01]  /*6cf0*/  SYNCS.ARRIVE.TRANS64.RED.A1T0 RZ, [UR4], RZ ;  /* 0x000000ffffff79a7 */ /* 0x000fe20008100404 */
[----:B------:R-:W-:Y:S01]  /*6d00*/  MOV R63, R14 ;  /* 0x0000000e003f7202 */ /* 0x000fe20000000f00 */
[----:B0-----:R-:W-:Y:S01]  /*6d10*/  @P2 IMAD.HI.U32 R15, R31, R26, RZ ;  /* 0x0000001a1f0f2227 */ /* 0x001fe200078e00ff */
[----:B------:R-:W-:-:S02]  /*6d20*/  SHF.R.U64 R6, R6, 0x3, RZ ;  /* 0x0000000306067819 */ /* 0x000fc400000012ff */
[----:B------:R-:W-:Y:S01]  /*6d30*/  LOP3.LUT R7, R10, 0x380, RZ, 0xc0, !PT ;  /* 0x000003800a077812 */ /* 0x000fe200078ec0ff */
[----:B------:R-:W-:Y:S01]  /*6d40*/  IMAD.MOV.U32 R14, RZ, RZ, R31 ;  /* 0x000000ffff0e7224 */ /* 0x000fe200078e001f */
[----:B------:R-:W-:Y:S02]  /*6d50*/  LOP3.LUT R12, R6, R27, RZ, 0x3c, !PT ;  /* 0x0000001b060c7212 */ /* 0x000fe400078e3cff */
[C---:B------:R-:W-:Y:S02]  /*6d60*/  IADD3 R27, P4, R24.reuse, 0x4800, RZ ;  /* 0x00004800181b7810 */ /* 0x040fe40007f9e0ff */
[----:B------:R-:W-:Y:S02]  /*6d70*/  IADD3 R29, P1, R24, 0x1800, RZ ;  /* 0x00001800181d7810 */ /* 0x000fe40007f3e0ff */
[----:B------:R-:W-:Y:S02]  /*6d80*/  LOP3.LUT R6, R27, 0x380, RZ, 0xc0, !PT ;  /* 0x000003801b067812 */ /* 0x000fe400078ec0ff */
[----:B------:R-:W-:-:S02]  /*6d90*/  SEL R44, R28, R33, P0 ;  /* 0x000000211c2c7207 */ /* 0x000fc40000000000 */
[----:B------:R-:W-:Y:S02]  /*6da0*/  SEL R46, R33, R28, P0 ;  /* 0x0000001c212e7207 */ /* 0x000fe40000000000 */
[----:B------:R-:W-:Y:S02]  /*6db0*/  SHF.R.U64 R7, R7, 0x3, RZ ;  /* 0x0000000307077819 */ /* 0x000fe400000012ff */
[----:B------:R-:W-:Y:S02]  /*6dc0*/  LOP3.LUT R28, R29, 0x380, RZ, 0xc0, !PT ;  /* 0x000003801d1c7812 */ /* 0x000fe400078ec0ff */
[----:B------:R-:W-:Y:S02]  /*6dd0*/  SHF.R.U64 R6, R6, 0x3, RZ ;  /* 0x0000000306067819 */ /* 0x000fe400000012ff */
[----:B-1----:R-:W-:Y:S02]  /*6de0*/  @P2 SHF.R.U32.HI R14, RZ, R42, R15 ;  /* 0x0000002aff0e2219 */ /* 0x002fe4000001160f */
[----:B------:R-:W-:-:S02]  /*6df0*/  LOP3.LUT R10, R7, R10, RZ, 0x3c, !PT ;  /* 0x0000000a070a7212 */ /* 0x000fc400078e3cff */
[----:B------:R-:W-:Y:S02]  /*6e00*/  SHF.R.U64 R28, R28, 0x3, RZ ;  /* 0x000000031c1c7819 */ /* 0x000fe400000012ff */
[----:B------:R-:W-:Y:S01]  /*6e10*/  LOP3.LUT R6, R6, R27, RZ, 0x3c, !PT ;  /* 0x0000001b06067212 */ /* 0x000fe200078e3cff */
[--C-:B------:R-:W-:Y:S01]  /*6e20*/  IMAD.MOV R27, RZ, RZ, -R14.reuse ;  /* 0x000000ffff1b7224 */ /* 0x100fe200078e0a0e */
[----:B------:R-:W-:Y:S01]  /*6e30*/  LOP3.LUT R28, R28, R29, RZ, 0x3c, !PT ;  /* 0x0000001d1c1c7212 */ /* 0x000fe200078e3cff */
[----:B------:R-:W-:Y:S01]  /*6e40*/  IMAD.X R29, RZ, RZ, R25, P1 ;  /* 0x000000ffff1d7224 */ /* 0x000fe200008e0619 */
[----:B------:R-:W-:Y:S01]  /*6e50*/  MOV R59, R10 ;  /* 0x0000000a003b7202 */ /* 0x000fe20000000f00 */
[----:B------:R-:W-:Y:S01]  /*6e60*/  IMAD.U32 R10, RZ, RZ, UR8 ;  /* 0x00000008ff0a7e24 */ /* 0x000fe2000f8e00ff */
[----:B------:R-:W-:Y:S01]  /*6e70*/  MOV R57, R8 ;  /* 0x0000000800397202 */ /* 0x000fe20000000f00 */
[----:B------:R-:W-:Y:S01]  /*6e80*/  IMAD R27, R48, R27, R31 ;  /* 0x0000001b301b7224 */ /* 0x000fe200078e021f */
[----:B------:R-:W-:Y:S01]  /*6e90*/  SHF.R.S32.HI R9, RZ, 0x1f, R14 ;  /* 0x0000001fff097819 */ /* 0x000fe2000001140e */
[----:B------:R-:W-:Y:S01]  /*6ea0*/  ULDC.64 UR8, c[0x0][0xae8] ;  /* 0x0002ba0000087ab9 */ /* 0x000fe20000000a00 */
[----:B------:R-:W-:-:S02]  /*6eb0*/  IADD3 R8, P1, R14, UR6, RZ ;  /* 0x000000060e087c10 */ /* 0x000fc4000ff3e0ff */
[----:B------:R-:W-:Y:S02]  /*6ec0*/  F2FP.BF16.F32.PACK_AB R36, R36, R37 ;  /* 0x000000252424723e */ /* 0x000fe400000010ff */
[----:B------:R-:W-:Y:S01]  /*6ed0*/  IADD3.X R9, R9, UR7, R10, P1, !PT ;  /* 0x0000000709097c10 */ /* 0x000fe20008ffe40a */
[----:B------:R-:W-:Y:S01]  /*6ee0*/  ULDC.64 UR6, c[0x0][0xb88] ;  /* 0x0002e20000067ab9 */ /* 0x000fe20000000a00 */
[----:B------:R-:W-:Y:S02]  /*6ef0*/  SHF.R.S32.HI R10, RZ, 0x1f, R27 ;  /* 0x0000001fff0a7819 */ /* 0x000fe4000001141b */
[----:B------:R-:W-:Y:S01]  /*6f00*/  SEL R50, R36, R41, P0 ;  /* 0x0000002924327207 */ /* 0x000fe20000000000 */
[----:B------:R-:W-:Y:S01]  /*6f10*/  IMAD.WIDE.U32 R8, R27, UR6, R8 ;  /* 0x000000061b087c25 */ /* 0x000fe2000f8e0008 */
[----:B------:R-:W-:Y:S02]  /*6f20*/  SEL R36, R41, R36, P0 ;  /* 0x0000002429247207 */ /* 0x000fe40000000000 */
[----:B------:R-:W-:Y:S01]  /*6f30*/  MOV R61, R12 ;  /* 0x0000000c003d7202 */ /* 0x000fe20000000f00 */
[----:B------:R-:W-:Y:S01]  /*6f40*/  IMAD R10, R10, UR6, RZ ;  /* 0x000000060a0a7c24 */ /* 0x000fe2000f8e02ff */
[C---:B------:R-:W-:Y:S01]  /*6f50*/  IADD3 R21, P3, R24.reuse, 0x3000, RZ ;  /* 0x0000300018157810 */ /* 0x040fe20007f7e0ff */
[----:B------:R-:W-:Y:S01]  /*6f60*/  IMAD R12, R49, 0xc0, R19 ;  /* 0x000000c0310c7824 */ /* 0x000fe200078e0213 */
[----:B------:R-:W-:Y:S01]  /*6f70*/  LOP3.LUT R7, R24, 0x380, RZ, 0xc0, !PT ;  /* 0x0000038018077812 */ /* 0x000fe200078ec0ff */
[----:B------:R-:W-:Y:S01]  /*6f80*/  IMAD R35, R27, UR7, R10 ;  /* 0x000000071b237c24 */ /* 0x000fe2000f8e020a */
[----:B------:R-:W-:Y:S01]  /*6f90*/  LOP3.LUT R20, R21, 0x380, RZ, 0xc0, !PT ;  /* 0x0000038015147812 */ /* 0x000fe200078ec0ff */
[----:B------:R-:W-:Y:S01]  /*6fa0*/  ULDC.64 UR6, c[0x0][0xb50] ;  /* 0x0002d40000067ab9 */ /* 0x000fe20000000a00 */
[----:B------:R-:W-:Y:S01]  /*6fb0*/  SHF.R.U64 R7, R7, 0x3, RZ ;  /* 0x0000000307077819 */ /* 0x000fe200000012ff */
[----:B------:R-:W-:Y:S01]  /*6fc0*/  VIADD R10, R12, 0x8 ;  /* 0x000000080c0a7836 */ /* 0x000fe20000000000 */
[----:B------:R-:W-:Y:S01]  /*6fd0*/  SHF.R.U64 R20, R20, 0x3, RZ ;  /* 0x0000000314147819 */ /* 0x000fe200000012ff */
[----:B------:R-:W-:Y:S01]  /*6fe0*/  IMAD.IADD R9, R9, 0x1, R35 ;  /* 0x0000000109097824 */ /* 0x000fe200078e0223 */
[----:B------:R-:W-:Y:S01]  /*6ff0*/  LOP3.LUT R24, R7, R24, RZ, 0x3c, !PT ;  /* 0x0000001807187212 */ /* 0x000fe200078e3cff */
[----:B------:R-:W-:Y:S01]  /*7000*/  IMAD.X R7, RZ, RZ, R25, P4 ;  /* 0x000000ffff077224 */ /* 0x000fe200020e0619 */
[----:B------:R-:W-:-:S02]  /*7010*/  LOP3.LUT P1, RZ, R17, 0x3, RZ, 0xc0, !PT ;  /* 0x0000000311ff7812 */ /* 0x000fc4000782c0ff */
[----:B------:R-:W-:Y:S01]  /*7020*/  LOP3.LUT R20, R20, R21, RZ, 0x3c, !PT ;  /* 0x0000001514147212 */ /* 0x000fe200078e3cff */
[----:B------:R-:W-:Y:S01]  /*7030*/  IMAD.X R21, RZ, RZ, R25, P3 ;  /* 0x000000ffff157224 */ /* 0x000fe200018e0619 */
[-C--:B------:R-:W-:Y:S02]  /*7040*/  ISETP.GE.OR P3, PT, R12, R55.reuse, P1 ;  /* 0x000000370c00720c */ /* 0x080fe40000f66670 */
[----:B------:R-:W-:Y:S02]  /*7050*/  ISETP.GE.OR P1, PT, R10, R55, P1 ;  /* 0x000000370a00720c */ /* 0x000fe40000f26670 */
[----:B---3--:R-:W-:Y:S01]  /*7060*/  LOP3.LUT R11, R5, 0x2, RZ, 0x3c, !PT ;  /* 0x00000002050b7812 */ /* 0x008fe200078e3cff */
[----:B------:R-:W-:Y:S04]  /*7070*/  SHFL.IDX PT, R30, R30, R5, 0x1c1f ;  /* 0x001c1f051e1e7589 */ /* 0x000fe800000e0000 */
[----:B------:R-:W-:Y:S04]  /*7080*/  SHFL.IDX PT, R38, R38, R5, 0x1c1f ;  /* 0x001c1f0526267589 */ /* 0x000fe800000e0000 */
[----:B------:R-:W-:Y:S04]  /*7090*/  SHFL.IDX PT, R44, R44, R5, 0x1c1f ;  /* 0x001c1f052c2c7589 */ /* 0x000fe800000e0000 */
[----:B------:R-:W-:Y:S04]  /*70a0*/  SHFL.IDX PT, R42, R50, R5, 0x1c1f ;  /* 0x001c1f05322a7589 */ /* 0x000fe800000e0000 */
[----:B------:R-:W-:Y:S04]  /*70b0*/  SHFL.IDX PT, R26, R52, R5, 0x1c1f ;  /* 0x001c1f05341a7589 */ /* 0x000fe800000e0000 */
[----:B------:R-:W-:Y:S04]  /*70c0*/  SHFL.IDX PT, R56, R56, R5, 0x1c1f ;  /* 0x001c1f0538387589 */ /* 0x000fe800000e0000 */
[----:B------:R0:W1:Y:S04]  /*70d0*/  SHFL.IDX PT, R13, R32, R11, 0x1c1f ;  /* 0x001c1f0b200d7589 */ /* 0x00006800000e0000 */
[----:B------:R-:W-:Y:S04]  /*70e0*/  SHFL.IDX PT, R60, R60, R5, 0x1c1f ;  /* 0x001c1f053c3c7589 */ /* 0x000fe800000e0000 */
[----:B------:R-:W2:Y:S01]  /*70f0*/  SHFL.IDX PT, R15, R40, R11, 0x1c1f ;  /* 0x001c1f0b280f7589 */ /* 0x000ea200000e0000 */
[----:B0-----:R-:W-:-:S03]  /*7100*/  LEA R32, P4, R8, UR6, 0x2 ;  /* 0x0000000608207c11 */ /* 0x001fc6000f8810ff */
[----:B------:R-:W-:Y:S01]  /*7110*/  SHFL.IDX PT, R62, R62, R5, 0x1c1f ;  /* 0x001c1f053e3e7589 */ /* 0x000fe200000e0000 */
[----:B------:R-:W-:-:S03]  /*7120*/  LEA.HI.X R35, R8, UR7, R9, 0x2, P4 ;  /* 0x0000000708237c11 */ /* 0x000fc6000a0f1409 */
[----:B------:R-:W0:Y:S04]  /*7130*/  SHFL.IDX PT, R33, R54, R11, 0x1c1f ;  /* 0x001c1f0b36217589 */ /* 0x000e2800000e0000 */
[----:B------:R-:W3:Y:S04]  /*7140*/  SHFL.IDX PT, R5, R58, R11, 0x1c1f ;  /* 0x001c1f0b3a057589 */ /* 0x000ee800000e0000 */
[----:B------:R-:W4:Y:S01]  /*7150*/  SHFL.IDX PT, R39, R34, R11, 0x1c1f ;  /* 0x001c1f0b22277589 */ /* 0x000f2200000e0000 */
[----:B-1----:R-:W-:Y:S02]  /*7160*/  SEL R8, R30, R13, P0 ;  /* 0x0000000d1e087207 */ /* 0x002fe40000000000 */
[----:B------:R-:W-:Y:S01]  /*7170*/  SEL R10, R13, R30, P0 ;  /* 0x0000001e0d0a7207 */ /* 0x000fe20000000000 */
[----:B------:R-:W1:Y:S04]  /*7180*/  SHFL.IDX PT, R27, R46, R11, 0x1c1f ;  /* 0x001c1f0b2e1b7589 */ /* 0x000e6800000e0000 */
[----:B------:R-:W5:Y:S01]  /*7190*/  SHFL.IDX PT, R31, R36, R11, 0x1c1f ;  /* 0x001c1f0b241f7589 */ /* 0x000f6200000e0000 */
[----:B--2---:R-:W-:-:S02]  /*71a0*/  SEL R12, R38, R15, P0 ;  /* 0x0000000f260c7207 */ /* 0x004fc40000000000 */
[----:B------:R-:W-:Y:S01]  /*71b0*/  SEL R14, R15, R38, P0 ;  /* 0x000000260f0e7207 */ /* 0x000fe20000000000 */
[----:B------:R2:W5:Y:S01]  /*71c0*/  SHFL.IDX PT, R43, R64, R11, 0x1c1f ;  /* 0x001c1f0b402b7589 */ /* 0x00056200000e0000 */
[----:B0-----:R-:W-:-:S03]  /*71d0*/  SEL R9, R26, R33, P0 ;  /* 0x000000211a097207 */ /* 0x001fc60000000000 */
[----:B------:R-:W-:Y:S01]  /*71e0*/  SHFL.IDX PT, R50, R32, RZ, 0x1c1f ;  /* 0x001c1fff20327589 */ /* 0x000fe200000e0000 */
[----:B---3--:R-:W-:-:S03]  /*71f0*/  SEL R13, R56, R5, P0 ;  /* 0x00000005380d7207 */ /* 0x008fc60000000000 */
[----:B------:R-:W0:Y:S01]  /*7200*/  SHFL.IDX PT, R51, R35, RZ, 0x1c1f ;  /* 0x001c1fff23337589 */ /* 0x000e2200000e0000 */
[----:B--2---:R-:W-:Y:S02]  /*7210*/  SEL R11, R33, R26, P0 ;  /* 0x0000001a210b7207 */ /* 0x004fe40000000000 */
[----:B------:R-:W-:Y:S01]  /*7220*/  SEL R15, R5, R56, P0 ;  /* 0x00000038050f7207 */ /* 0x000fe20000000000 */
[----:B------:R-:W-:Y:S01]  /*7230*/  BAR.SYNC.DEFER_BLOCKING 0x1, 0x180 ;  /* 0x0046000000007b1d */ /* 0x000fe20000010000 */
[----:B----4-:R-:W-:Y:S02]  /*7240*/  SEL R37, R60, R39, P0 ;  /* 0x000000273c257207 */ /* 0x010fe40000000000 */
[----:B-1----:R-:W-:Y:S02]  /*7250*/  SEL R36, R44, R27, P0 ;  /* 0x0000001b2c247207 */ /* 0x002fe40000000000 */
[----:B------:R-:W-:-:S03]  /*7260*/  SEL R38, R27, R44, P0 ;  /* 0x0000002c1b267207 */ /* 0x000fc60000000000 */
[----:B------:R-:W1:Y:S01]  /*7270*/  @P2 LDC R5, c[0x0][0xbec] ;  /* 0x0002fb00ff052b82 */ /* 0x000e620000000800 */
[----:B-----5:R-:W-:Y:S01]  /*7280*/  SEL R40, R42, R31, P0 ;  /* 0x0000001f2a287207 */ /* 0x020fe20000000000 */
[----:B------:R-:W-:Y:S01]  /*7290*/  SHFL.IDX PT, R52, R32, 0x1, 0x1c1f ;  /* 0x003c1f0020347f89 */ /* 0x000fe200000e0000 */
[----:B------:R-:W-:Y:S02]  /*72a0*/  SEL R39, R39, R60, P0 ;  /* 0x0000003c27277207 */ /* 0x000fe40000000000 */
[----:B------:R-:W-:Y:S01]  /*72b0*/  SEL R41, R62, R43, P0 ;  /* 0x0000002b3e297207 */ /* 0x000fe20000000000 */
[----:B------:R-:W2:Y:S01]  /*72c0*/  SHFL.IDX PT, R53, R35, 0x1, 0x1c1f ;  /* 0x003c1f0023357f89 */ /* 0x000ea200000e0000 */
[----:B------:R-:W-:Y:S02]  /*72d0*/  SEL R42, R31, R42, P0 ;  /* 0x0000002a1f2a7207 */ /* 0x000fe40000000000 */
[----:B------:R-:W-:Y:S01]  /*72e0*/  SEL R43, R43, R62, P0 ;  /* 0x0000003e2b2b7207 */ /* 0x000fe20000000000 */
[----:B------:R3:W-:Y:S04]  /*72f0*/  STSM.16.M88.4 [R63], R8 ;  /* 0x000000083f007844 */ /* 0x0007e80000000200 */
[----:B------:R-:W-:Y:S04]  /*7300*/  STSM.16.M88.4 [R61], R12 ;  /* 0x0000000c3d007844 */ /* 0x000fe80000000200 */
[----:B------:R-:W-:Y:S04]  /*7310*/  STSM.16.M88.4 [R59], R36 ;  /* 0x000000243b007844 */ /* 0x000fe80000000200 */
[----:B------:R-:W-:Y:S01]  /*7320*/  STSM.16.M88.4 [R57], R40 ;  /* 0x0000002839007844 */ /* 0x000fe20000000200 */
[----:B------:R-:W-:Y:S08]  /*7330*/  BAR.SYNC.DEFER_BLOCKING 0x1, 0x180 ;  /* 0x0046000000007b1d */ /* 0x000ff00000010000 */
[----:B---3--:R-:W3:Y:S01]  /*7340*/  @P2 LDC R9, c[0x0][0xbf0] ;  /* 0x0002fc00ff092b82 */ /* 0x008ee20000000800 */
[----:B0-----:R-:W-:Y:S04]  /*7350*/  @!P3 ST.E desc[UR48][R50.64], R4 ;  /* 0x000000043200b985 */ /* 0x001fe8000c101930 */
[----:B--2---:R0:W-:Y:S04]  /*7360*/  @!P1 ST.E desc[UR48][R52.64], R0 ;  /* 0x0000000034009985 */ /* 0x0041e8000c101930 */
[----:B------:R-:W2:Y:S04]  /*7370*/  LD.E.128 R24, desc[UR48][R24.64] ;  /* 0x0000003018187980 */ /* 0x000ea8000c101d00 */
[----:B------:R-:W4:Y:S04]  /*7380*/  LD.E.128 R28, desc[UR48][R28.64] ;  /* 0x000000301c1c7980 */ /* 0x000f28000c101d00 */
[----:B------:R5:W4:Y:S04]  /*7390*/  LD.E.128 R32, desc[UR48][R20.64] ;  /* 0x0000003014207980 */ /* 0x000b28000c101d00 */
[----:B------:R1:W4:Y:S01]  /*73a0*/  LD.E.128 R44, desc[UR48][R6.64] ;  /* 0x00000030062c7980 */ /* 0x000322000c101d00 */
[----:B0-----:R-:W-:Y:S01]  /*73b0*/  IMAD R0, R2, 0x30, R16 ;  /* 0x0000003002007824 */ /* 0x001fe200078e0210 */
[----:B------:R-:W-:-:S02]  /*73c0*/  UIMAD UR6, UR12, UR8, URZ ;  /* 0x000000080c0672a4 */ /* 0x000fc4000f8e023f */
[----:B------:R-:W-:Y:S01]  /*73d0*/  UIMAD.WIDE.U32 UR4, UR13, UR8, URZ ;  /* 0x000000080d0472a5 */ /* 0x000fe2000f8e003f */
[C---:B------:R-:W-:Y:S01]  /*73e0*/  IMAD R8, R49.reuse, 0xc0, R0 ;  /* 0x000000c031087824 */ /* 0x040fe200078e0200 */
[----:B------:R-:W-:Y:S01]  /*73f0*/  UIMAD UR6, UR13, UR9, UR6 ;  /* 0x000000090d0672a4 */ /* 0x000fe2000f8e0206 */
[----:B-----5:R-:W-:Y:S01]  /*7400*/  IMAD R20, R49, 0xc0, R16 ;  /* 0x000000c031147824 */ /* 0x020fe200078e0210 */
[----:B------:R-:W-:Y:S01]  /*7410*/  @!PT LDS RZ, [RZ] ;  /* 0x00000000fffff984 */ /* 0x000fe20000000800 */
[----:B------:R-:W-:Y:S01]  /*7420*/  @!PT LDS RZ, [RZ] ;  /* 0x00000000fffff984 */ /* 0x000fe20000000800 */
[----:B------:R-:W-:Y:S01]  /*7430*/  @!PT LDS RZ, [RZ] ;  /* 0x00000000fffff984 */ /* 0x000fe20000000800 */
[----:B------:R-:W-:Y:S01]  /*7440*/  @!PT LDS RZ, [RZ] ;  /* 0x00000000fffff984 */ /* 0x000fe20000000800 */
[----:B------:R0:W-:Y:S06]  /*7450*/  MEMBAR.ALL.CTA ;  /* 0x0000000000007992 */ /* 0x0001ec0000008000 */
[----:B0-----:R-:W0:Y:S01]  /*7460*/  FENCE.VIEW.ASYNC.S ;  /* 0x00000000000073c6 */ /* 0x001e220000000000 */
[----:B------:R-:W-:Y:S01]  /*7470*/  ULDC.64 UR8, c[0x0][0xaf0] ;  /* 0x0002bc0000087ab9 */ /* 0x000fe20000000a00 */
[----:B-1----:R-:W-:Y:S01]  /*7480*/  @P2 IMAD.HI.U32 R0, R8, R5, RZ ;  /* 0x0000000508002227 */ /* 0x002fe200078e00ff */
[----:B------:R-:W-:-:S02]  /*7490*/  UIMAD UR7, UR14, UR8, URZ ;  /* 0x000000080e0772a4 */ /* 0x000fc4000f8e023f */
[----:B------:R-:W-:Y:S01]  /*74a0*/  UIADD3 UR5, UR5, UR6, URZ ;  /* 0x0000000605057290 */ /* 0x000fe2000fffe03f */
[----:B------:R-:W-:Y:S01]  /*74b0*/  IMAD.MOV.U32 R7, RZ, RZ, R8 ;  /* 0x000000ffff077224 */ /* 0x000fe200078e0008 */
[----:B------:R-:W-:Y:S01]  /*74c0*/  UIMAD UR7, UR42, UR9, UR7 ;  /* 0x000000092a0772a4 */ /* 0x000fe2000f8e0207 */
[----:B---3--:R-:W-:Y:S01]  /*74d0*/  @P2 SHF.R.U32.HI R7, RZ, R9, R0 ;  /* 0x00000009ff072219 */ /* 0x008fe20000011600 */
[----:B------:R-:W-:Y:S01]  /*74e0*/  UIMAD.WIDE.U32 UR42, UR42, UR8, UR4 ;  /* 0x000000082a2a72a5 */ /* 0x000fe2000f8e0004 */
[----:B------:R-:W-:Y:S01]  /*74f0*/  VIADD R12, R20, 0x60 ;  /* 0x00000060140c7836 */ /* 0x000fe20000000000 */
[----:B------:R-:W-:Y:S01]  /*7500*/  UIADD3 UR44, UR44, 0x13220, URZ ;  /* 0x000132202c2c7890 */ /* 0x000fe2000fffe03f */
[--C-:B------:R-:W-:Y:S01]  /*7510*/  SHF.R.S32.HI R0, RZ, 0x1f, R7.reuse ;  /* 0x0000001fff007819 */ /* 0x100fe20000011407 */
[----:B------:R-:W-:Y:S01]  /*7520*/  UIADD3 UR4, UR43, UR7, URZ ;  /* 0x000000072b047290 */ /* 0x000fe2000fffe03f */
[----:B------:R-:W-:Y:S01]  /*7530*/  IMAD.MOV R9, RZ, RZ, -R7 ;  /* 0x000000ffff097224 */ /* 0x000fe200078e0a07 */
[----:B------:R-:W-:Y:S01]  /*7540*/  UPRMT UR44, URZ, 0x654, UR44 ;  /* 0x000006543f2c7896 */ /* 0x000fe2000800002c */
[----:B------:R-:W-:Y:S01]  /*7550*/  IMAD.U32 R5, RZ, RZ, UR43 ;  /* 0x0000002bff057e24 */ /* 0x000fe2000f8e00ff */
[----:B------:R-:W-:Y:S01]  /*7560*/  ULDC.64 UR6, c[0x0][0xae0] ;  /* 0x0002b80000067ab9 */ /* 0x000fe20000000a00 */
[----:B------:R-:W-:Y:S01]  /*7570*/  IMAD R9, R48, R9, R8 ;  /* 0x0000000930097224 */ /* 0x000fe200078e0208 */
[----:B------:R-:W-:Y:S01]  /*7580*/  UIADD3 UR39, UR39, 0x1, URZ ;  /* 0x0000000127277890 */ /* 0x000fe2000fffe03f */
[----:B------:R-:W-:Y:S01]  /*7590*/  IMAD R0, R0, UR6, RZ ;  /* 0x0000000600007c24 */ /* 0x000fe2000f8e02ff */
[----:B------:R-:W-:Y:S01]  /*75a0*/  UIADD3 UR36, UR36, 0x1, URZ ;  /* 0x0000000124247890 */ /* 0x000fe2000fffe03f */
[----:B------:R-:W-:Y:S01]  /*75b0*/  IMAD.U32 R4, RZ, RZ, UR42 ;  /* 0x0000002aff047e24 */ /* 0x000fe2000f8e00ff */
[----:B------:R-:W-:Y:S01]  /*75c0*/  UISETP.NE.AND UP0, UPT, UR39, 0x2, UPT ;  /* 0x000000022700788c */ /* 0x000fe2000bf05270 */
[----:B------:R-:W-:Y:S01]  /*75d0*/  IMAD.U32 R5, RZ, RZ, UR4 ;  /* 0x00000004ff057e24 */ /* 0x000fe2000f8e00ff */
[----:B------:R-:W-:Y:S01]  /*75e0*/  ULDC.64 UR4, c[0x0][0xad8] ;  /* 0x0002b60000047ab9 */ /* 0x000fe20000000a00 */
[C---:B------:R-:W-:Y:S01]  /*75f0*/  IMAD R11, R7.reuse, UR7, R0 ;  /* 0x00000007070b7c24 */ /* 0x040fe2000f8e0200 */
[----:B------:R-:W-:Y:S01]  /*7600*/  SHF.R.S32.HI R0, RZ, 0x1f, R9 ;  /* 0x0000001fff007819 */ /* 0x000fe20000011409 */
[----:B------:R-:W-:Y:S01]  /*7610*/  IMAD.WIDE.U32 R4, R7, UR6, R4 ;  /* 0x0000000607047c25 */ /* 0x000fe2000f8e0004 */
[----:B0-----:R-:W-:Y:S01]  /*7620*/  SYNCS.ARRIVE.TRANS64.RED.A1T0 RZ, [UR44], RZ ;  /* 0x000000ffffff79a7 */ /* 0x001fe2000810042c */
[----:B------:R-:W-:-:S02]  /*7630*/  USEL UR39, UR39, URZ, UP0 ;  /* 0x0000003f27277287 */ /* 0x000fc40008000000 */
[----:B------:R-:W-:Y:S02]  /*7640*/  IMAD.IADD R5, R5, 0x1, R11 ;  /* 0x0000000105057824 */ /* 0x000fe400078e020b */
[----:B------:R-:W-:Y:S02]  /*7650*/  IMAD R0, R0, UR4, RZ ;  /* 0x0000000400007c24 */ /* 0x000fe4000f8e02ff */
[----:B------:R-:W-:-:S04]  /*7660*/  IMAD.WIDE.U32 R4, R9, UR4, R4 ;  /* 0x0000000409047c25 */ /* 0x000fc8000f8e0004 */
[----:B------:R-:W-:Y:S01]  /*7670*/  IMAD R7, R9, UR5, R0 ;  /* 0x0000000509077c24 */ /* 0x000fe2000f8e0200 */
[----:B------:R-:W-:Y:S01]  /*7680*/  ULDC.64 UR4, c[0x0][0xa80] ;  /* 0x0002a00000047ab9 */ /* 0x000fe20000000a00 */
[----:B------:R-:W-:Y:S01]  /*7690*/  VIADD R0, R20, 0x30 ;  /* 0x0000003014007836 */ /* 0x000fe20000000000 */
[----:B------:R-:W-:Y:S01]  /*76a0*/  LEA R13, P0, R4, UR4, 0x1 ;  /* 0x00000004040d7c11 */ /* 0x000fe2000f8008ff */
[----:B------:R-:W-:Y:S01]  /*76b0*/  IMAD.IADD R5, R5, 0x1, R7 ;  /* 0x0000000105057824 */ /* 0x000fe200078e0207 */
[----:B------:R-:W-:Y:S01]  /*76c0*/  ULDC UR4, c[0x0][0xac8] ;  /* 0x0002b20000047ab9 */ /* 0x000fe20000000800 */
[----:B------:R-:W-:Y:S02]  /*76d0*/  VIADD R14, R20, 0x90 ;  /* 0x00000090140e7836 */ /* 0x000fe40000000000 */
[----:B------:R-:W-:Y:S01]  /*76e0*/  SHFL.IDX PT, R6, R13, 0x1, 0x181f ;  /* 0x00381f000d067f89 */ /* 0x000fe200000e0000 */
[----:B------:R-:W-:Y:S02]  /*76f0*/  LEA.HI.X R15, R4, UR5, R5, 0x1, P0 ;  /* 0x00000005040f7c11 */ /* 0x000fe400080f0c05 */
[----:B------:R-:W-:Y:S01]  /*7700*/  ISETP.GE.AND P0, PT, R3, UR4, PT ;  /* 0x0000000403007c0c */ /* 0x000fe2000bf06270 */
[----:B------:R-:W-:Y:S01]  /*7710*/  SHFL.IDX PT, R4, R13, RZ, 0x181f ;  /* 0x00181fff0d047589 */ /* 0x000fe200000e0000 */
[----:B------:R-:W-:-:S02]  /*7720*/  ULDC UR4, c[0x0][0xc] ;  /* 0x0000030000047ab9 */ /* 0x000fc40000000800 */
[-C--:B------:R-:W-:Y:S01]  /*7730*/  ISETP.GE.OR P2, PT, R0, R55.reuse, P0 ;  /* 0x000000370000720c */ /* 0x080fe20000746670 */
[----:B------:R-:W0:Y:S01]  /*7740*/  SHFL.IDX PT, R5, R15, RZ, 0x181f ;  /* 0x00181fff0f057589 */ /* 0x000e2200000e0000 */
[----:B------:R-:W1:Y:S01]  /*7750*/  LDC R0, c[0x0][0xc34] ;  /* 0x00030d00ff007b82 */ /* 0x000e620000000800 */
[-C--:B------:R-:W-:Y:S01]  /*7760*/  ISETP.GE.OR P1, PT, R20, R55.reuse, P0 ;  /* 0x000000371400720c */ /* 0x080fe20000726670 */
[----:B------:R-:W-:Y:S01]  /*7770*/  UIADD3 UR46, UR4, UR46, URZ ;  /* 0x0000002e042e7290 */ /* 0x000fe2000fffe03f */
[----:B------:R-:W3:Y:S01]  /*7780*/  SHFL.IDX PT, R7, R15, 0x1, 0x181f ;  /* 0x00381f000f077f89 */ /* 0x000ee200000e0000 */
[-C--:B------:R-:W-:Y:S01]  /*7790*/  ISETP.GE.OR P3, PT, R12, R55.reuse, P0 ;  /* 0x000000370c00720c */ /* 0x080fe20000766670 */
[----:B------:R-:W-:Y:S01]  /*77a0*/  USEL UR4, URZ, 0x1, UP0 ;  /* 0x000000013f047887 */ /* 0x000fe20008000000 */
[----:B------:R-:W-:Y:S01]  /*77b0*/  ISETP.GE.OR P0, PT, R14, R55, P0 ;  /* 0x000000370e00720c */ /* 0x000fe20000706670 */
[----:B------:R-:W-:Y:S02]  /*77c0*/  SHFL.IDX PT, R8, R13, 0x2, 0x181f ;  /* 0x00581f000d087f89 */ /* 0x000fe400000e0000 */
[----:B------:R-:W-:-:S02]  /*77d0*/  ULOP3.LUT UR37, UR37, UR4, URZ, 0x3c, !UPT ;  /* 0x0000000425257292 */ /* 0x000fc4000f8e3c3f */
[----:B------:R-:W5:Y:S04]  /*77e0*/  SHFL.IDX PT, R9, R15, 0x2, 0x181f ;  /* 0x00581f000f097f89 */ /* 0x000f6800000e0000 */
[----:B------:R-:W-:Y:S04]  /*77f0*/  SHFL.IDX PT, R10, R13, 0x3, 0x181f ;  /* 0x00781f000d0a7f89 */ /* 0x000fe800000e0000 */
[----:B------:R-:W1:Y:S01]  /*7800*/  SHFL.IDX PT, R11, R15, 0x3, 0x181f ;  /* 0x00781f000f0b7f89 */ /* 0x000e6200000e0000 */
[----:B0-----:R-:W-:-:S04]  /*7810*/  @!P1 IMAD.WIDE R4, R3, 0x2, R4 ;  /* 0x0000000203049825 */ /* 0x001fc800078e0204 */
[----:B---3--:R-:W-:-:S04]  /*7820*/  @!P2 IMAD.WIDE R6, R3, 0x2, R6 ;  /* 0x000000020306a825 */ /* 0x008fc800078e0206 */
[----:B-----5:R-:W-:-:S04]  /*7830*/  @!P3 IMAD.WIDE R8, R3, 0x2, R8 ;  /* 0x000000020308b825 */ /* 0x020fc800078e0208 */
[----:B-1----:R-:W-:Y:S01]  /*7840*/  @!P0 IMAD.WIDE R10, R3, 0x2, R10 ;  /* 0x00000002030a8825 */ /* 0x002fe200078e020a */
[----:B--2---:R0:W-:Y:S04]  /*7850*/  @!P1 ST.E.128 desc[UR48][R4.64], R24 ;  /* 0x0000001804009985 */ /* 0x0041e8000c101d30 */
[----:B----4-:R0:W-:Y:S04]  /*7860*/  @!P2 ST.E.128 desc[UR48][R6.64], R28 ;  /* 0x0000001c0600a985 */ /* 0x0101e8000c101d30 */
[----:B------:R0:W-:Y:S04]  /*7870*/  @!P3 ST.E.128 desc[UR48][R8.64], R32 ;  /* 0x000000200800b985 */ /* 0x0001e8000c101d30 */
[----:B------:R0:W-:Y:S01]  /*7880*/  @!P0 ST.E.128 desc[UR48][R10.64], R44 ;  /* 0x0000002c0a008985 */ /* 0x0001e2000c101d30 */
[----:B------:R-:W-:-:S13]  /*7890*/  ISETP.LE.AND P0, PT, R0, UR46, PT ;  /* 0x0000002e00007c0c */ /* 0x000fda000bf03270 */
[----:B------:R-:W-:Y:S05]  /*78a0*/  @!P0 BRA `(.L_x_31) ;  /* 0xffffff9400248947 */ /* 0x000fea000383ffff */
[----:B------:R-:W-:Y:S05]  /*78b0*/  EXIT ;  /* 0x000000000000794d */ /* 0x000fea0003800000 */
.L_x_7:
[----:B------:R-:W-:-:S08]  /*78c0*/  NOP ;  /* 0x0000000000007918 */ /* 0x000fd00000000000 */
[----:B------:R-:W0:-:S00]  /*78d0*/  USETMAXREG.DEALLOC.CTAPOOL 0x20 ;  /* 0x00000020000079c8 */ /* 0x000e0000080e0500 */
[----:B------:R-:W1:Y:S01]  /*78e0*/  S2UR UR50, SR_CTAID.X ;  /* 0x00000000003279c3 */ /* 0x000e620000002500 */
[----:B------:R-:W-:Y:S01]  /*78f0*/  UMOV UR46, 0x1 ;  /* 0x00000001002e7882 */ /* 0x000fe20000000000 */
[----:B0-----:R-:W-:Y:S02]  /*7900*/  IMAD.MOV.U32 R18, RZ, RZ, RZ ;  /* 0x000000ffff127224 */ /* 0x001fe400078e00ff */
[----:B------:R-:W-:-:S04]  /*7910*/  IMAD.MOV.U32 R19, RZ, RZ, 0x1 ;  /* 0x00000001ff137424 */ /* 0x000fc800078e00ff */
[----:B------:R-:W1:Y:S02]  /*7920*/  LDC R2, c[0x0][0xc34] ;  /* 0x00030d00ff027b82 */ /* 0x000e640000000800 */
[----:B-1----:R-:W-:-:S13]  /*7930*/  ISETP.LE.AND P0, PT, R2, UR50, PT ;  /* 0x0000003202007c0c */ /* 0x002fda000bf03270 */
[----:B------:R-:W-:Y:S05]  /*7940*/  @P0 BRA `(.L_x_32) ;  /* 0x0000002800400947 */ /* 0x000fea0003800000 */
[----:B------:R-:W0:Y:S01]  /*7950*/  S2R R10, SR_TID.X ;  /* 0x00000000000a7919 */ /* 0x000e220000002100 */
[----:B------:R-:W1:Y:S01]  /*7960*/  S2UR UR4, SR_CgaCtaId ;  /* 0x00000000000479c3 */ /* 0x000e620000008800 */
[----:B------:R-:W-:Y:S01]  /*7970*/  IMAD.SHL.U32 R6, R28, 0x10, RZ ;  /* 0x000000101c067824 */ /* 0x000fe200078e00ff */
[----:B------:R-:W-:Y:S01]  /*7980*/  UMOV UR41, 0x400 ;  /* 0x0000040000297882 */ /* 0x000fe20000000000 */
[----:B------:R-:W-:Y:S01]  /*7990*/  IMAD.MOV.U32 R19, RZ, RZ, 0x1 ;  /* 0x00000001ff137424 */ /* 0x000fe200078e00ff */
[----:B------:R-:W-:Y:S01]  /*79a0*/  ULDC.64 UR52, c[0x0][0x198] ;  /* 0x0000660000347ab9 */ /* 0x000fe20000000a00 */
[----:B------:R-:W-:Y:S01]  /*79b0*/  IMAD.MOV.U32 R18, RZ, RZ, RZ ;  /* 0x000000ffff127224 */ /* 0x000fe200078e00ff */
[----:B------:R-:W-:Y:S01]  /*79c0*/  LOP3.LUT R7, R6, 0x600, RZ, 0xc0, !PT ;  /* 0x0000060006077812 */ /* 0x000fe200078ec0ff */
[----:B------:R-:W-:Y:S02]  /*79d0*/  ULOP3.LUT UR42, UR38, 0x1, URZ, 0xfc, !UPT ;  /* 0x00000001262a7892 */ /* 0x000fe4000f8efc3f */
[----:B------:R-:W-:Y:S01]  /*79e0*/  ULOP3.LUT UR47, UR38, 0x2, URZ, 0xfc, !UPT ;  /* 0x00000002262f7892 */ /* 0x000fe2000f8efc3f */
[----:B------:R-:W-:Y:S01]  /*79f0*/  ULDC UR43, c[0x0][0xc] ;  /* 0x00000300002b7ab9 */ /* 0x000fe20000000800 */
[----:B------:R-:W-:Y:S01]  /*7a00*/  UMOV UR46, URZ ;  /* 0x0000003f002e7c82 */ /* 0x000fe20008000000 */
[----:B-1----:R-:W-:Y:S01]  /*7a10*/  ULEA UR41, UR4, UR41, 0x18 ;  /* 0x0000002904297291 */ /* 0x002fe2000f8ec03f */
[C---:B0-----:R-:W-:Y:S01]  /*7a20*/  IMAD.SHL.U32 R26, R10.reuse, 0x40, RZ ;  /* 0x000000400a1a7824 */ /* 0x041fe200078e00ff */
[----:B------:R-:W-:Y:S01]  /*7a30*/  SHF.R.U32.HI R4, RZ, 0x1, R10 ;  /* 0x00000001ff047819 */ /* 0x000fe2000001160a */
[C---:B------:R-:W-:Y:S01]  /*7a40*/  IMAD.SHL.U32 R2, R10.reuse, 0x10, RZ ;  /* 0x000000100a027824 */ /* 0x040fe200078e00ff */
[C---:B------:R-:W-:Y:S01]  /*7a50*/  LOP3.LUT R29, R10.reuse, 0x1f, RZ, 0xc0, !PT ;  /* 0x0000001f0a1d7812 */ /* 0x040fe200078ec0ff */
[----:B------:R-:W-:Y:S01]  /*7a60*/  IMAD.SHL.U32 R8, R10, 0x2, RZ ;  /* 0x000000020a087824 */ /* 0x000fe200078e00ff */
[----:B------:R-:W-:Y:S01]  /*7a70*/  LOP3.LUT R3, R26, 0x180, RZ, 0xc0, !PT ;  /* 0x000001801a037812 */ /* 0x000fe200078ec0ff */
[----:B------:R-:W-:Y:S01]  /*7a80*/  IMAD.SHL.U32 R0, R10, 0x20, RZ ;  /* 0x000000200a007824 */ /* 0x000fe200078e00ff */
[----:B------:R-:W-:-:S02]  /*7a90*/  LOP3.LUT R5, R2, 0x1b0, RZ, 0xc0, !PT ;  /* 0x000001b002057812 */ /* 0x000fc400078ec0ff */
[----:B------:R-:W-:Y:S01]  /*7aa0*/  LOP3.LUT R3, R3, 0x30, R4, 0xf8, !PT ;  /* 0x0000003003037812 */ /* 0x000fe200078ef804 */
[C---:B------:R-:W-:Y:S01]  /*7ab0*/  IMAD.SHL.U32 R4, R10.reuse, 0x8, RZ ;  /* 0x000000080a047824 */ /* 0x040fe200078e00ff */
[----:B------:R-:W-:Y:S01]  /*7ac0*/  LOP3.LUT R9, R5, 0x30, R8, 0x78, !PT ;  /* 0x0000003005097812 */ /* 0x000fe200078e7808 */
[----:B------:R-:W-:Y:S01]  /*7ad0*/  IMAD.SHL.U32 R8, R10, 0x4, RZ ;  /* 0x000000040a087824 */ /* 0x000fe200078e00ff */
[----:B------:R-:W-:Y:S02]  /*7ae0*/  LOP3.LUT R5, R0, 0x80, RZ, 0xc0, !PT ;  /* 0x0000008000057812 */ /* 0x000fe400078ec0ff */
[----:B------:R-:W-:Y:S02]  /*7af0*/  LOP3.LUT R6, R7, 0x40, R2, 0xf8, !PT ;  /* 0x0000004007067812 */ /* 0x000fe400078ef802 */
[----:B------:R-:W-:Y:S02]  /*7b00*/  LOP3.LUT R3, R3, 0x30, R4, 0x78, !PT ;  /* 0x0000003003037812 */ /* 0x000fe400078e7804 */
[----:B------:R-:W-:-:S02]  /*7b10*/  LOP3.LUT R5, R5, 0x10, R10, 0xf8, !PT ;  /* 0x0000001005057812 */ /* 0x000fc400078ef80a */
[----:B------:R-:W-:Y:S02]  /*7b20*/  LOP3.LUT R7, R7, 0x60, R0, 0xf8, !PT ;  /* 0x0000006007077812 */ /* 0x000fe400078ef800 */
[----:B------:R-:W-:Y:S02]  /*7b30*/  LOP3.LUT R9, R6, R9, RZ, 0xfc, !PT ;  /* 0x0000000906097212 */ /* 0x000fe400078efcff */
[----:B------:R-:W-:Y:S02]  /*7b40*/  LOP3.LUT R26, R3, 0x640, R26, 0xf8, !PT ;  /* 0x00000640031a7812 */ /* 0x000fe400078ef81a */
[----:B------:R-:W-:Y:S01]  /*7b50*/  LOP3.LUT R5, R5, 0x10, R8, 0x78, !PT ;  /* 0x0000001005057812 */ /* 0x000fe200078e7808 */
[----:B------:R-:W-:Y:S01]  /*7b60*/  VIADD R27, R9, UR41 ;  /* 0x00000029091b7c36 */ /* 0x000fe20008000000 */
[----:B------:R-:W-:Y:S02]  /*7b70*/  LOP3.LUT R6, R7, 0x100, R0, 0xf8, !PT ;  /* 0x0000010007067812 */ /* 0x000fe400078ef800 */
[----:B------:R-:W-:-:S02]  /*7b80*/  SHF.R.U32.HI R3, RZ, 0x2, R28 ;  /* 0x00000002ff037819 */ /* 0x000fc4000001161c */
[----:B------:R-:W-:Y:S02]  /*7b90*/  LOP3.LUT R25, R6, R5, RZ, 0xfc, !PT ;  /* 0x0000000506197212 */ /* 0x000fe400078efcff */
[----:B------:R-:W-:-:S07]  /*7ba0*/  LOP3.LUT R0, R3, 0x60, R0, 0xf8, !PT ;  /* 0x0000006003007812 */ /* 0x000fce00078ef800 */
.L_x_75:
[----:B------:R-:W-:Y:S01]  /*7bb0*/  ULDC UR4, c[0x0][0xc38] ;  /* 0x00030e0000047ab9 */ /* 0x000fe20000000800 */
[----:B------:R-:W-:Y:S01]  /*7bc0*/  ULDC UR8, c[0x0][0xc44] ;  /* 0x0003110000087ab9 */ /* 0x000fe20000000800 */
[----:B------:R-:W-:Y:S02]  /*7bd0*/  UISETP.NE.AND UP2, UPT, UR4, 0x1, UPT ;  /* 0x000000010400788c */ /* 0x000fe4000bf45270 */
[----:B------:R-:W-:Y:S01]  /*7be0*/  UISETP.NE.AND UP1, UPT, UR8, 0x1, UPT ;  /* 0x000000010800788c */ /* 0x000fe2000bf25270 */
[----:B------:R-:W-:Y:S01]  /*7bf0*/  ULDC.64 UR4, c[0x0][0x418] ;  /* 0x0001060000047ab9 */ /* 0x000fe20000000a00 */
[----:B------:R-:W-:Y:S01]  /*7c00*/  ULDC UR6, c[0x0][0x424] ;  /* 0x0001090000067ab9 */ /* 0x000fe20000000800 */
[----:B------:R-:W-:Y:S02]  /*7c10*/  UISETP.NE.U32.AND UP0, UPT, UR4, URZ, UPT ;  /* 0x0000003f0400728c */ /* 0x000fe4000bf05070 */
[----:B------:R-:W-:Y:S02]  /*7c20*/  UIADD3 UR9, UR41, 0xe000, URZ ;  /* 0x0000e00029097890 */ /* 0x000fe4000fffe03f */
[----:B------:R-:W-:-:S02]  /*7c30*/  UISETP.NE.AND.EX UP0, UPT, UR5, URZ, UPT, UP0 ;  /* 0x0000003f0500728c */ /* 0x000fc4000bf05300 */
[----:B------:R-:W-:Y:S01]  /*7c40*/  @UP2 ULDC UR4, c[0x0][0xc3c] ;  /* 0x00030f0000042ab9 */ /* 0x000fe20000000800 */
[----:B------:R-:W-:Y:S01]  /*7c50*/  ULDC UR40, c[0x0][0x2f0] ;  /* 0x0000bc0000287ab9 */ /* 0x000fe20000000800 */
[----:B------:R-:W-:Y:S02]  /*7c60*/  UIMAD.WIDE.U32 UR4, UR50, UR4, URZ ;  /* 0x00000004320472a5 */ /* 0x000fe4000f8e003f */
[----:B------:R-:W-:Y:S01]  /*7c70*/  USEL UR6, UR6, 0x1, UP0 ;  /* 0x0000000106067887 */ /* 0x000fe20008000000 */
[----:B------:R-:W-:Y:S01]  /*7c80*/  @UP2 ULDC UR7, c[0x0][0xc40] ;  /* 0x0003100000072ab9 */ /* 0x000fe20000000800 */
[----:B------:R-:W-:Y:S01]  /*7c90*/  ULOP3.LUT UP0, URZ, UR9, 0x1bf, URZ, 0xc0, !UPT ;  /* 0x000001bf093f7892 */ /* 0x000fe2000f80c03f */
[----:B------:R-:W-:Y:S01]  /*7ca0*/  UMOV UR45, UR50 ;  /* 0x00000032002d7c82 */ /* 0x000fe20008000000 */
[----:B------:R-:W-:Y:S02]  /*7cb0*/  UIMAD UR40, UR6, UR40, URZ ;  /* 0x00000028062872a4 */ /* 0x000fe4000f8e023f */
[----:B------:R-:W-:-:S02]  /*7cc0*/  @UP2 USHF.R.U32.HI UR45, URZ, UR7, UR5 ;  /* 0x000000073f2d2299 */ /* 0x000fc40008011605 */
[----:B------:R-:W-:Y:S01]  /*7cd0*/  PLOP3.LUT P0, PT, PT, PT, UP0, 0x80, 0x0 ;  /* 0x000000000000781c */ /* 0x000fe20003f0f008 */
[----:B------:R-:W-:Y:S01]  /*7ce0*/  @UP1 ULDC.64 UR10, c[0x0][0xc48] ;  /* 0x00031200000a1ab9 */ /* 0x000fe20000000a00 */
[----:B------:R-:W-:Y:S02]  /*7cf0*/  UIADD3 UR6, UR40, 0x9f, URZ ;  /* 0x0000009f28067890 */ /* 0x000fe4000fffe03f */
[----:B------:R-:W-:Y:S02]  /*7d00*/  UIMAD.WIDE.U32 UR4, UR45, UR10, URZ ;  /* 0x0000000a2d0472a5 */ /* 0x000fe4000f8e003f */
[----:B------:R-:W-:Y:S01]  /*7d10*/  UMOV UR44, UR45 ;  /* 0x0000002d002c7c82 */ /* 0x000fe20008000000 */
[----:B------:R-:W-:Y:S02]  /*7d20*/  UIMAD.WIDE UR6, UR6, 0x66666667, URZ ;  /* 0x66666667060678a5 */ /* 0x000fe4000f8e023f */
[----:B------:R-:W-:Y:S02]  /*7d30*/  @UP1 USHF.R.U32.HI UR44, URZ, UR11, UR5 ;  /* 0x0000000b3f2c1299 */ /* 0x000fe40008011605 */
[----:B------:R-:W-:-:S02]  /*7d40*/  USHF.R.U32.HI UR39, URZ, 0x1f, UR7 ;  /* 0x0000001f3f277899 */ /* 0x000fc40008011607 */
[----:B------:R-:W-:Y:S02]  /*7d50*/  UIADD3 UR36, -UR44, URZ, URZ ;  /* 0x0000003f2c247290 */ /* 0x000fe4000fffe13f */
[----:B------:R-:W-:Y:S02]  /*7d60*/  ULEA.HI.SX32 UR39, UR7, UR39, 0x1a ;  /* 0x0000002707277291 */ /* 0x000fe4000f8fd23f */
[----:B------:R-:W-:Y:S01]  /*7d70*/  UIMAD UR36, UR8, UR36, UR45 ;  /* 0x00000024082472a4 */ /* 0x000fe2000f8e022d */
[----:B------:R-:W-:Y:S11]  /*7d80*/  @!P0 BRA `(.L_x_33) ;  /* 0x0000000000408947 */ /* 0x000ff60003800000 */
[----:B------:R-:W-:Y:S01]  /*7d90*/  MOV R2, 0x0 ;  /* 0x0000000000027802 */ /* 0x000fe20000000f00 */
[----:B------:R-:W-:Y:S01]  /*7da0*/  ULDC.64 UR4, c[0x4][0x98] ;  /* 0x0100260000047ab9 */ /* 0x000fe20000000a00 */
[----:B------:R-:W-:Y:S01]  /*7db0*/  ULDC.64 UR6, c[0x4][0xa0] ;  /* 0x0100280000067ab9 */ /* 0x000fe20000000a00 */
[----:B------:R-:W-:Y:S02]  /*7dc0*/  IMAD.U32 R4, RZ, RZ, UR4 ;  /* 0x00000004ff047e24 */ /* 0x000fe4000f8e00ff */
[----:B------:R-:W-:Y:S01]  /*7dd0*/  IMAD.U32 R5, RZ, RZ, UR5 ;  /* 0x00000005ff057e24 */ /* 0x000fe2000f8e00ff */
[----:B------:R-:W0:Y:S01]  /*7de0*/  LDC.64 R2, c[0x4][R2] ;  /* 0x0100000002027b82 */ /* 0x000e220000000a00 */
[----:B------:R-:W-:Y:S01]  /*7df0*/  ULDC.64 UR4, c[0x4][0x8] ;  /* 0x0100020000047ab9 */ /* 0x000fe20000000a00 */
[----:B------:R-:W-:Y:S02]  /*7e00*/  IMAD.U32 R6, RZ, RZ, UR6 ;  /* 0x00000006ff067e24 */ /* 0x000fe4000f8e00ff */
[----:B------:R-:W-:-:S02]  /*7e10*/  IMAD.U32 R7, RZ, RZ, UR7 ;  /* 0x00000007ff077e24 */ /* 0x000fc4000f8e00ff */
[----:B------:R-:W-:Y:S02]  /*7e20*/  IMAD.U32 R10, RZ, RZ, UR4 ;  /* 0x00000004ff0a7e24 */ /* 0x000fe4000f8e00ff */
[----:B------:R-:W-:Y:S02]  /*7e30*/  IMAD.U32 R11, RZ, RZ, UR5 ;  /* 0x00000005ff0b7e24 */ /* 0x000fe4000f8e00ff */
[----:B------:R-:W-:Y:S02]  /*7e40*/  IMAD.MOV.U32 R8, RZ, RZ, 0x70 ;  /* 0x00000070ff087424 */ /* 0x000fe400078e00ff */
[----:B------:R-:W-:Y:S02]  /*7e50*/  IMAD.MOV.U32 R12, RZ, RZ, 0x1 ;  /* 0x00000001ff0c7424 */ /* 0x000fe400078e00ff */
[----:B------:R-:W-:-:S07]  /*7e60*/  IMAD.MOV.U32 R13, RZ, RZ, RZ ;  /* 0x000000ffff0d7224 */ /* 0x000fce00078e00ff */
[----:B------:R-:W-:-:S07]  /*7e70*/  LEPC R20, `(.L_x_33) ;  /* 0x000000001014794e */ /* 0x000fce0000000000 */
[----:B0-----:R-:W-:Y:S05]  /*7e80*/  CALL.ABS.NOINC R2 ;  /* 0x0000000002007343 */ /* 0x001fea0003c00000 */
.L_x_33:
[----:B------:R-:W-:-:S06]  /*7e90*/  UIADD3 UR4, UR41, 0x6000, URZ ;  /* 0x0000600029047890 */ /* 0x000fcc000fffe03f */
[----:B------:R-:W-:-:S05]  /*7ea0*/  IMAD.U32 R16, RZ, RZ, UR4 ;  /* 0x00000004ff107e24 */ /* 0x000fca000f8e00ff */
[----:B------:R-:W-:-:S13]  /*7eb0*/  LOP3.LUT P0, RZ, R16, 0x1bf, RZ, 0xc0, !PT ;  /* 0x000001bf10ff7812 */ /* 0x000fda000780c0ff */
[----:B------:R-:W-:Y:S05]  /*7ec0*/  @!P0 BRA `(.L_x_34) ;  /* 0x0000000000408947 */ /* 0x000fea0003800000 */
        /* <DEDUP_REMOVED lines=16> */
.L_x_34:
[----:B------:R-:W-:-:S04]  /*7fd0*/  UIADD3 UR4, UR41, 0x1000, URZ ;  /* 0x0000100029047890 */ /* 0x000fc8000fffe03f */
[----:B------:R-:W-:-:S06]  /*7fe0*/  ULOP3.LUT UP0, URZ, UR4, 0x9f, URZ, 0xc0, !UPT ;  /* 0x0000009f043f7892 */ /* 0x000fcc000f80c03f */
[----:B------:R-:W-:-:S13]  /*7ff0*/  PLOP3.LUT P0, PT, PT, PT, UP0, 0x80, 0x0 ;  /* 0x000000000000781c */ /* 0x000fda0003f0f008 */
        /* <DEDUP_REMOVED lines=17> */
.L_x_35:
        /* <DEDUP_REMOVED lines=18> */
.L_x_36:
[----:B------:R-:W-:Y:S01]  /*8230*/  ULDC.64 UR4, c[0x0][0x9f8] ;  /* 0x00027e0000047ab9 */ /* 0x000fe20000000a00 */
[----:B------:R-:W-:Y:S01]  /*8240*/  IMAD.U32 R22, RZ, RZ, UR44 ;  /* 0x0000002cff167e24 */ /* 0x000fe2000f8e00ff */
[----:B------:R-:W-:Y:S01]  /*8250*/  UISETP.NE.U32.AND UP0, UPT, UR4, URZ, UPT ;  /* 0x0000003f0400728c */ /* 0x000fe2000bf05070 */
[----:B------:R-:W0:Y:S03]  /*8260*/  LDC.64 R4, c[0x0][0x418] ;  /* 0x00010600ff047b82 */ /* 0x000e260000000a00 */
[----:B------:R-:W-:-:S06]  /*8270*/  UISETP.NE.AND.EX UP0, UPT, UR5, URZ, UPT, UP0 ;  /* 0x0000003f0500728c */ /* 0x000fcc000bf05300 */
[----:B------:R-:W-:-:S05]  /*8280*/  PLOP3.LUT P0, PT, PT, PT, UP0, 0x80, 0x0 ;  /* 0x000000000000781c */ /* 0x000fca0003f0f008 */
[----:B------:R-:W-:Y:S02]  /*8290*/  @UP0 ULDC.64 UR4, c[0x0][0x9f8] ;  /* 0x00027e0000040ab9 */ /* 0x000fe40000000a00 */
[----:B------:R-:W-:-:S06]  /*82a0*/  @UP0 UIMAD.WIDE UR4, UR44, 0x4, UR4 ;  /* 0x000000042c0408a5 */ /* 0x000fcc000f8e0204 */
[----:B------:R-:W-:Y:S02]  /*82b0*/  IMAD.U32 R2, RZ, RZ, UR4 ;  /* 0x00000004ff027e24 */ /* 0x000fe4000f8e00ff */
[----:B------:R-:W-:-:S05]  /*82c0*/  IMAD.U32 R3, RZ, RZ, UR5 ;  /* 0x00000005ff037e24 */ /* 0x000fca000f8e00ff */
[----:B------:R-:W2:Y:S01]  /*82d0*/  @P0 LDG.E R22, desc[UR48][R2.64] ;  /* 0x0000003002160981 */ /* 0x000ea2000c1e1900 */
[----:B0-----:R-:W-:Y:S01]  /*82e0*/  ISETP.NE.U32.AND P0, PT, R4, RZ, PT ;  /* 0x000000ff0400720c */ /* 0x001fe20003f05070 */
[----:B------:R-:W-:Y:S01]  /*82f0*/  UMOV UR4, 0xffffffff ;  /* 0xffffffff00047882 */ /* 0x000fe20000000000 */
[----:B------:R-:W-:Y:S01]  /*8300*/  LOP3.LUT R23, R23, 0xfffffffe, RZ, 0xc0, !PT ;  /* 0xfffffffe17177812 */ /* 0x000fe200078ec0ff */
[----:B------:R-:W0:Y:S01]  /*8310*/  S2R R16, SR_TID.X ;  /* 0x0000000000107919 */ /* 0x000e220000002100 */
[----:B------:R-:W-:-:S13]  /*8320*/  ISETP.NE.AND.EX P1, PT, R5, RZ, PT, P0 ;  /* 0x000000ff0500720c */ /* 0x000fda0003f25300 */
[----:B------:R-:W-:Y:S02]  /*8330*/  @P1 LOP3.LUT R23, R23, 0x1, RZ, 0xfc, !PT ;  /* 0x0000000117171812 */ /* 0x000fe400078efcff */
[----:B0-----:R-:W-:-:S04]  /*8340*/  SHF.R.U32.HI R17, RZ, 0x5, R16 ;  /* 0x00000005ff117819 */ /* 0x001fc80000011610 */
[----:B------:R-:W-:Y:S02]  /*8350*/  LOP3.LUT R17, R17, 0x3, RZ, 0xc0, !PT ;  /* 0x0000000311117812 */ /* 0x000fe400078ec0ff */
[----:B--2---:R-:W-:Y:S02]  /*8360*/  SHF.R.S32.HI R24, RZ, 0x1f, R22 ;  /* 0x0000001fff187819 */ /* 0x004fe40000011416 */
[----:B------:R-:W-:Y:S01]  /*8370*/  SEL R16, R22, RZ, !P1 ;  /* 0x000000ff16107207 */ /* 0x000fe20004800000 */
[----:B------:R-:W-:Y:S06]  /*8380*/  BRA.DIV UR4, `(.L_x_37) ;  /* 0x0000002604007947 */ /* 0x000fec000b800000 */
[----:B------:R0:W1:Y:S02]  /*8390*/  SHFL.IDX PT, R14, R17, RZ, 0x1f ;  /* 0x00001fff110e7589 */ /* 0x00006400000e0000 */
.L_x_91:
[----:B-1----:R-:W-:Y:S02]  /*83a0*/  ISETP.NE.AND P0, PT, R14, RZ, PT ;  /* 0x000000ff0e00720c */ /* 0x002fe40003f05270 */
[----:B------:R-:W-:Y:S02]  /*83b0*/  PLOP3.LUT P2, PT, PT, PT, PT, 0x8, 0x0 ;  /* 0x000000000000781c */ /* 0x000fe40003f4e170 */
[----:B------:R-:W-:-:S11]  /*83c0*/  LOP3.LUT R23, R23, 0xfffffffd, RZ, 0xc0, !PT ;  /* 0xfffffffd17177812 */ /* 0x000fd600078ec0ff */
[----:B------:R-:W-:Y:S01]  /*83d0*/  @P2 LOP3.LUT R23, R23, 0x2, RZ, 0xfc, !PT ;  /* 0x0000000217172812 */ /* 0x000fe200078efcff */
[----:B------:R-:W-:Y:S06]  /*83e0*/  @P0 BRA `(.L_x_38) ;  /* 0x0000000400340947 */ /* 0x000fec0003800000 */
[----:B------:R-:W-:-:S06]  /*83f0*/  UIADD3 UR4, UR39, -0x1, URZ ;  /* 0xffffffff27047890 */ /* 0x000fcc000fffe03f */
[----:B------:R-:W-:Y:S01]  /*8400*/  IMAD.U32 R7, RZ, RZ, UR4 ;  /* 0x00000004ff077e24 */ /* 0x000fe2000f8e00ff */
[----:B------:R-:W-:-:S03]  /*8410*/  UMOV UR4, 0xffffffff ;  /* 0xffffffff00047882 */ /* 0x000fc60000000000 */
[----:B------:R-:W-:Y:S05]  /*8420*/  BRA.DIV UR4, `(.L_x_39) ;  /* 0x0000002204f87947 */ /* 0x000fea000b800000 */
[----:B------:R-:W-:-:S13]  /*8430*/  ELECT P6, URZ, PT ;  /* 0x00000000003f782f */ /* 0x000fda00038c0000 */
.L_x_94:
[----:B------:R-:W-:Y:S05]  /*8440*/  @!P6 BRA `(.L_x_38) ;  /* 0x00000004001ce947 */ /* 0x000fea0003800000 */
[----:B------:R-:W-:Y:S01]  /*8450*/  IMAD.MOV.U32 R16, RZ, RZ, R22 ;  /* 0x000000ffff107224 */ /* 0x000fe200078e0016 */
[----:B------:R-:W-:Y:S06]  /*8460*/  @!P1 BRA `(.L_x_40) ;  /* 0x0000000000489947 */ /* 0x000fec0003800000 */
[----:B------:R-:W1:Y:S01]  /*8470*/  LDC R0, c[0x0][0x43c] ;  /* 0x00010f00ff007b82 */ /* 0x000e620000000800 */
[----:B------:R-:W-:Y:S01]  /*8480*/  IMAD.MOV.U32 R9, RZ, RZ, R7 ;  /* 0x000000ffff097224 */ /* 0x000fe200078e0007 */
[----:B------:R-:W-:Y:S02]  /*8490*/  ULDC.64 UR4, c[0x0][0x428] ;  /* 0x00010a0000047ab9 */ /* 0x000fe40000000a00 */
[----:B------:R-:W-:-:S04]  /*84a0*/  IMAD R11, R24, UR4, RZ ;  /* 0x00000004180b7c24 */ /* 0x000fc8000f8e02ff */
[----:B------:R-:W-:Y:S01]  /*84b0*/  IMAD R11, R22, UR5, R11 ;  /* 0x00000005160b7c24 */ /* 0x000fe2000f8e020b */
[----:B-1----:R-:W-:-:S13]  /*84c0*/  ISETP.NE.AND P0, PT, R0, 0x1, PT ;  /* 0x000000010000780c */ /* 0x002fda0003f05270 */
[----:B------:R-:W1:Y:S02]  /*84d0*/  @P0 LDC.64 R2, c[0x0][0x440] ;  /* 0x00011000ff020b82 */ /* 0x000e640000000a00 */
[----:B-1----:R-:W-:-:S05]  /*84e0*/  @P0 IMAD.HI.U32 R2, R7, R2, RZ ;  /* 0x0000000207020227 */ /* 0x002fca00078e00ff */
[----:B------:R-:W-:-:S04]  /*84f0*/  @P0 SHF.R.U32.HI R9, RZ, R3, R2 ;  /* 0x00000003ff090219 */ /* 0x000fc80000011602 */
[--C-:B------:R-:W-:Y:S01]  /*8500*/  SHF.R.S32.HI R3, RZ, 0x1f, R9.reuse ;  /* 0x0000001fff037819 */ /* 0x100fe20000011409 */
[----:B------:R-:W-:-:S04]  /*8510*/  IMAD.MOV.U32 R2, RZ, RZ, R9 ;  /* 0x000000ffff027224 */ /* 0x000fc800078e0009 */
[----:B------:R-:W-:-:S04]  /*8520*/  IMAD.WIDE.U32 R2, R22, UR4, R2 ;  /* 0x0000000416027c25 */ /* 0x000fc8000f8e0002 */
[----:B------:R-:W-:Y:S01]  /*8530*/  IMAD.IADD R3, R3, 0x1, R11 ;  /* 0x0000000103037824 */ /* 0x000fe200078e020b */
[----:B------:R-:W-:-:S04]  /*8540*/  LEA R4, P0, R2, R4, 0x2 ;  /* 0x0000000402047211 */ /* 0x000fc800078010ff */
[----:B------:R-:W-:-:S05]  /*8550*/  LEA.HI.X R5, R2, R5, R3, 0x2, P0 ;  /* 0x0000000502057211 */ /* 0x000fca00000f1403 */
[----:B------:R1:W5:Y:S01]  /*8560*/  LDG.E R16, desc[UR48][R4.64] ;  /* 0x0000003004107981 */ /* 0x000362000c1e1900 */
[----:B------:R-:W-:-:S04]  /*8570*/  IMAD.MOV R2, RZ, RZ, -R9 ;  /* 0x000000ffff027224 */ /* 0x000fc800078e0a09 */
[----:B------:R-:W-:-:S07]  /*8580*/  IMAD R7, R0, R2, R7 ;  /* 0x0000000200077224 */ /* 0x000fce00078e0207 */
.L_x_40:
[----:B------:R-:W-:Y:S02]  /*8590*/  LEA R3, R18, UR41, 0x3 ;  /* 0x0000002912037c11 */ /* 0x000fe4000f8e18ff */
[----:B------:R-:W-:Y:S02]  /*85a0*/  SHF.L.U32 R0, R19, 0x1f, RZ ;  /* 0x0000001f13007819 */ /* 0x000fe400000006ff */
[----:B------:R-:W-:Y:S02]  /*85b0*/  ISETP.NE.AND P1, PT, R28, RZ, PT ;  /* 0x000000ff1c00720c */ /* 0x000fe40003f25270 */
[----:B------:R-:W2:Y:S02]  /*85c0*/  SYNCS.PHASECHK.TRANS64.TRYWAIT P0, [R3+URZ+0x13280], R0 ;  /* 0x01328000030075a7 */ /* 0x000ea4000800017f */
[----:B--2---:R-:W-:Y:S09]  /*85d0*/  @!P0 BRA `(.L_x_41) ;  /* 0x0000002000ac8947 */ /* 0x004ff20003800000 */
.L_x_95:
[----:B------:R-:W-:Y:S05]  /*85e0*/  @P1 BRA `(.L_x_42) ;  /* 0x0000000000141947 */ /* 0x000fea0003800000 */
[----:B------:R-:W-:Y:S01]  /*85f0*/  ISETP.NE.AND P0, PT, R29, RZ, PT ;  /* 0x000000ff1d00720c */ /* 0x000fe20003f05270 */
[----:B------:R-:W-:-:S04]  /*8600*/  IMAD.MOV.U32 R2, RZ, RZ, 0x2800 ;  /* 0x00002800ff027424 */ /* 0x000fc800078e00ff */
[----:B------:R3:W-:Y:S08]  /*8610*/  SYNCS.ARRIVE.TRANS64 RZ, [R3+URZ+0x13270], R2 ;  /* 0x0132700203ff79a7 */ /* 0x0007f0000800003f */
[----:B------:R-:W-:Y:S05]  /*8620*/  @!P0 BRA `(.L_x_42) ;  /* 0x0000000000048947 */ /* 0x000fea0003800000 */
[----:B------:R-:W-:Y:S01]  /*8630*/  BPT.TRAP 0x1 ;  /* 0x000000040000795c */ /* 0x000fe20000300000 */
.L_x_42:
[----:B-1----:R-:W-:Y:S01]  /*8640*/  IMAD.U32 R5, RZ, RZ, UR41 ;  /* 0x00000029ff057e24 */ /* 0x002fe2000f8e00ff */
[----:B------:R-:W-:Y:S01]  /*8650*/  R2UR UR33, R3 ;  /* 0x00000000032172ca */ /* 0x000fe200000e0000 */
[----:B------:R-:W-:Y:S01]  /*8660*/  IMAD R7, R7, 0xa0, RZ ;  /* 0x000000a007077824 */ /* 0x000fe200078e02ff */
[----:B-----5:R-:W-:Y:S01]  /*8670*/  R2UR UR37, R16 ;  /* 0x00000000102572ca */ /* 0x020fe200000e0000 */
[----:B---3--:R-:W-:Y:S01]  /*8680*/  IMAD R2, R18, 0x2800, R5 ;  /* 0x0000280012027824 */ /* 0x008fe200078e0205 */
[----:B------:R-:W-:Y:S02]  /*8690*/  UIADD3 UR4, UP0, UR52, 0x470, URZ ;  /* 0x0000047034047890 */ /* 0x000fe4000ff1e03f */
[----:B------:R-:W-:Y:S01]  /*86a0*/  R2UR UR35, R7 ;  /* 0x00000000072372ca */ /* 0x000fe200000e0000 */
[----:B------:R-:W-:Y:S01]  /*86b0*/  UMOV UR6, 0x0 ;  /* 0x0000000000067882 */ /* 0x000fe20000000000 */
[----:B------:R-:W-:Y:S01]  /*86c0*/  R2UR UR32, R2 ;  /* 0x00000000022072ca */ /* 0x000fe200000e0000 */
[----:B------:R-:W-:Y:S01]  /*86d0*/  UIADD3.X UR5, URZ, UR53, URZ, UP0, !UPT ;  /* 0x000000353f057290 */ /* 0x000fe200087fe43f */
[----:B------:R-:W-:Y:S01]  /*86e0*/  UMOV UR7, 0x14f00000 ;  /* 0x14f0000000077882 */ /* 0x000fe20000000000 */
[----:B------:R-:W-:-:S02]  /*86f0*/  UMOV UR34, URZ ;  /* 0x0000003f00227c82 */ /* 0x000fc40008000000 */
[----:B------:R-:W-:-:S08]  /*8700*/  UIADD3 UR33, UR33, 0x13270, URZ ;  /* 0x0001327021217890 */ /* 0x000fd0000fffe03f */
[----:B------:R-:W-:-:S09]  /*8710*/  UIADD3 UR32, UR32, 0x6000, URZ ;  /* 0x0000600020207890 */ /* 0x000fd2000fffe03f */
[----:B------:R1:W-:Y:S01]  /*8720*/  UTMALDG.4D [UR32], [UR4], desc[UR6] ;  /* 0x00000620040075b4 */ /* 0x0003e20008019000 */
[----:B------:R-:W3:Y:S02]  /*8730*/  SYNCS.PHASECHK.TRANS64.TRYWAIT P0, [R3+URZ+0x13240], R0 ;  /* 0x01324000030075a7 */ /* 0x000ee4000800017f */
[----:B-1-3--:R-:W-:Y:S05]  /*8740*/  @!P0 BRA `(.L_x_43) ;  /* 0x0000002000648947 */ /* 0x00afea0003800000 */
.L_x_96:
[----:B------:R-:W-:Y:S05]  /*8750*/  @P1 BRA `(.L_x_44) ;  /* 0x0000000000141947 */ /* 0x000fea0003800000 */
[----:B------:R-:W-:Y:S01]  /*8760*/  ISETP.NE.AND P0, PT, R29, RZ, PT ;  /* 0x000000ff1d00720c */ /* 0x000fe20003f05270 */
[----:B-12---:R-:W-:-:S04]  /*8770*/  IMAD.MOV.U32 R0, RZ, RZ, 0x2800 ;  /* 0x00002800ff007424 */ /* 0x006fc800078e00ff */
[----:B------:R3:W-:Y:S08]  /*8780*/  SYNCS.ARRIVE.TRANS64 RZ, [R3+URZ+0x13230], R0 ;  /* 0x0132300003ff79a7 */ /* 0x0007f0000800003f */
[----:B------:R-:W-:Y:S05]  /*8790*/  @!P0 BRA `(.L_x_44) ;  /* 0x0000000000048947 */ /* 0x000fea0003800000 */
[----:B------:R-:W-:Y:S01]  /*87a0*/  BPT.TRAP 0x1 ;  /* 0x000000040000795c */ /* 0x000fe20000300000 */
.L_x_44:
[----:B------:R-:W-:Y:S01]  /*87b0*/  R2UR UR8, R2 ;  /* 0x00000000020872ca */ /* 0x000fe200000e0000 */
[----:B------:R-:W-:Y:S01]  /*87c0*/  UIADD3 UR4, UP0, UR52, 0x370, URZ ;  /* 0x0000037034047890 */ /* 0x000fe2000ff1e03f */
[----:B------:R-:W-:Y:S01]  /*87d0*/  R2UR UR9, R3 ;  /* 0x00000000030972ca */ /* 0x000fe200000e0000 */
[----:B------:R-:W-:Y:S01]  /*87e0*/  UMOV UR6, 0x0 ;  /* 0x0000000000067882 */ /* 0x000fe20000000000 */
[----:B------:R-:W-:Y:S01]  /*87f0*/  R2UR UR11, R7 ;  /* 0x00000000070b72ca */ /* 0x000fe200000e0000 */
[----:B------:R-:W-:Y:S01]  /*8800*/  UIADD3.X UR5, URZ, UR53, URZ, UP0, !UPT ;  /* 0x000000353f057290 */ /* 0x000fe200087fe43f */
[----:B------:R-:W-:Y:S01]  /*8810*/  R2UR UR13, R16 ;  /* 0x00000000100d72ca */ /* 0x000fe200000e0000 */
[----:B------:R-:W-:Y:S01]  /*8820*/  UMOV UR7, 0x14f00000 ;  /* 0x14f0000000077882 */ /* 0x000fe20000000000 */
[----:B------:R-:W-:Y:S01]  /*8830*/  UMOV UR10, URZ ;  /* 0x0000003f000a7c82 */ /* 0x000fe20008000000 */
[----:B------:R-:W-:Y:S01]  /*8840*/  UMOV UR12, UR36 ;  /* 0x00000024000c7c82 */ /* 0x000fe20008000000 */
[----:B------:R-:W-:-:S02]  /*8850*/  PLOP3.LUT P0, PT, PT, PT, PT, 0x80, 0x0 ;  /* 0x000000000000781c */ /* 0x000fc40003f0f070 */
[----:B------:R-:W-:Y:S01]  /*8860*/  LOP3.LUT R23, R23, 0xfffffffd, RZ, 0xc0, !PT ;  /* 0xfffffffd17177812 */ /* 0x000fe200078ec0ff */
[----:B------:R-:W-:Y:S02]  /*8870*/  UIADD3 UR8, UR8, 0xe000, URZ ;  /* 0x0000e00008087890 */ /* 0x000fe4000fffe03f */
[----:B------:R-:W-:-:S08]  /*8880*/  UIADD3 UR9, UR9, 0x13230, URZ ;  /* 0x0001323009097890 */ /* 0x000fd0000fffe03f */
[----:B------:R-:W-:Y:S01]  /*8890*/  @P0 LOP3.LUT R23, R23, 0x2, RZ, 0xfc, !PT ;  /* 0x0000000217170812 */ /* 0x000fe200078efcff */
[----:B------:R4:W-:Y:S02]  /*88a0*/  UTMALDG.4D [UR8], [UR4], desc[UR6] ;  /* 0x00000608040075b4 */ /* 0x0009e40008019000 */
[----:B----4-:R-:W-:-:S04]  /*88b0*/  NOP ;  /* 0x0000000000007918 */ /* 0x010fc80000000000 */
.L_x_38:
[----:B------:R-:W-:Y:S05]  /*88c0*/  WARPSYNC.ALL ;  /* 0x0000000000007948 */ /* 0x000fea0003800000 */
[----:B------:R-:W-:Y:S01]  /*88d0*/  UIADD3 UR5, UR41, 0xb000, URZ ;  /* 0x0000b00029057890 */ /* 0x000fe2000fffe03f */
[----:B------:R-:W-:Y:S01]  /*88e0*/  BAR.SYNC.DEFER_BLOCKING 0x8, 0x200 ;  /* 0x0208000000007b1d */ /* 0x000fe20000010000 */
[----:B------:R-:W-:Y:S02]  /*88f0*/  USHF.R.S32.HI UR4, URZ, 0x1f, UR36 ;  /* 0x0000001f3f047899 */ /* 0x000fe40008011424 */
[----:B------:R-:W-:Y:S02]  /*8900*/  ULOP3.LUT UP0, URZ, UR5, 0x1bf, URZ, 0xc0, !UPT ;  /* 0x000001bf053f7892 */ /* 0x000fe4000f80c03f */
[----:B------:R-:W-:Y:S01]  /*8910*/  USHF.R.S32.HI UR37, URZ, 0x1f, UR44 ;  /* 0x0000001f3f257899 */ /* 0x000fe2000801142c */
[----:B------:R-:W-:-:S03]  /*8920*/  ULDC.64 UR6, c[0x0][0x2d8] ;  /* 0x0000b60000067ab9 */ /* 0x000fc60000000a00 */
[----:B------:R-:W-:Y:S01]  /*8930*/  PLOP3.LUT P0, PT, PT, PT, UP0, 0x80, 0x0 ;  /* 0x000000000000781c */ /* 0x000fe20003f0f008 */
[----:B------:R-:W-:Y:S02]  /*8940*/  UIMAD UR4, UR4, UR6, URZ ;  /* 0x00000006040472a4 */ /* 0x000fe4000f8e023f */
[----:B------:R-:W-:Y:S02]  /*8950*/  UIMAD.WIDE.U32 UR54, UR36, UR6, URZ ;  /* 0x00000006243672a5 */ /* 0x000fe4000f8e003f */
[----:B------:R-:W-:-:S04]  /*8960*/  UIMAD UR4, UR36, UR7, UR4 ;  /* 0x00000007240472a4 */ /* 0x000fc8000f8e0204 */
[----:B------:R-:W-:-:S04]  /*8970*/  UIADD3 UR51, UR55, UR4, URZ ;  /* 0x0000000437337290 */ /* 0x000fc8000fffe03f */
[----:B------:R-:W-:Y:S08]  /*8980*/  @!P0 BRA `(.L_x_45) ;  /* 0x0000000000408947 */ /* 0x000ff00003800000 */
[----:B------:R-:W-:Y:S01]  /*8990*/  MOV R2, 0x0 ;  /* 0x0000000000027802 */ /* 0x000fe20000000f00 */
[----:B------:R-:W-:Y:S01]  /*89a0*/  ULDC.64 UR6, c[0x4][0x98] ;  /* 0x0100260000067ab9 */ /* 0x000fe20000000a00 */
[----:B------:R-:W-:Y:S01]  /*89b0*/  ULDC.64 UR8, c[0x4][0xa0] ;  /* 0x0100280000087ab9 */ /* 0x000fe20000000a00 */
[----:B------:R-:W-:Y:S01]  /*89c0*/  ULDC.64 UR4, c[0x4][0x28] ;  /* 0x01000a0000047ab9 */ /* 0x000fe20000000a00 */
[----:B------:R-:W-:Y:S02]  /*89d0*/  IMAD.U32 R4, RZ, RZ, UR6 ;  /* 0x00000006ff047e24 */ /* 0x000fe4000f8e00ff */
[----:B-123--:R-:W1:Y:S01]  /*89e0*/  LDC.64 R2, c[0x4][R2] ;  /* 0x0100000002027b82 */ /* 0x00ee620000000a00 */
[----:B------:R-:W-:Y:S02]  /*89f0*/  IMAD.U32 R5, RZ, RZ, UR7 ;  /* 0x00000007ff057e24 */ /* 0x000fe4000f8e00ff */
        /* <DEDUP_REMOVED lines=8> */
[----:B01----:R-:W-:Y:S05]  /*8a80*/  CALL.ABS.NOINC R2 ;  /* 0x0000000002007343 */ /* 0x003fea0003c00000 */
.L_x_45:
[----:B------:R-:W4:Y:S01]  /*8a90*/  LDC R9, c[0x0][0x448] ;  /* 0x00011200ff097b82 */ /* 0x000f220000000800 */
[----:B------:R-:W5:Y:S01]  /*8aa0*/  S2R R2, SR_TID.X ;  /* 0x0000000000027919 */ /* 0x000f620000002100 */
[--C-:B0-----:R-:W-:Y:S01]  /*8ab0*/  SHF.R.U32.HI R17, RZ, 0x2, R28.reuse ;  /* 0x00000002ff117819 */ /* 0x101fe2000001161c */
[----:B-123--:R-:W-:Y:S01]  /*8ac0*/  IMAD R0, RZ, RZ, -UR45 ;  /* 0x8000002dff007e24 */ /* 0x00efe2000f8e02ff */
[----:B------:R-:W-:Y:S01]  /*8ad0*/  ULDC.64 UR8, c[0x0][0x2e0] ;  /* 0x0000b80000087ab9 */ /* 0x000fe20000000a00 */
[----:B------:R-:W-:Y:S01]  /*8ae0*/  UMOV UR4, UR54 ;  /* 0x0000003600047c82 */ /* 0x000fe20008000000 */
[----:B------:R-:W-:Y:S01]  /*8af0*/  UIMAD UR6, UR37, UR8, URZ ;  /* 0x00000008250672a4 */ /* 0x000fe2000f8e023f */
[----:B------:R-:W-:Y:S01]  /*8b00*/  SHF.R.U32.HI R21, RZ, 0x2, R28 ;  /* 0x00000002ff157819 */ /* 0x000fe2000001161c */
[----:B------:R-:W0:Y:S01]  /*8b10*/  LDC R5, c[0x0][0xc38] ;  /* 0x00030e00ff057b82 */ /* 0x000e220000000800 */
[----:B------:R-:W-:Y:S01]  /*8b20*/  UMOV UR5, UR51 ;  /* 0x0000003300057c82 */ /* 0x000fe20008000000 */
[----:B------:R-:W-:-:S02]  /*8b30*/  UIMAD UR6, UR44, UR9, UR6 ;  /* 0x000000092c0672a4 */ /* 0x000fc4000f8e0206 */
[----:B------:R-:W-:-:S03]  /*8b40*/  UIMAD.WIDE.U32 UR4, UR44, UR8, UR4 ;  /* 0x000000082c0472a5 */ /* 0x000fc6000f8e0004 */
[----:B------:R-:W-:Y:S01]  /*8b50*/  ULDC.64 UR8, c[0x0][0x280] ;  /* 0x0000a00000087ab9 */ /* 0x000fe20000000a00 */
[----:B------:R-:W-:-:S03]  /*8b60*/  UIADD3 UR5, UR5, UR6, URZ ;  /* 0x0000000605057290 */ /* 0x000fc6000fffe03f */
[----:B------:R-:W-:Y:S01]  /*8b70*/  ULDC.64 UR6, c[0x0][0x2c8] ;  /* 0x0000b20000067ab9 */ /* 0x000fe20000000a00 */
[----:B----4-:R-:W-:Y:S01]  /*8b80*/  ISETP.NE.AND P0, PT, R9, 0x1, PT ;  /* 0x000000010900780c */ /* 0x010fe20003f05270 */
[----:B0-----:R-:W-:Y:S02]  /*8b90*/  IMAD R0, R5, R0, UR50 ;  /* 0x0000003205007e24 */ /* 0x001fe4000f8e0200 */
[----:B-----5:R-:W-:-:S10]  /*8ba0*/  IMAD.SHL.U32 R2, R2, 0x20, RZ ;  /* 0x0000002002027824 */ /* 0x020fd400078e00ff */
[----:B------:R-:W0:Y:S01]  /*8bb0*/  @P0 LDC R3, c[0x0][0x44c] ;  /* 0x00011300ff030b82 */ /* 0x000e220000000800 */
[----:B------:R-:W-:Y:S02]  /*8bc0*/  LOP3.LUT R2, R17, 0x60, R2, 0xf8, !PT ;  /* 0x0000006011027812 */ /* 0x000fe400078ef802 */
[----:B------:R-:W1:Y:S03]  /*8bd0*/  S2R R17, SR_TID.X ;  /* 0x0000000000117919 */ /* 0x000e660000002100 */
[----:B------:R-:W-:Y:S02]  /*8be0*/  IMAD R6, R0, 0xc0, R2 ;  /* 0x000000c000067824 */ /* 0x000fe400078e0202 */
[----:B------:R-:W2:Y:S02]  /*8bf0*/  @P0 LDC R4, c[0x0][0x450] ;  /* 0x00011400ff040b82 */ /* 0x000ea40000000800 */
[----:B------:R-:W-:-:S02]  /*8c00*/  IMAD.MOV.U32 R2, RZ, RZ, R6 ;  /* 0x000000ffff027224 */ /* 0x000fc400078e0006 */
[----:B------:R-:W-:-:S04]  /*8c10*/  VIADD R8, R6, 0x80 ;  /* 0x0000008006087836 */ /* 0x000fc80000000000 */
[----:B------:R-:W3:Y:S01]  /*8c20*/  @P0 LDC R7, c[0x0][0x44c] ;  /* 0x00011300ff070b82 */ /* 0x000ee20000000800 */
[----:B------:R-:W-:-:S07]  /*8c30*/  IMAD.MOV.U32 R10, RZ, RZ, R8 ;  /* 0x000000ffff0a7224 */ /* 0x000fce00078e0008 */
[----:B------:R-:W4:Y:S01]  /*8c40*/  @P0 LDC R12, c[0x0][0x450] ;  /* 0x00011400ff0c0b82 */ /* 0x000f220000000800 */
[----:B0-----:R-:W-:-:S05]  /*8c50*/  @P0 IMAD.HI.U32 R3, R6, R3, RZ ;  /* 0x0000000306030227 */ /* 0x001fca00078e00ff */
[----:B--2---:R-:W-:Y:S02]  /*8c60*/  @P0 SHF.R.U32.HI R2, RZ, R4, R3 ;  /* 0x00000004ff020219 */ /* 0x004fe40000011603 */
[----:B------:R-:W0:Y:S01]  /*8c70*/  LDC.64 R4, c[0x0][0x2d0] ;  /* 0x0000b400ff047b82 */ /* 0x000e220000000a00 */
[----:B-1----:R-:W-:Y:S02]  /*8c80*/  IMAD.SHL.U32 R20, R17, 0x10, RZ ;  /* 0x0000001011147824 */ /* 0x002fe400078e00ff */
[----:B---3--:R-:W-:-:S03]  /*8c90*/  @P0 IMAD.HI.U32 R3, R8, R7, RZ ;  /* 0x0000000708030227 */ /* 0x008fc600078e00ff */
[----:B------:R-:W-:Y:S01]  /*8ca0*/  LOP3.LUT R20, R20, 0x30, RZ, 0xc0, !PT ;  /* 0x0000003014147812 */ /* 0x000fe200078ec0ff */
[----:B------:R-:W-:Y:S01]  /*8cb0*/  IMAD.MOV R7, RZ, RZ, -R2 ;  /* 0x000000ffff077224 */ /* 0x000fe200078e0a02 */
[----:B----4-:R-:W-:-:S03]  /*8cc0*/  @P0 SHF.R.U32.HI R10, RZ, R12, R3 ;  /* 0x0000000cff0a0219 */ /* 0x010fc60000011603 */
[----:B------:R-:W-:Y:S01]  /*8cd0*/  IMAD R7, R9, R7, R6 ;  /* 0x0000000709077224 */ /* 0x000fe200078e0206 */
[----:B------:R-:W-:-:S04]  /*8ce0*/  SHF.R.S32.HI R3, RZ, 0x1f, R2 ;  /* 0x0000001fff037819 */ /* 0x000fc80000011402 */
[----:B------:R-:W-:Y:S01]  /*8cf0*/  SHF.R.S32.HI R6, RZ, 0x1f, R7 ;  /* 0x0000001fff067819 */ /* 0x000fe20000011407 */
[----:B0-----:R-:W-:-:S04]  /*8d00*/  IMAD R3, R3, R4, RZ ;  /* 0x0000000403037224 */ /* 0x001fc800078e02ff */
[----:B------:R-:W-:Y:S02]  /*8d10*/  IMAD R6, R6, UR6, RZ ;  /* 0x0000000606067c24 */ /* 0x000fe4000f8e02ff */
[C---:B------:R-:W-:Y:S02]  /*8d20*/  IMAD R11, R2.reuse, R5, R3 ;  /* 0x00000005020b7224 */ /* 0x040fe400078e0203 */
[----:B------:R-:W-:-:S04]  /*8d30*/  IMAD.WIDE.U32 R2, R2, R4, UR4 ;  /* 0x0000000402027e25 */ /* 0x000fc8000f8e0004 */
[----:B------:R-:W-:Y:S02]  /*8d40*/  IMAD.IADD R3, R3, 0x1, R11 ;  /* 0x0000000103037824 */ /* 0x000fe400078e020b */
[----:B------:R-:W-:-:S04]  /*8d50*/  IMAD.WIDE.U32 R2, R7, UR6, R2 ;  /* 0x0000000607027c25 */ /* 0x000fc8000f8e0002 */
[----:B------:R-:W-:Y:S01]  /*8d60*/  IMAD R7, R7, UR7, R6 ;  /* 0x0000000707077c24 */ /* 0x000fe2000f8e0206 */
[----:B------:R-:W-:-:S04]  /*8d70*/  IADD3 R6, P0, R2, UR8, RZ ;  /* 0x0000000802067c10 */ /* 0x000fc8000ff1e0ff */
[----:B------:R-:W-:Y:S02]  /*8d80*/  IADD3.X R7, R3, UR9, R7, P0, !PT ;  /* 0x0000000903077c10 */ /* 0x000fe400087fe407 */
[----:B------:R-:W-:-:S05]  /*8d90*/  SHF.R.S32.HI R3, RZ, 0x1f, R10 ;  /* 0x0000001fff037819 */ /* 0x000fca000001140a */
[----:B------:R-:W-:-:S04]  /*8da0*/  IMAD R3, R3, R4, RZ ;  /* 0x0000000403037224 */ /* 0x000fc800078e02ff */
[C---:B------:R-:W-:Y:S02]  /*8db0*/  IMAD R11, R10.reuse, R5, R3 ;  /* 0x000000050a0b7224 */ /* 0x040fe400078e0203 */
[----:B------:R-:W-:Y:S02]  /*8dc0*/  IMAD.MOV R5, RZ, RZ, -R10 ;  /* 0x000000ffff057224 */ /* 0x000fe400078e0a0a */
[----:B------:R-:W-:Y:S01]  /*8dd0*/  IMAD.WIDE.U32 R2, R10, R4, UR4 ;  /* 0x000000040a027e25 */ /* 0x000fe2000f8e0004 */
[----:B------:R-:W-:-:S03]  /*8de0*/  ULDC UR4, c[0x0][0x2b8] ;  /* 0x0000ae0000047ab9 */ /* 0x000fc60000000800 */
[----:B------:R-:W-:Y:S02]  /*8df0*/  IMAD R5, R9, R5, R8 ;  /* 0x0000000509057224 */ /* 0x000fe400078e0208 */
[----:B------:R-:W-:-:S03]  /*8e00*/  IMAD.IADD R3, R3, 0x1, R11 ;  /* 0x0000000103037824 */ /* 0x000fc600078e020b */
[----:B------:R-:W-:Y:S01]  /*8e10*/  SHF.R.S32.HI R4, RZ, 0x1f, R5 ;  /* 0x0000001fff047819 */ /* 0x000fe20000011405 */
[----:B------:R-:W-:-:S04]  /*8e20*/  IMAD.WIDE.U32 R2, R5, UR6, R2 ;  /* 0x0000000605027c25 */ /* 0x000fc8000f8e0002 */
[----:B------:R-:W-:-:S04]  /*8e30*/  IMAD R4, R4, UR6, RZ ;  /* 0x0000000604047c24 */ /* 0x000fc8000f8e02ff */
[----:B------:R-:W-:Y:S01]  /*8e40*/  IMAD R5, R5, UR7, R4 ;  /* 0x0000000705057c24 */ /* 0x000fe2000f8e0204 */
[----:B------:R-:W-:-:S04]  /*8e50*/  IADD3 R4, P0, R2, UR8, RZ ;  /* 0x0000000802047c10 */ /* 0x000fc8000ff1e0ff */
[----:B------:R-:W-:Y:S02]  /*8e60*/  IADD3.X R8, R3, UR9, R5, P0, !PT ;  /* 0x0000000903087c10 */ /* 0x000fe400087fe405 */
[----:B------:R-:W-:Y:S01]  /*8e70*/  ISETP.GE.AND P0, PT, R20, UR4, PT ;  /* 0x0000000414007c0c */ /* 0x000fe2000bf06270 */
[----:B------:R-:W-:-:S03]  /*8e80*/  UMOV UR4, 0xffffffff ;  /* 0xffffffff00047882 */ /* 0x000fc60000000000 */
[----:B------:R-:W-:Y:S09]  /*8e90*/  BRA.DIV UR4, `(.L_x_46) ;  /* 0x0000001a04a47947 */ /* 0x000ff2000b800000 */
[----:B------:R-:W0:Y:S01]  /*8ea0*/  SHFL.IDX PT, R14, R6, RZ, 0x1c1f ;  /* 0x001c1fff060e7589 */ /* 0x000e2200000e0000 */
[----:B------:R-:W-:Y:S01]  /*8eb0*/  ULDC UR4, c[0x0][0x288] ;  /* 0x0000a20000047ab9 */ /* 0x000fe20000000800 */
[----:B------:R-:W-:Y:S02]  /*8ec0*/  IMAD R5, R0, 0xc0, R21 ;  /* 0x000000c000057824 */ /* 0x000fe400078e0215 */
[----:B------:R-:W1:Y:S01]  /*8ed0*/  SHFL.IDX PT, R2, R7, RZ, 0x1c1f ;  /* 0x001c1fff07027589 */ /* 0x000e6200000e0000 */
[----:B------:R-:W-:Y:S02]  /*8ee0*/  IMAD R0, R9, UR4, RZ ;  /* 0x0000000409007c24 */ /* 0x000fe4000f8e02ff */
[C---:B------:R-:W-:Y:S01]  /*8ef0*/  VIADD R9, R5.reuse, 0x20 ;  /* 0x0000002005097836 */ /* 0x040fe20000000000 */
[----:B------:R-:W2:Y:S01]  /*8f00*/  SHFL.IDX PT, R17, R6, 0x1, 0x1c1f ;  /* 0x003c1f0006117f89 */ /* 0x000ea200000e0000 */
[C---:B------:R-:W-:Y:S01]  /*8f10*/  VIADD R11, R5.reuse, 0x40 ;  /* 0x00000040050b7836 */ /* 0x040fe20000000000 */
[----:B------:R-:W-:-:S02]  /*8f20*/  ISETP.GE.AND P1, PT, R5, R0, PT ;  /* 0x000000000500720c */ /* 0x000fc40003f26270 */
[----:B------:R-:W3:Y:S11]  /*8f30*/  SHFL.IDX PT, R10, R7, 0x1, 0x1c1f ;  /* 0x003c1f00070a7f89 */ /* 0x000ef600000e0000 */
[----:B0-----:R-:W-:-:S05]  /*8f40*/  @!P1 IADD3 R14, P2, R20, R14, RZ ;  /* 0x0000000e140e9210 */ /* 0x001fca0007f5e0ff */
[----:B-1----:R-:W-:Y:S01]  /*8f50*/  @!P1 IMAD.X R3, RZ, RZ, R2, P2 ;  /* 0x000000ffff039224 */ /* 0x002fe200010e0602 */
[----:B------:R-:W-:Y:S01]  /*8f60*/  ISETP.GE.AND P2, PT, R11, R0, PT ;  /* 0x000000000b00720c */ /* 0x000fe20003f46270 */
[----:B------:R-:W-:Y:S02]  /*8f70*/  @!P1 IMAD.MOV.U32 R2, RZ, RZ, R14 ;  /* 0x000000ffff029224 */ /* 0x000fe400078e000e */
[----:B------:R-:W0:Y:S01]  /*8f80*/  SHFL.IDX PT, R14, R6, 0x2, 0x1c1f ;  /* 0x005c1f00060e7f89 */ /* 0x000e2200000e0000 */
[----:B------:R-:W-:-:S03]  /*8f90*/  VIADD R11, R5, 0x80 ;  /* 0x00000080050b7836 */ /* 0x000fc60000000000 */
[----:B------:R2:W-:Y:S01]  /*8fa0*/  @!P1 LDGSTS.E.BYPASS.LTC128B.128 [R27+0xb000], desc[UR48][R2.64], !P0 ;  /* 0x0b000000021b9fae */ /* 0x0005e2000c101d70 */
[----:B------:R-:W-:-:S03]  /*8fb0*/  ISETP.GE.AND P1, PT, R9, R0, PT ;  /* 0x000000000900720c */ /* 0x000fc60003f26270 */
[----:B------:R-:W1:Y:S04]  /*8fc0*/  SHFL.IDX PT, R9, R7, 0x2, 0x1c1f ;  /* 0x005c1f0007097f89 */ /* 0x000e6800000e0000 */
[----:B------:R-:W-:Y:S06]  /*8fd0*/  SHFL.IDX PT, R7, R7, 0x3, 0x1c1f ;  /* 0x007c1f0007077f89 */ /* 0x000fec00000e0000 */
[----:B--2---:R-:W-:-:S05]  /*8fe0*/  @!P1 IADD3 R2, P3, R20, R17, RZ ;  /* 0x0000001114029210 */ /* 0x004fca0007f7e0ff */
[----:B---3--:R-:W-:Y:S02]  /*8ff0*/  @!P1 IMAD.X R3, RZ, RZ, R10, P3 ;  /* 0x000000ffff039224 */ /* 0x008fe400018e060a */
[----:B------:R-:W-:Y:S04]  /*9000*/  SHFL.IDX PT, R10, R4, RZ, 0x1c1f ;  /* 0x001c1fff040a7589 */ /* 0x000fe800000e0000 */
[----:B------:R0:W-:Y:S02]  /*9010*/  @!P1 LDGSTS.E.BYPASS.LTC128B.128 [R27+0xb800], desc[UR48][R2.64], !P0 ;  /* 0x0b800000021b9fae */ /* 0x0001e4000c101d70 */
[----:B0-----:R-:W-:Y:S02]  /*9020*/  @!P2 IADD3 R2, P1, R20, R14, RZ ;  /* 0x0000000e1402a210 */ /* 0x001fe40007f3e0ff */
[----:B------:R-:W0:Y:S03]  /*9030*/  SHFL.IDX PT, R14, R6, 0x3, 0x1c1f ;  /* 0x007c1f00060e7f89 */ /* 0x000e2600000e0000 */
[----:B-1----:R-:W-:-:S02]  /*9040*/  @!P2 IMAD.X R3, RZ, RZ, R9, P1 ;  /* 0x000000ffff03a224 */ /* 0x002fc400008e0609 */
[----:B------:R-:W-:-:S03]  /*9050*/  VIADD R9, R5, 0x60 ;  /* 0x0000006005097836 */ /* 0x000fc60000000000 */
[----:B------:R0:W-:Y:S01]  /*9060*/  @!P2 LDGSTS.E.BYPASS.LTC128B.128 [R27+0xc000], desc[UR48][R2.64], !P0 ;  /* 0x0c000000021bafae */ /* 0x0001e2000c101d70 */
[-C--:B------:R-:W-:Y:S02]  /*9070*/  ISETP.GE.AND P2, PT, R11, R0.reuse, PT ;  /* 0x000000000b00720c */ /* 0x080fe40003f46270 */
[----:B------:R-:W-:Y:S02]  /*9080*/  ISETP.GE.AND P1, PT, R9, R0, PT ;  /* 0x000000000900720c */ /* 0x000fe40003f26270 */
[----:B------:R-:W1:Y:S04]  /*9090*/  SHFL.IDX PT, R9, R8, RZ, 0x1c1f ;  /* 0x001c1fff08097589 */ /* 0x000e6800000e0000 */
[----:B------:R-:W2:Y:S07]  /*90a0*/  SHFL.IDX PT, R8, R8, 0x1, 0x1c1f ;  /* 0x003c1f0008087f89 */ /* 0x000eae00000e0000 */
[----:B0-----:R-:W-:-:S02]  /*90b0*/  @!P1 IADD3 R2, P3, R20, R14, RZ ;  /* 0x0000000e14029210 */ /* 0x001fc40007f7e0ff */
[----:B------:R0:W3:Y:S03]  /*90c0*/  SHFL.IDX PT, R14, R4, 0x1, 0x1c1f ;  /* 0x003c1f00040e7f89 */ /* 0x0000e600000e0000 */
[----:B------:R-:W-:-:S05]  /*90d0*/  @!P1 IMAD.X R3, RZ, RZ, R7, P3 ;  /* 0x000000ffff039224 */ /* 0x000fca00018e0607 */
[----:B------:R4:W-:Y:S02]  /*90e0*/  @!P1 LDGSTS.E.BYPASS.LTC128B.128 [R27+0xc800], desc[UR48][R2.64], !P0 ;  /* 0x0c800000021b9fae */ /* 0x0009e4000c101d70 */
[----:B----4-:R-:W-:-:S05]  /*90f0*/  @!P2 IADD3 R2, P1, R20, R10, RZ ;  /* 0x0000000a1402a210 */ /* 0x010fca0007f3e0ff */
[----:B-1----:R-:W-:-:S05]  /*9100*/  @!P2 IMAD.X R3, RZ, RZ, R9, P1 ;  /* 0x000000ffff03a224 */ /* 0x002fca00008e0609 */
[----:B--23--:R0:W-:Y:S03]  /*9110*/  @!P2 LDGSTS.E.BYPASS.LTC128B.128 [R27+0xd000], desc[UR48][R2.64], !P0 ;  /* 0x0d000000021bafae */ /* 0x00c1e6000c101d70 */
.L_x_109:
[----:B------:R-:W-:-:S05]  /*9120*/  VIADD R5, R5, 0xa0 ;  /* 0x000000a005057836 */ /* 0x000fca0000000000 */
[----:B------:R-:W-:-:S13]  /*9130*/  ISETP.GE.AND P1, PT, R5, R0, PT ;  /* 0x000000000500720c */ /* 0x000fda0003f26270 */
[----:B0-----:R-:W-:-:S05]  /*9140*/  @!P1 IADD3 R2, P2, R20, R14, RZ ;  /* 0x0000000e14029210 */ /* 0x001fca0007f5e0ff */
[----:B------:R-:W-:-:S05]  /*9150*/  @!P1 IMAD.X R3, RZ, RZ, R8, P2 ;  /* 0x000000ffff039224 */ /* 0x000fca00010e0608 */
[----:B------:R-:W-:Y:S01]  /*9160*/  @!PT LDS RZ, [RZ] ;  /* 0x00000000fffff984 */ /* 0x000fe20000000800 */
[----:B------:R-:W-:Y:S01]  /*9170*/  @!PT LDS RZ, [RZ] ;  /* 0x00000000fffff984 */ /* 0x000fe20000000800 */
[----:B------:R-:W-:Y:S01]  /*9180*/  @!PT LDS RZ, [RZ] ;  /* 0x00000000fffff984 */ /* 0x000fe20000000800 */
[----:B------:R0:W-:Y:S01]  /*9190*/  @!P1 LDGSTS.E.BYPASS.LTC128B.128 [R27+0xd800], desc[UR48][R2.64], !P0 ;  /* 0x0d800000021b9fae */ /* 0x0001e2000c101d70 */
[----:B------:R-:W-:Y:S01]  /*91a0*/  NOP ;  /* 0x0000000000007918 */ /* 0x000fe20000000000 */
[----:B------:R-:W-:Y:S02]  /*91b0*/  SYNCS.ARRIVE.TRANS64.RED.A0T1 RZ, [UR41+0x13200], RZ ;  /* 0x013200ffffff79a7 */ /* 0x000fe40008200429 */
[----:B------:R-:W-:Y:S01]  /*91c0*/  ARRIVES.LDGSTSBAR.64.TRANSCNT [UR41+0x13200] ;  /* 0x01320000ff0079b0 */ /* 0x000fe20008000aa9 */
[----:B------:R-:W-:Y:S01]  /*91d0*/  NOP ;  /* 0x0000000000007918 */ /* 0x000fe20000000000 */
[----:B------:R-:W-:Y:S01]  /*91e0*/  ULOP3.LUT UR4, UR46, 0x1, URZ, 0xc, !UPT ;  /* 0x000000012e047892 */ /* 0x000fe2000f8e0c3f */
[----:B------:R-:W-:Y:S05]  /*91f0*/  SYNCS.ARRIVE.TRANS64.A1T0 RZ, [UR41+0x13200], RZ ;  /* 0x013200ffffff79a7 */ /* 0x000fea0008100029 */
[----:B------:R-:W-:-:S05]  /*9200*/  IMAD.U32 R0, RZ, RZ, UR4 ;  /* 0x00000004ff007e24 */ /* 0x000fca000f8e00ff */
[----:B------:R-:W-:-:S04]  /*9210*/  SHF.L.U32 R0, R0, 0x1f, RZ ;  /* 0x0000001f00007819 */ /* 0x000fc800000006ff */
[----:B------:R-:W1:Y:S02]  /*9220*/  SYNCS.PHASECHK.TRANS64.TRYWAIT P0, [UR41+0x13220], R0 ;  /* 0x01322000ff0075a7 */ /* 0x000e640008000169 */
[----:B01----:R-:W-:Y:S05]  /*9230*/  @!P0 BRA `(.L_x_47) ;  /* 0x0000001c006c8947 */ /* 0x003fea0003800000 */
.L_x_110:
[----:B------:R-:W-:-:S06]  /*9240*/  UISETP.GE.AND UP0, UPT, UR40, 0xa1, UPT ;  /* 0x000000a12800788c */ /* 0x000fcc000bf06270 */
[----:B------:R-:W-:-:S13]  /*9250*/  PLOP3.LUT P0, PT, PT, PT, UP0, 0x80, 0x0 ;  /* 0x000000000000781c */ /* 0x000fda0003f0f008 */
[----:B------:R-:W-:Y:S05]  /*9260*/  @!P0 BRA `(.L_x_48) ;  /* 0x0000000800c08947 */ /* 0x000fea0003800000 */
[----:B------:R-:W-:Y:S01]  /*9270*/  UIADD3 UR4, UR39, -0x2, URZ ;  /* 0xfffffffe27047890 */ /* 0x000fe2000fffe03f */
[----:B------:R-:W-:Y:S02]  /*9280*/  IMAD.MOV.U32 R5, RZ, RZ, R19 ;  /* 0x000000ffff057224 */ /* 0x000fe400078e0013 */
[----:B------:R-:W-:-:S03]  /*9290*/  IMAD.MOV.U32 R4, RZ, RZ, R18 ;  /* 0x000000ffff047224 */ /* 0x000fc600078e0012 */
[----:B0-----:R-:W-:-:S07]  /*92a0*/  IMAD.U32 R0, RZ, RZ, UR4 ;  /* 0x00000004ff007e24 */ /* 0x001fce000f8e00ff */
.L_x_68:
[----:B------:R-:W-:Y:S01]  /*92b0*/  LOP3.LUT P1, RZ, R23, 0x2, RZ, 0xc0, !PT ;  /* 0x0000000217ff7812 */ /* 0x000fe2000782c0ff */
[----:B------:R-:W-:Y:S01]  /*92c0*/  VIADD R18, R4, 0x1 ;  /* 0x0000000104127836 */ /* 0x000fe20000000000 */
[----:B------:R-:W-:Y:S04]  /*92d0*/  BSSY B0, `(.L_x_49) ;  /* 0x0000061000007945 */ /* 0x000fe80003800000 */
[----:B------:R-:W-:-:S04]  /*92e0*/  ISETP.NE.AND P0, PT, R18, 0x2, PT ;  /* 0x000000021200780c */ /* 0x000fc80003f05270 */
[----:B------:R-:W-:Y:S02]  /*92f0*/  SEL R2, RZ, 0x1, P0 ;  /* 0x00000001ff027807 */ /* 0x000fe40000000000 */
[----:B------:R-:W-:Y:S02]  /*9300*/  SEL R18, R18, RZ, P0 ;  /* 0x000000ff12127207 */ /* 0x000fe40000000000 */
[----:B------:R-:W-:Y:S01]  /*9310*/  LOP3.LUT R19, R5, R2, RZ, 0x3c, !PT ;  /* 0x0000000205137212 */ /* 0x000fe200078e3cff */
[----:B01----:R-:W-:Y:S06]  /*9320*/  @!P1 BRA `(.L_x_50) ;  /* 0x00000004006c9947 */ /* 0x003fec0003800000 */
[----:B------:R-:W-:Y:S01]  /*9330*/  LOP3.LUT P1, RZ, R23, 0x1, RZ, 0xc0, !PT ;  /* 0x0000000117ff7812 */ /* 0x000fe2000782c0ff */
[----:B------:R-:W-:Y:S01]  /*9340*/  IMAD.MOV.U32 R9, RZ, RZ, R0 ;  /* 0x000000ffff097224 */ /* 0x000fe200078e0000 */
[----:B------:R-:W-:Y:S02]  /*9350*/  LEA R6, R18, UR41, 0x3 ;  /* 0x0000002912067c11 */ /* 0x000fe4000f8e18ff */
[----:B------:R-:W-:-:S09]  /*9360*/  SHF.L.U32 R7, R19, 0x1f, RZ ;  /* 0x0000001f13077819 */ /* 0x000fd200000006ff */
[----:B------:R-:W-:Y:S05]  /*9370*/  @!P1 BRA `(.L_x_51) ;  /* 0x00000000004c9947 */ /* 0x000fea0003800000 */
[----:B------:R-:W0:Y:S01]  /*9380*/  LDC R9, c[0x0][0x43c] ;  /* 0x00010f00ff097b82 */ /* 0x000e220000000800 */
[----:B------:R-:W-:Y:S01]  /*9390*/  IMAD.MOV.U32 R11, RZ, RZ, R0 ;  /* 0x000000ffff0b7224 */ /* 0x000fe200078e0000 */
[----:B------:R-:W-:Y:S02]  /*93a0*/  ULDC.64 UR4, c[0x0][0x428] ;  /* 0x00010a0000047ab9 */ /* 0x000fe40000000a00 */
[----:B------:R-:W-:-:S04]  /*93b0*/  IMAD R13, R24, UR4, RZ ;  /* 0x00000004180d7c24 */ /* 0x000fc8000f8e02ff */
[----:B------:R-:W-:Y:S01]  /*93c0*/  IMAD R13, R22, UR5, R13 ;  /* 0x00000005160d7c24 */ /* 0x000fe2000f8e020d */
[----:B0-----:R-:W-:-:S13]  /*93d0*/  ISETP.NE.AND P0, PT, R9, 0x1, PT ;  /* 0x000000010900780c */ /* 0x001fda0003f05270 */
[----:B------:R-:W0:Y:S02]  /*93e0*/  @P0 LDC.64 R2, c[0x0][0x440] ;  /* 0x00011000ff020b82 */ /* 0x000e240000000a00 */
[----:B0-----:R-:W-:-:S05]  /*93f0*/  @P0 IMAD.HI.U32 R2, R0, R2, RZ ;  /* 0x0000000200020227 */ /* 0x001fca00078e00ff */
[----:B------:R-:W-:-:S04]  /*9400*/  @P0 SHF.R.U32.HI R11, RZ, R3, R2 ;  /* 0x00000003ff0b0219 */ /* 0x000fc80000011602 */
[--C-:B------:R-:W-:Y:S01]  /*9410*/  SHF.R.S32.HI R3, RZ, 0x1f, R11.reuse ;  /* 0x0000001fff037819 */ /* 0x100fe2000001140b */
[----:B------:R-:W-:-:S04]  /*9420*/  IMAD.MOV.U32 R2, RZ, RZ, R11 ;  /* 0x000000ffff027224 */ /* 0x000fc800078e000b */
[----:B------:R-:W-:Y:S01]  /*9430*/  IMAD.WIDE.U32 R2, R22, UR4, R2 ;  /* 0x0000000416027c25 */ /* 0x000fe2000f8e0002 */
[----:B------:R-:W-:-:S03]  /*9440*/  ULDC.64 UR4, c[0x0][0x418] ;  /* 0x0001060000047ab9 */ /* 0x000fc60000000a00 */
[----:B------:R-:W-:Y:S01]  /*9450*/  IMAD.IADD R3, R13, 0x1, R3 ;  /* 0x000000010d037824 */ /* 0x000fe200078e0203 */
[----:B------:R-:W-:-:S04]  /*9460*/  LEA R16, P0, R2, UR4, 0x2 ;  /* 0x0000000402107c11 */ /* 0x000fc8000f8010ff */
[----:B------:R-:W-:-:S05]  /*9470*/  LEA.HI.X R17, R2, UR5, R3, 0x2, P0 ;  /* 0x0000000502117c11 */ /* 0x000fca00080f1403 */
[----:B------:R0:W5:Y:S01]  /*9480*/  LDG.E R16, desc[UR48][R16.64] ;  /* 0x0000003010107981 */ /* 0x000162000c1e1900 */
[----:B------:R-:W-:-:S04]  /*9490*/  IMAD.MOV R2, RZ, RZ, -R11 ;  /* 0x000000ffff027224 */ /* 0x000fc800078e0a0b */
[----:B------:R-:W-:-:S07]  /*94a0*/  IMAD R9, R9, R2, R0 ;  /* 0x0000000209097224 */ /* 0x000fce00078e0200 */
.L_x_51:
[----:B------:R-:W1:Y:S01]  /*94b0*/  SYNCS.PHASECHK.TRANS64.TRYWAIT P0, [R6+URZ+0x13280], R7 ;  /* 0x01328007060075a7 */ /* 0x000e62000800017f */
[----:B------:R-:W-:Y:S01]  /*94c0*/  BSSY B1, `(.L_x_52) ;  /* 0x0000003000017945 */ /* 0x000fe20003800000 */
[----:B------:R-:W-:-:S03]  /*94d0*/  ISETP.NE.AND P1, PT, R28, RZ, PT ;  /* 0x000000ff1c00720c */ /* 0x000fc60003f25270 */
[----:B-1----:R-:W-:Y:S10]  /*94e0*/  @!P0 BRA `(.L_x_53) ;  /* 0x0000001800d88947 */ /* 0x002ff40003800000 */
.L_x_111:
[----:B------:R-:W-:Y:S05]  /*94f0*/  BSYNC B1 ;  /* 0x0000000000017941 */ /* 0x000fea0003800000 */
.L_x_52:
[----:B------:R-:W-:Y:S04]  /*9500*/  BSSY B1, `(.L_x_54) ;  /* 0x0000007000017945 */ /* 0x000fe80003800000 */
[----:B------:R-:W-:Y:S05]  /*9510*/  @P1 BRA `(.L_x_55) ;  /* 0x0000000000141947 */ /* 0x000fea0003800000 */
[----:B------:R-:W-:Y:S01]  /*9520*/  ISETP.NE.AND P0, PT, R29, RZ, PT ;  /* 0x000000ff1d00720c */ /* 0x000fe20003f05270 */
[----:B------:R-:W-:-:S04]  /*9530*/  IMAD.MOV.U32 R3, RZ, RZ, 0x2800 ;  /* 0x00002800ff037424 */ /* 0x000fc800078e00ff */
[----:B------:R2:W-:Y:S08]  /*9540*/  SYNCS.ARRIVE.TRANS64 RZ, [R6+URZ+0x13270], R3 ;  /* 0x0132700306ff79a7 */ /* 0x0005f0000800003f */
[----:B------:R-:W-:Y:S05]  /*9550*/  @!P0 BRA `(.L_x_55) ;  /* 0x0000000000048947 */ /* 0x000fea0003800000 */
[----:B------:R-:W-:Y:S01]  /*9560*/  BPT.TRAP 0x1 ;  /* 0x000000040000795c */ /* 0x000fe20000300000 */
.L_x_55:
[----:B------:R-:W-:Y:S05]  /*9570*/  BSYNC B1 ;  /* 0x0000000000017941 */ /* 0x000fea0003800000 */
.L_x_54:
[----:B------:R-:W-:Y:S01]  /*9580*/  IMAD.MOV.U32 R10, RZ, RZ, RZ ;  /* 0x000000ffff0a7224 */ /* 0x000fe200078e00ff */
[----:B------:R-:W-:Y:S01]  /*9590*/  UIADD3 UR4, UP0, UR52, 0x470, URZ ;  /* 0x0000047034047890 */ /* 0x000fe2000ff1e03f */
[----:B--2---:R-:W-:Y:S01]  /*95a0*/  IMAD.U32 R3, RZ, RZ, UR41 ;  /* 0x00000029ff037e24 */ /* 0x004fe2000f8e00ff */
[----:B------:R-:W-:Y:S01]  /*95b0*/  PLOP3.LUT P0, PT, PT, PT, PT, 0x80, 0x0 ;  /* 0x000000000000781c */ /* 0x000fe20003f0f070 */
[----:B------:R-:W-:Y:S01]  /*95c0*/  IMAD R9, R9, 0xa0, RZ ;  /* 0x000000a009097824 */ /* 0x000fe200078e02ff */
[----:B------:R-:W-:Y:S01]  /*95d0*/  R2UR UR10, R10 ;  /* 0x000000000a0a72ca */ /* 0x000fe200000e0000 */
[----:B------:R-:W-:Y:S01]  /*95e0*/  IMAD R8, R18, 0x2800, R3 ;  /* 0x0000280012087824 */ /* 0x000fe200078e0203 */
[----:B------:R-:W-:Y:S01]  /*95f0*/  UIADD3.X UR5, URZ, UR53, URZ, UP0, !UPT ;  /* 0x000000353f057290 */ /* 0x000fe200087fe43f */
[----:B------:R-:W-:Y:S01]  /*9600*/  VIADD R3, R6, 0x13270 ;  /* 0x0001327006037836 */ /* 0x000fe20000000000 */
[----:B------:R-:W-:Y:S01]  /*9610*/  UMOV UR6, 0x0 ;  /* 0x0000000000067882 */ /* 0x000fe20000000000 */
[----:B------:R-:W-:Y:S01]  /*9620*/  VIADD R2, R8, 0x6000 ;  /* 0x0000600008027836 */ /* 0x000fe20000000000 */
[----:B------:R-:W-:-:S09]  /*9630*/  UMOV UR7, 0x14f00000 ;  /* 0x14f0000000077882 */ /* 0x000fd20000000000 */
.L_x_56:
[----:B------:R-:W-:-:S13]  /*9640*/  @P0 ELECT P2, URZ, PT ;  /* 0x00000000003f082f */ /* 0x000fda0003840000 */
[----:B-----5:R-:W-:Y:S01]  /*9650*/  @P2 R2UR UR13, R16 ;  /* 0x00000000100d22ca */ /* 0x020fe200000e0000 */
[----:B------:R-:W-:Y:S01]  /*9660*/  UMOV UR12, UR36 ;  /* 0x00000024000c7c82 */ /* 0x000fe20008000000 */
[----:B------:R-:W-:Y:S02]  /*9670*/  @P2 R2UR UR11, R9 ;  /* 0x00000000090b22ca */ /* 0x000fe400000e0000 */
[----:B------:R-:W-:Y:S02]  /*9680*/  @P2 R2UR UR9, R3 ;  /* 0x00000000030922ca */ /* 0x000fe400000e0000 */
[----:B------:R-:W-:Y:S02]  /*9690*/  @P2 R2UR UR8, R2 ;  /* 0x00000000020822ca */ /* 0x000fe400000e0000 */
[----:B------:R-:W-:Y:S02]  /*96a0*/  @P2 PLOP3.LUT P0, PT, P2, PT, PT, 0x8, 0x0 ;  /* 0x000000000000281c */ /* 0x000fe4000170e170 */
[----:B------:R-:W-:-:S09]  /*96b0*/  PLOP3.LUT P2, PT, PT, PT, PT, 0x8, 0x0 ;  /* 0x000000000000781c */ /* 0x000fd20003f4e170 */
[----:B------:R2:W-:Y:S02]  /*96c0*/  UTMALDG.4D [UR8], [UR4], desc[UR6] ;  /* 0x00000608040075b4 */ /* 0x0005e40008019000 */
[----:B--2---:R-:W-:Y:S05]  /*96d0*/  @P0 BRA.U.ANY `(.L_x_56) ;  /* 0xfffffffd00d80947 */ /* 0x004fea000393ffff */
[----:B------:R-:W2:Y:S01]  /*96e0*/  SYNCS.PHASECHK.TRANS64.TRYWAIT P0, [R6+URZ+0x13240], R7 ;  /* 0x01324007060075a7 */ /* 0x000ea2000800017f */
[----:B------:R-:W-:Y:S04]  /*96f0*/  BSSY B1, `(.L_x_57) ;  /* 0x0000002000017945 */ /* 0x000fe80003800000 */
[----:B--2---:R-:W-:Y:S05]  /*9700*/  @!P0 BRA `(.L_x_58) ;  /* 0x0000001800648947 */ /* 0x004fea0003800000 */
.L_x_112:
[----:B------:R-:W-:Y:S05]  /*9710*/  BSYNC B1 ;  /* 0x0000000000017941 */ /* 0x000fea0003800000 */
.L_x_57:
[----:B------:R-:W-:Y:S01]  /*9720*/  BSSY B1, `(.L_x_59) ;  /* 0x0000009000017945 */ /* 0x000fe20003800000 */
[----:B------:R-:W-:Y:S02]  /*9730*/  IMAD.MOV.U32 R2, RZ, RZ, 0x0 ;  /* 0x00000000ff027424 */ /* 0x000fe400078e00ff */
[----:B------:R-:W-:Y:S01]  /*9740*/  IMAD.MOV.U32 R3, RZ, RZ, 0x14f00000 ;  /* 0x14f00000ff037424 */ /* 0x000fe200078e00ff */
[----:B------:R-:W-:Y:S06]  /*9750*/  @P1 BRA `(.L_x_60) ;  /* 0x0000000000141947 */ /* 0x000fec0003800000 */
[----:B------:R-:W-:Y:S01]  /*9760*/  ISETP.NE.AND P0, PT, R29, RZ, PT ;  /* 0x000000ff1d00720c */ /* 0x000fe20003f05270 */
[----:B-12---:R-:W-:-:S04]  /*9770*/  IMAD.MOV.U32 R7, RZ, RZ, 0x2800 ;  /* 0x00002800ff077424 */ /* 0x006fc800078e00ff */
[----:B------:R3:W-:Y:S08]  /*9780*/  SYNCS.ARRIVE.TRANS64 RZ, [R6+URZ+0x13230], R7 ;  /* 0x0132300706ff79a7 */ /* 0x0007f0000800003f */
[----:B------:R-:W-:Y:S05]  /*9790*/  @!P0 BRA `(.L_x_60) ;  /* 0x0000000000048947 */ /* 0x000fea0003800000 */
[----:B------:R-:W-:Y:S01]  /*97a0*/  BPT.TRAP 0x1 ;  /* 0x000000040000795c */ /* 0x000fe20000300000 */
.L_x_60:
[----:B------:R-:W-:Y:S05]  /*97b0*/  BSYNC B1 ;  /* 0x0000000000017941 */ /* 0x000fea0003800000 */
.L_x_59:
[----:B------:R-:W-:Y:S01]  /*97c0*/  R2UR UR7, R3 ;  /* 0x00000000030772ca */ /* 0x000fe200000e0000 */
[----:B------:R-:W-:Y:S01]  /*97d0*/  UIADD3 UR4, UP0, UR52, 0x370, URZ ;  /* 0x0000037034047890 */ /* 0x000fe2000ff1e03f */
[----:B------:R-:W-:Y:S01]  /*97e0*/  R2UR UR10, R10 ;  /* 0x000000000a0a72ca */ /* 0x000fe200000e0000 */
[----:B-123--:R-:W-:Y:S01]  /*97f0*/  VIADD R6, R6, 0x13230 ;  /* 0x0001323006067836 */ /* 0x00efe20000000000 */
[----:B------:R-:W-:Y:S01]  /*9800*/  R2UR UR6, R2 ;  /* 0x00000000020672ca */ /* 0x000fe200000e0000 */
[----:B------:R-:W-:Y:S01]  /*9810*/  VIADD R2, R8, 0xe000 ;  /* 0x0000e00008027836 */ /* 0x000fe20000000000 */
[----:B------:R-:W-:Y:S01]  /*9820*/  PLOP3.LUT P0, PT, PT, PT, PT, 0x80, 0x0 ;  /* 0x000000000000781c */ /* 0x000fe20003f0f070 */
[----:B------:R-:W-:-:S12]  /*9830*/  UIADD3.X UR5, URZ, UR53, URZ, UP0, !UPT ;  /* 0x000000353f057290 */ /* 0x000fd800087fe43f */
.L_x_61:
[----:B------:R-:W-:-:S13]  /*9840*/  @P0 ELECT P1, URZ, PT ;  /* 0x00000000003f082f */ /* 0x000fda0003820000 */
[----:B------:R-:W-:Y:S01]  /*9850*/  @P1 R2UR UR13, R16 ;  /* 0x00000000100d12ca */ /* 0x000fe200000e0000 */
[----:B------:R-:W-:Y:S01]  /*9860*/  UMOV UR12, UR36 ;  /* 0x00000024000c7c82 */ /* 0x000fe20008000000 */
[----:B------:R-:W-:Y:S02]  /*9870*/  @P1 R2UR UR11, R9 ;  /* 0x00000000090b12ca */ /* 0x000fe400000e0000 */
[----:B------:R-:W-:Y:S02]  /*9880*/  @P1 R2UR UR9, R6 ;  /* 0x00000000060912ca */ /* 0x000fe400000e0000 */
[----:B------:R-:W-:Y:S02]  /*9890*/  @P1 R2UR UR8, R2 ;  /* 0x00000000020812ca */ /* 0x000fe400000e0000 */
[----:B------:R-:W-:Y:S02]  /*98a0*/  @P1 PLOP3.LUT P0, PT, P1, PT, PT, 0x8, 0x0 ;  /* 0x000000000000181c */ /* 0x000fe40000f0e170 */
[----:B------:R-:W-:-:S09]  /*98b0*/  PLOP3.LUT P1, PT, PT, PT, PT, 0x8, 0x0 ;  /* 0x000000000000781c */ /* 0x000fd20003f2e170 */
[----:B------:R1:W-:Y:S02]  /*98c0*/  UTMALDG.4D [UR8], [UR4], desc[UR6] ;  /* 0x00000608040075b4 */ /* 0x0003e40008019000 */
[----:B-1----:R-:W-:Y:S05]  /*98d0*/  @P0 BRA.U.ANY `(.L_x_61) ;  /* 0xfffffffd00d80947 */ /* 0x002fea000393ffff */
.L_x_50:
[----:B------:R-:W-:Y:S05]  /*98e0*/  BSYNC B0 ;  /* 0x0000000000007941 */ /* 0x000fea0003800000 */
.L_x_49:
[----:B------:R-:W-:-:S06]  /*98f0*/  UISETP.NE.AND UP0, UPT, UR42, 0x3, UPT ;  /* 0x000000032a00788c */ /* 0x000fcc000bf05270 */
[----:B------:R-:W-:-:S13]  /*9900*/  PLOP3.LUT P0, PT, PT, PT, UP0, 0x80, 0x0 ;  /* 0x000000000000781c */ /* 0x000fda0003f0f008 */
[----:B------:R-:W-:Y:S05]  /*9910*/  @!P0 BRA `(.L_x_62) ;  /* 0x0000000000048947 */ /* 0x000fea0003800000 */
[----:B------:R-:W-:Y:S01]  /*9920*/  BPT.TRAP 0x1 ;  /* 0x000000040000795c */ /* 0x000fe20000300000 */
.L_x_62:
[----:B------:R-:W-:Y:S01]  /*9930*/  LOP3.LUT R2, R5, 0x1, RZ, 0x3c, !PT ;  /* 0x0000000105027812 */ /* 0x000fe200078e3cff */
[----:B------:R-:W-:Y:S01]  /*9940*/  IMAD.U32 R6, RZ, RZ, UR47 ;  /* 0x0000002fff067e24 */ /* 0x000fe2000f8e00ff */
[----:B------:R-:W-:Y:S01]  /*9950*/  LEA R3, R4, UR41, 0x3 ;  /* 0x0000002904037c11 */ /* 0x000fe2000f8e18ff */
[----:B------:R-:W-:Y:S01]  /*9960*/  BSSY B0, `(.L_x_63) ;  /* 0x0000005000007945 */ /* 0x000fe20003800000 */
[----:B------:R-:W-:Y:S02]  /*9970*/  SHF.L.U32 R2, R2, 0x1f, RZ ;  /* 0x0000001f02027819 */ /* 0x000fe400000006ff */
[----:B------:R-:W-:Y:S02]  /*9980*/  ISETP.NE.AND P1, PT, R6, 0x3, PT ;  /* 0x000000030600780c */ /* 0x000fe40003f25270 */
[----:B------:R-:W1:Y:S02]  /*9990*/  SYNCS.PHASECHK.TRANS64.TRYWAIT P0, [R3+URZ+0x13270], R2 ;  /* 0x01327002030075a7 */ /* 0x000e64000800017f */
[----:B-1----:R-:W-:Y:S09]  /*99a0*/  @!P0 BRA `(.L_x_64) ;  /* 0x0000001400d08947 */ /* 0x002ff20003800000 */
.L_x_113:
[----:B------:R-:W-:Y:S05]  /*99b0*/  BSYNC B0 ;  /* 0x0000000000007941 */ /* 0x000fea0003800000 */
.L_x_63:
[----:B------:R-:W-:Y:S05]  /*99c0*/  @!P1 BRA `(.L_x_65) ;  /* 0x0000000000049947 */ /* 0x000fea0003800000 */
[----:B------:R-:W-:Y:S01]  /*99d0*/  BPT.TRAP 0x1 ;  /* 0x000000040000795c */ /* 0x000fe20000300000 */
.L_x_65:
[----:B-1----:R-:W-:Y:S01]  /*99e0*/  SHF.L.U32 R2, R5, 0x1f, RZ ;  /* 0x0000001f05027819 */ /* 0x002fe200000006ff */
[----:B------:R-:W-:-:S03]  /*99f0*/  IMAD R10, R4, 0x2800, RZ ;  /* 0x00002800040a7824 */ /* 0x000fc600078e02ff */
[----:B------:R-:W1:Y:S02]  /*9a00*/  SYNCS.PHASECHK.TRANS64.TRYWAIT P0, [R3+URZ+0x13260], R2 ;  /* 0x01326002030075a7 */ /* 0x000e64000800017f */
[----:B-1----:R-:W-:Y:S05]  /*9a10*/  @!P0 BRA `(.L_x_66) ;  /* 0x0000001400c88947 */ /* 0x002fea0003800000 */
.L_x_114:
[C---:B-1----:R-:W-:Y:S01]  /*9a20*/  LOP3.LUT R2, R10.reuse, R26, RZ, 0xfc, !PT ;  /* 0x0000001a0a027212 */ /* 0x042fe200078efcff */
[----:B------:R-:W-:Y:S05]  /*9a30*/  WARPSYNC.ALL ;  /* 0x0000000000007948 */ /* 0x000fea0003800000 */
[----:B------:R-:W1:Y:S01]  /*9a40*/  LDSM.16.MT88.4 R4, [R2+UR41+0x6000] ;  /* 0x006000290204783b */ /* 0x000e620008004200 */
[----:B------:R-:W-:-:S05]  /*9a50*/  LOP3.LUT R12, R10, R25, RZ, 0xfc, !PT ;  /* 0x000000190a0c7212 */ /* 0x000fca00078efcff */
[----:B------:R-:W-:Y:S01]  /*9a60*/  VIADD R12, R12, UR41 ;  /* 0x000000290c0c7c36 */ /* 0x000fe20008000000 */
[C-C-:B-1----:R-:W-:Y:S02]  /*9a70*/  PRMT R8, R4.reuse, 0x6420, R5.reuse ;  /* 0x0000642004087816 */ /* 0x142fe40000000005 */
[----:B------:R-:W-:Y:S02]  /*9a80*/  PRMT R9, R4, 0x7531, R5 ;  /* 0x0000753104097816 */ /* 0x000fe40000000005 */
[C-C-:B------:R-:W-:Y:S02]  /*9a90*/  PRMT R10, R6.reuse, 0x6420, R7.reuse ;  /* 0x00006420060a7816 */ /* 0x140fe40000000007 */
[----:B------:R-:W-:-:S05]  /*9aa0*/  PRMT R11, R6, 0x7531, R7 ;  /* 0x00007531060b7816 */ /* 0x000fca0000000007 */
[----:B------:R-:W-:Y:S04]  /*9ab0*/  STSM.16.M88.4 [R12+0x1000], R8 ;  /* 0x001000080c007844 */ /* 0x000fe80000000200 */
[----:B------:R-:W1:Y:S02]  /*9ac0*/  LDSM.16.MT88.4 R4, [R2+UR41+0x6800] ;  /* 0x006800290204783b */ /* 0x000e640008004200 */
[C-C-:B-1----:R-:W-:Y:S02]  /*9ad0*/  PRMT R8, R4.reuse, 0x6420, R5.reuse ;  /* 0x0000642004087816 */ /* 0x142fe40000000005 */
[----:B------:R-:W-:Y:S02]  /*9ae0*/  PRMT R9, R4, 0x7531, R5 ;  /* 0x0000753104097816 */ /* 0x000fe40000000005 */
[----:B------:R-:W-:-:S02]  /*9af0*/  PRMT R10, R6, 0x6420, R7 ;  /* 0x00006420060a7816 */ /* 0x000fc40000000007 */
        /* <DEDUP_REMOVED lines=19> */
[----:B------:R1:W-:Y:S01]  /*9c30*/  STSM.16.M88.4 [R12+0x3000], R8 ;  /* 0x003000080c007844 */ /* 0x0003e20000000200 */
[----:B------:R-:W-:Y:S01]  /*9c40*/  @!PT LDS RZ, [RZ] ;  /* 0x00000000fffff984 */ /* 0x000fe20000000800 */
[----:B------:R-:W-:Y:S01]  /*9c50*/  @!PT LDS RZ, [RZ] ;  /* 0x00000000fffff984 */ /* 0x000fe20000000800 */
[----:B------:R-:W-:Y:S01]  /*9c60*/  @!PT LDS RZ, [RZ] ;  /* 0x00000000fffff984 */ /* 0x000fe20000000800 */
[----:B------:R-:W-:Y:S01]  /*9c70*/  @!PT LDS RZ, [RZ] ;  /* 0x00000000fffff984 */ /* 0x000fe20000000800 */
[----:B------:R2:W-:Y:S06]  /*9c80*/  MEMBAR.ALL.CTA ;  /* 0x0000000000007992 */ /* 0x0005ec0000008000 */
[----:B--2---:R-:W2:Y:S01]  /*9c90*/  FENCE.VIEW.ASYNC.S ;  /* 0x00000000000073c6 */ /* 0x004ea20000000000 */
[----:B------:R-:W-:Y:S05]  /*9ca0*/  @!P1 BRA `(.L_x_67) ;  /* 0x0000000000049947 */ /* 0x000fea0003800000 */
[----:B------:R-:W-:Y:S01]  /*9cb0*/  BPT.TRAP 0x1 ;  /* 0x000000040000795c */ /* 0x000fe20000300000 */
.L_x_67:
[----:B--2---:R2:W-:Y:S01]  /*9cc0*/  SYNCS.ARRIVE.TRANS64.A1T0 RZ, [R3+URZ+0x13250], RZ ;  /* 0x013250ff03ff79a7 */ /* 0x0045e2000810003f */
[----:B------:R-:W-:Y:S01]  /*9cd0*/  BAR.SYNC.DEFER_BLOCKING 0x2, 0x80 ;  /* 0x0082000000007b1d */ /* 0x000fe20000010000 */
[----:B------:R-:W-:Y:S01]  /*9ce0*/  ISETP.NE.AND P0, PT, R28, RZ, PT ;  /* 0x000000ff1c00720c */ /* 0x000fe20003f05270 */
[----:B------:R-:W-:Y:S02]  /*9cf0*/  IMAD.MOV.U32 R5, RZ, RZ, R19 ;  /* 0x000000ffff057224 */ /* 0x000fe400078e0013 */
[----:B------:R-:W-:-:S10]  /*9d00*/  IMAD.MOV.U32 R4, RZ, RZ, R18 ;  /* 0x000000ffff047224 */ /* 0x000fd400078e0012 */
[----:B------:R-:W-:-:S05]  /*9d10*/  @!P0 VIADD R2, R3, 0x13280 ;  /* 0x0001328003028836 */ /* 0x000fca0000000000 */
[----:B------:R-:W-:-:S04]  /*9d20*/  @!P0 PRMT R2, RZ, 0x654, R2 ;  /* 0x00000654ff028816 */ /* 0x000fc80000000002 */
[----:B------:R2:W-:Y:S01]  /*9d30*/  @!P0 SYNCS.ARRIVE.TRANS64.RED.A1T0 RZ, [R2+URZ], RZ ;  /* 0x000000ff02ff89a7 */ /* 0x0005e2000810043f */
[C---:B------:R-:W-:Y:S01]  /*9d40*/  ISETP.GT.AND P0, PT, R0.reuse, RZ, PT ;  /* 0x000000ff0000720c */ /* 0x040fe20003f04270 */
[----:B------:R-:W-:-:S12]  /*9d50*/  VIADD R0, R0, 0xffffffff ;  /* 0xffffffff00007836 */ /* 0x000fd80000000000 */
[----:B--2---:R-:W-:Y:S05]  /*9d60*/  @P0 BRA `(.L_x_68) ;  /* 0xfffffff400500947 */ /* 0x004fea000383ffff */
.L_x_48:
[----:B------:R-:W-:-:S06]  /*9d70*/  UISETP.NE.AND UP0, UPT, UR42, 0x3, UPT ;  /* 0x000000032a00788c */ /* 0x000fcc000bf05270 */
[----:B------:R-:W-:-:S13]  /*9d80*/  PLOP3.LUT P0, PT, PT, PT, UP0, 0x80, 0x0 ;  /* 0x000000000000781c */ /* 0x000fda0003f0f008 */
[----:B------:R-:W-:Y:S05]  /*9d90*/  @!P0 BRA `(.L_x_69) ;  /* 0x0000000000048947 */ /* 0x000fea0003800000 */
[----:B------:R-:W-:Y:S01]  /*9da0*/  BPT.TRAP 0x1 ;  /* 0x000000040000795c */ /* 0x000fe20000300000 */
.L_x_69:
[----:B0-----:R-:W-:Y:S01]  /*9db0*/  LOP3.LUT R3, R19, 0x1, RZ, 0x3c, !PT ;  /* 0x0000000113037812 */ /* 0x001fe200078e3cff */
[----:B------:R-:W-:Y:S01]  /*9dc0*/  IMAD.U32 R0, RZ, RZ, UR47 ;  /* 0x0000002fff007e24 */ /* 0x000fe2000f8e00ff */
[----:B------:R-:W-:Y:S01]  /*9dd0*/  LEA R2, R18, UR41, 0x3 ;  /* 0x0000002912027c11 */ /* 0x000fe2000f8e18ff */
[----:B------:R-:W-:Y:S01]  /*9de0*/  BSSY B0, `(.L_x_70) ;  /* 0x0000005000007945 */ /* 0x000fe20003800000 */
[----:B------:R-:W-:Y:S02]  /*9df0*/  SHF.L.U32 R3, R3, 0x1f, RZ ;  /* 0x0000001f03037819 */ /* 0x000fe400000006ff */
[----:B------:R-:W-:Y:S02]  /*9e00*/  ISETP.NE.AND P1, PT, R0, 0x3, PT ;  /* 0x000000030000780c */ /* 0x000fe40003f25270 */
[----:B------:R-:W0:Y:S02]  /*9e10*/  SYNCS.PHASECHK.TRANS64.TRYWAIT P0, [R2+URZ+0x13270], R3 ;  /* 0x01327003020075a7 */ /* 0x000e24000800017f */
[----:B0-----:R-:W-:Y:S09]  /*9e20*/  @!P0 BRA `(.L_x_71) ;  /* 0x0000001000d88947 */ /* 0x001ff20003800000 */
.L_x_115:
[----:B------:R-:W-:Y:S05]  /*9e30*/  BSYNC B0 ;  /* 0x0000000000007941 */ /* 0x000fea0003800000 */
.L_x_70:
[----:B------:R-:W-:Y:S05]  /*9e40*/  @!P1 BRA `(.L_x_72) ;  /* 0x0000000000049947 */ /* 0x000fea0003800000 */
[----:B------:R-:W-:Y:S01]  /*9e50*/  BPT.TRAP 0x1 ;  /* 0x000000040000795c */ /* 0x000fe20000300000 */
.L_x_72:
[----:B------:R-:W-:Y:S01]  /*9e60*/  SHF.L.U32 R5, R19, 0x1f, RZ ;  /* 0x0000001f13057819 */ /* 0x000fe200000006ff */
[----:B0-----:R-:W-:-:S03]  /*9e70*/  IMAD R3, R18, 0x2800, RZ ;  /* 0x0000280012037824 */ /* 0x001fc600078e02ff */
[----:B------:R-:W0:Y:S02]  /*9e80*/  SYNCS.PHASECHK.TRANS64.TRYWAIT P0, [R2+URZ+0x13260], R5 ;  /* 0x01326005020075a7 */ /* 0x000e24000800017f */
[----:B------:R-:W-:Y:S01]  /*9e90*/  LOP3.LUT R0, R3, R26, RZ, 0xfc, !PT ;  /* 0x0000001a03007212 */ /* 0x000fe200078efcff */
[----:B0-----:R-:W-:Y:S06]  /*9ea0*/  @!P0 BRA `(.L_x_73) ;  /* 0x0000001000cc8947 */ /* 0x001fec0003800000 */
.L_x_116:
[----:B------:R-:W-:Y:S05]  /*9eb0*/  WARPSYNC.ALL ;  /* 0x0000000000007948 */ /* 0x000fea0003800000 */
[----:B0-----:R-:W1:Y:S01]  /*9ec0*/  LDSM.16.MT88.4 R4, [R0+UR41+0x6000] ;  /* 0x006000290004783b */ /* 0x001e620008004200 */
[----:B------:R-:W-:-:S05]  /*9ed0*/  LOP3.LUT R3, R3, R25, RZ, 0xfc, !PT ;  /* 0x0000001903037212 */ /* 0x000fca00078efcff */
[----:B------:R-:W-:Y:S01]  /*9ee0*/  VIADD R3, R3, UR41 ;  /* 0x0000002903037c36 */ /* 0x000fe20008000000 */
[C-C-:B-1----:R-:W-:Y:S02]  /*9ef0*/  PRMT R8, R4.reuse, 0x6420, R5.reuse ;  /* 0x0000642004087816 */ /* 0x142fe40000000005 */
[----:B------:R-:W-:Y:S02]  /*9f00*/  PRMT R9, R4, 0x7531, R5 ;  /* 0x0000753104097816 */ /* 0x000fe40000000005 */
[C-C-:B------:R-:W-:Y:S02]  /*9f10*/  PRMT R10, R6.reuse, 0x6420, R7.reuse ;  /* 0x00006420060a7816 */ /* 0x140fe40000000007 */
[----:B------:R-:W-:-:S05]  /*9f20*/  PRMT R11, R6, 0x7531, R7 ;  /* 0x00007531060b7816 */ /* 0x000fca0000000007 */
[----:B------:R-:W-:Y:S04]  /*9f30*/  STSM.16.M88.4 [R3+0x1000], R8 ;  /* 0x0010000803007844 */ /* 0x000fe80000000200 */
[----:B------:R-:W0:Y:S02]  /*9f40*/  LDSM.16.MT88.4 R4, [R0+UR41+0x6800] ;  /* 0x006800290004783b */ /* 0x000e240008004200 */
[C-C-:B0-----:R-:W-:Y:S02]  /*9f50*/  PRMT R8, R4.reuse, 0x6420, R5.reuse ;  /* 0x0000642004087816 */ /* 0x141fe40000000005 */
[----:B------:R-:W-:Y:S02]  /*9f60*/  PRMT R9, R4, 0x7531, R5 ;  /* 0x0000753104097816 */ /* 0x000fe40000000005 */
[----:B------:R-:W-:-:S02]  /*9f70*/  PRMT R10, R6, 0x6420, R7 ;  /* 0x00006420060a7816 */ /* 0x000fc40000000007 */
        /* <DEDUP_REMOVED lines=25> */
[----:B-1----:R-:W1:Y:S01]  /*a110*/  FENCE.VIEW.ASYNC.S ;  /* 0x00000000000073c6 */ /* 0x002e620000000000 */
[----:B------:R-:W-:Y:S05]  /*a120*/  @!P1 BRA `(.L_x_74) ;  /* 0x0000000000049947 */ /* 0x000fea0003800000 */
[----:B------:R-:W-:Y:S01]  /*a130*/  BPT.TRAP 0x1 ;  /* 0x000000040000795c */ /* 0x000fe20000300000 */
.L_x_74:
[----:B0-----:R-:W0:Y:S01]  /*a140*/  LDC R3, c[0x0][0xc34] ;  /* 0x00030d00ff037b82 */ /* 0x001e220000000800 */
[----:B------:R-:W-:Y:S01]  /*a150*/  ISETP.NE.AND P0, PT, R28, RZ, PT ;  /* 0x000000ff1c00720c */ /* 0x000fe20003f05270 */
[----:B------:R-:W-:Y:S01]  /*a160*/  UIADD3 UR50, UR43, UR50, URZ ;  /* 0x000000322b327290 */ /* 0x000fe2000fffe03f */
[----:B------:R-:W-:Y:S01]  /*a170*/  VIADD R18, R18, 0x1 ;  /* 0x0000000112127836 */ /* 0x000fe20000000000 */
[----:B------:R-:W-:Y:S01]  /*a180*/  UIADD3 UR46, UR46, 0x1, URZ ;  /* 0x000000012e2e7890 */ /* 0x000fe2000fffe03f */
[----:B-1----:R-:W-:Y:S09]  /*a190*/  SYNCS.ARRIVE.TRANS64.A1T0 RZ, [R2+URZ+0x13250], RZ ;  /* 0x013250ff02ff79a7 */ /* 0x002ff2000810003f */
[----:B------:R-:W-:-:S05]  /*a1a0*/  @!P0 VIADD R0, R2, 0x13280 ;  /* 0x0001328002008836 */ /* 0x000fca0000000000 */
[----:B------:R-:W-:Y:S01]  /*a1b0*/  @!P0 PRMT R0, RZ, 0x654, R0 ;  /* 0x00000654ff008816 */ /* 0x000fe20000000000 */
[----:B------:R-:W-:Y:S01]  /*a1c0*/  BAR.SYNC.DEFER_BLOCKING 0x2, 0x80 ;  /* 0x0082000000007b1d */ /* 0x000fe20000010000 */
[----:B0-----:R-:W-:-:S05]  /*a1d0*/  ISETP.LE.AND P1, PT, R3, UR50, PT ;  /* 0x0000003203007c0c */ /* 0x001fca000bf23270 */
[----:B------:R0:W-:Y:S01]  /*a1e0*/  @!P0 SYNCS.ARRIVE.TRANS64.RED.A1T0 RZ, [R0+URZ], RZ ;  /* 0x000000ff00ff89a7 */ /* 0x0001e2000810043f */
[----:B------:R-:W-:-:S04]  /*a1f0*/  ISETP.NE.AND P0, PT, R18, 0x2, PT ;  /* 0x000000021200780c */ /* 0x000fc80003f05270 */
[----:B------:R-:W-:Y:S02]  /*a200*/  SEL R18, R18, RZ, P0 ;  /* 0x000000ff12127207 */ /* 0x000fe40000000000 */
[----:B0-----:R-:W-:-:S04]  /*a210*/  SEL R0, RZ, 0x1, P0 ;  /* 0x00000001ff007807 */ /* 0x001fc80000000000 */
[----:B------:R-:W-:Y:S01]  /*a220*/  LOP3.LUT R19, R19, R0, RZ, 0x3c, !PT ;  /* 0x0000000013137212 */ /* 0x000fe200078e3cff */
[----:B------:R-:W-:Y:S06]  /*a230*/  @!P1 BRA `(.L_x_75) ;  /* 0xffffffd8005c9947 */ /* 0x000fec000383ffff */
[----:B------:R-:W-:-:S12]  /*a240*/  ULOP3.LUT UR46, UR46, 0x1, URZ, 0xc, !UPT ;  /* 0x000000012e2e7892 */ /* 0x000fd8000f8e0c3f */
.L_x_32:
[----:B------:R-:W0:Y:S01]  /*a250*/  S2R R3, SR_CgaCtaId ;  /* 0x0000000000037919 */ /* 0x000e220000008800 */
[----:B------:R-:W-:Y:S01]  /*a260*/  MOV R0, 0x400 ;  /* 0x0000040000007802 */ /* 0x000fe20000000f00 */
[----:B------:R-:W-:-:S03]  /*a270*/  IMAD.U32 R2, RZ, RZ, UR46 ;  /* 0x0000002eff027e24 */ /* 0x000fc6000f8e00ff */
[----:B0-----:R-:W-:Y:S02]  /*a280*/  LEA R7, R3, R0, 0x18 ;  /* 0x0000000003077211 */ /* 0x001fe400078ec0ff */
[----:B------:R-:W-:-:S04]  /*a290*/  SHF.L.U32 R0, R2, 0x1f, RZ ;  /* 0x0000001f02007819 */ /* 0x000fc800000006ff */
[----:B------:R-:W0:Y:S02]  /*a2a0*/  SYNCS.PHASECHK.TRANS64.TRYWAIT P0, [R7+URZ+0x13220], R0 ;  /* 0x01322000070075a7 */ /* 0x000e24000800017f */
[----:B0-----:R-:W-:Y:S05]  /*a2b0*/  @!P0 BRA `(.L_x_76) ;  /* 0x0000000c00dc8947 */ /* 0x001fea0003800000 */
.L_x_117:
[----:B------:R-:W1:Y:S02]  /*a2c0*/  S2R R2, SR_TID.X ;  /* 0x0000000000027919 */ /* 0x000e640000002100 */
[----:B-1----:R-:W-:-:S04]  /*a2d0*/  SHF.R.U32.HI R2, RZ, 0x5, R2 ;  /* 0x00000005ff027819 */ /* 0x002fc80000011602 */
[----:B------:R-:W-:-:S05]  /*a2e0*/  LOP3.LUT R2, R2, 0x3, RZ, 0xc0, !PT ;  /* 0x0000000302027812 */ /* 0x000fca00078ec0ff */
[----:B0-----:R-:W0:Y:S02]  /*a2f0*/  SHFL.IDX PT, R0, R2, RZ, 0x1f ;  /* 0x00001fff02007589 */ /* 0x001e2400000e0000 */
[----:B0-----:R-:W-:-:S13]  /*a300*/  ISETP.NE.AND P0, PT, R0, RZ, PT ;  /* 0x000000ff0000720c */ /* 0x001fda0003f05270 */
[----:B------:R-:W-:Y:S05]  /*a310*/  @P0 EXIT ;  /* 0x000000000000094d */ /* 0x000fea0003800000 */
[----:B------:R-:W-:Y:S01]  /*a320*/  ELECT P0, URZ, PT ;  /* 0x00000000003f782f */ /* 0x000fe20003800000 */
[----:B------:R-:W-:-:S12]  /*a330*/  BSSY B0, `(.L_x_77) ;  /* 0x0000027000007945 */ /* 0x000fd80003800000 */
[----:B------:R-:W-:Y:S05]  /*a340*/  @!P0 BRA `(.L_x_78) ;  /* 0x0000000000948947 */ /* 0x000fea0003800000 */
[----:B------:R-:W-:-:S06]  /*a350*/  ULOP3.LUT UR4, UR38, 0x2, URZ, 0xfc, !UPT ;  /* 0x0000000226047892 */ /* 0x000fcc000f8efc3f */
[----:B------:R-:W-:-:S05]  /*a360*/  IMAD.U32 R0, RZ, RZ, UR4 ;  /* 0x00000004ff007e24 */ /* 0x000fca000f8e00ff */
[----:B------:R-:W-:-:S13]  /*a370*/  ISETP.NE.AND P0, PT, R0, 0x3, PT ;  /* 0x000000030000780c */ /* 0x000fda0003f05270 */
[----:B------:R-:W-:Y:S05]  /*a380*/  @!P0 BRA `(.L_x_79) ;  /* 0x0000000000048947 */ /* 0x000fea0003800000 */
[----:B------:R-:W-:Y:S01]  /*a390*/  BPT.TRAP 0x1 ;  /* 0x000000040000795c */ /* 0x000fe20000300000 */
.L_x_79:
[----:B------:R-:W-:Y:S01]  /*a3a0*/  VIADD R3, R7, 0x13240 ;  /* 0x0001324007037836 */ /* 0x000fe20000000000 */
[----:B------:R-:W-:Y:S01]  /*a3b0*/  SHF.L.U32 R4, R19, 0x1f, RZ ;  /* 0x0000001f13047819 */ /* 0x000fe200000006ff */
[C---:B------:R-:W-:Y:S02]  /*a3c0*/  VIADD R0, R18.reuse, 0x1 ;  /* 0x0000000112007836 */ /* 0x040fe40000000000 */
[----:B------:R-:W-:-:S03]  /*a3d0*/  IMAD R5, R18, 0x8, R3 ;  /* 0x0000000812057824 */ /* 0x000fc600078e0203 */
[C---:B------:R-:W-:Y:S01]  /*a3e0*/  ISETP.NE.AND P2, PT, R0.reuse, 0x2, PT ;  /* 0x000000020000780c */ /* 0x040fe20003f45270 */
[----:B------:R-:W0:Y:S03]  /*a3f0*/  SYNCS.PHASECHK.TRANS64.TRYWAIT P1, [R5+URZ], R4 ;  /* 0x00000004050075a7 */ /* 0x000e26000802017f */
[----:B------:R-:W-:Y:S02]  /*a400*/  SEL R2, RZ, 0x1, P2 ;  /* 0x00000001ff027807 */ /* 0x000fe40001000000 */
[----:B------:R-:W-:Y:S02]  /*a410*/  SEL R6, R0, RZ, P2 ;  /* 0x000000ff00067207 */ /* 0x000fe40001000000 */
[----:B------:R-:W-:-:S03]  /*a420*/  LOP3.LUT R0, R19, R2, RZ, 0x3c, !PT ;  /* 0x0000000213007212 */ /* 0x000fc600078e3cff */
[----:B------:R-:W-:Y:S01]  /*a430*/  IMAD R3, R6, 0x8, R3 ;  /* 0x0000000806037824 */ /* 0x000fe200078e0203 */
[----:B------:R-:W-:Y:S01]  /*a440*/  SHF.L.U32 R0, R0, 0x1f, RZ ;  /* 0x0000001f00007819 */ /* 0x000fe200000006ff */
[----:B0-----:R-:W-:Y:S06]  /*a450*/  @!P1 BRA `(.L_x_80) ;  /* 0x0000000c00889947 */ /* 0x001fec0003800000 */
.L_x_118:
[----:B------:R-:W1:Y:S02]  /*a460*/  SYNCS.PHASECHK.TRANS64.TRYWAIT P1, [R3+URZ], R0 ;  /* 0x00000000030075a7 */ /* 0x000e64000802017f */
[----:B-1----:R-:W-:Y:S05]  /*a470*/  @!P1 BRA `(.L_x_81) ;  /* 0x0000000c00949947 */ /* 0x002fea0003800000 */
.L_x_119:
[----:B------:R-:W-:Y:S05]  /*a480*/  @!P0 BRA `(.L_x_82) ;  /* 0x0000000000048947 */ /* 0x000fea0003800000 */
[----:B------:R-:W-:Y:S01]  /*a490*/  BPT.TRAP 0x1 ;  /* 0x000000040000795c */ /* 0x000fe20000300000 */
.L_x_82:
[----:B-1----:R-:W-:-:S04]  /*a4a0*/  IMAD R3, R18, 0x8, R7 ;  /* 0x0000000812037824 */ /* 0x002fc800078e0207 */
[----:B------:R-:W1:Y:S02]  /*a4b0*/  SYNCS.PHASECHK.TRANS64.TRYWAIT P1, [R3+URZ+0x13260], R4 ;  /* 0x01326004030075a7 */ /* 0x000e64000802017f */
[----:B-1----:R-:W-:Y:S05]  /*a4c0*/  @!P1 BRA `(.L_x_83) ;  /* 0x0000000c00949947 */ /* 0x002fea0003800000 */
.L_x_120:
[----:B------:R-:W-:Y:S05]  /*a4d0*/  @!P0 BRA `(.L_x_84) ;  /* 0x0000000000048947 */ /* 0x000fea0003800000 */
[----:B------:R-:W-:Y:S01]  /*a4e0*/  BPT.TRAP 0x1 ;  /* 0x000000040000795c */ /* 0x000fe20000300000 */
.L_x_84:
[----:B0-----:R-:W-:-:S04]  /*a4f0*/  IMAD R5, R6, 0x8, R7 ;  /* 0x0000000806057824 */ /* 0x001fc800078e0207 */
[----:B------:R-:W0:Y:S02]  /*a500*/  SYNCS.PHASECHK.TRANS64.TRYWAIT P1, [R5+URZ+0x13260], R0 ;  /* 0x01326000050075a7 */ /* 0x000e24000802017f */
[----:B0-----:R-:W-:Y:S05]  /*a510*/  @!P1 BRA `(.L_x_85) ;  /* 0x0000000c00949947 */ /* 0x001fea0003800000 */
.L_x_121:
[----:B------:R-:W-:Y:S05]  /*a520*/  @!P0 BRA `(.L_x_86) ;  /* 0x0000000000048947 */ /* 0x000fea0003800000 */
[----:B------:R-:W-:Y:S01]  /*a530*/  BPT.TRAP 0x1 ;  /* 0x000000040000795c */ /* 0x000fe20000300000 */
.L_x_86:
[----:B------:R-:W2:Y:S02]  /*a540*/  SYNCS.PHASECHK.TRANS64.TRYWAIT P0, [R3+URZ+0x13280], R4 ;  /* 0x01328004030075a7 */ /* 0x000ea4000800017f */
[----:B--2---:R-:W-:Y:S05]  /*a550*/  @!P0 BRA `(.L_x_87) ;  /* 0x0000000c00988947 */ /* 0x004fea0003800000 */
.L_x_88:
[----:B---3--:R3:W4:Y:S02]  /*a560*/  SYNCS.PHASECHK.TRANS64.TRYWAIT P0, [R5+URZ+0x13280], R0 ;  /* 0x01328000050075a7 */ /* 0x008724000800017f */
[----:B----4-:R-:W-:Y:S05]  /*a570*/  @!P0 NANOSLEEP.SYNCS 0x989680 ;  /* 0x009896800000895d */ /* 0x010fea0003900000 */
[----:B------:R-:W4:Y:S02]  /*a580*/  @!P0 SYNCS.PHASECHK.TRANS64 P0, [R5+URZ+0x13280], R0 ;  /* 0x01328000050085a7 */ /* 0x000f24000800007f */
[----:B----4-:R-:W-:Y:S05]  /*a590*/  @!P0 BRA `(.L_x_88) ;  /* 0xfffffffc00f08947 */ /* 0x010fea000383ffff */
.L_x_78:
[----:B------:R-:W-:Y:S05]  /*a5a0*/  BSYNC B0 ;  /* 0x0000000000007941 */ /* 0x000fea0003800000 */
.L_x_77:
[----:B------:R-:W-:Y:S05]  /*a5b0*/  EXIT ;  /* 0x000000000000794d */ /* 0x000fea0003800000 */
.L_x_10:
[----:B0-----:R-:W-:-:S04]  /*a5c0*/  IMAD.U32 R3, RZ, RZ, UR44 ;  /* 0x0000002cff037e24 */ /* 0x001fc8000f8e00ff */
[----:B------:R0:W1:Y:S03]  /*a5d0*/  SYNCS.PHASECHK.TRANS64.TRYWAIT P1, [R3+URZ+0x13200], R0 ;  /* 0x01320000030075a7 */ /* 0x000066000802017f */
[----:B-1----:R-:W-:Y:S05]  /*a5e0*/  @!P1 NANOSLEEP.SYNCS 0x989680 ;  /* 0x009896800000995d */ /* 0x002fea0003900000 */
[----:B------:R-:W1:Y:S02]  /*a5f0*/  @!P1 SYNCS.PHASECHK.TRANS64 P1, [R3+URZ+0x13200], R0 ;  /* 0x01320000030095a7 */ /* 0x000e64000802007f */
[----:B-1----:R-:W-:Y:S05]  /*a600*/  @!P1 BRA `(.L_x_10) ;  /* 0xfffffffc00ec9947 */ /* 0x002fea000383ffff */
[----:B------:R-:W-:Y:S05]  /*a610*/  BRA `(.L_x_89) ;  /* 0xffffff6c00907947 */ /* 0x000fea000383ffff */
.L_x_14:
[----:B-1----:R1:W2:Y:S02]  /*a620*/  SYNCS.PHASECHK.TRANS64.TRYWAIT P1, [R4+URZ+0x13230], R3 ;  /* 0x01323003040075a7 */ /* 0x0022a4000802017f */
[----:B--2---:R-:W-:Y:S05]  /*a630*/  @!P1 NANOSLEEP.SYNCS 0x989680 ;  /* 0x009896800000995d */ /* 0x004fea0003900000 */
[----:B------:R-:W2:Y:S02]  /*a640*/  @!P1 SYNCS.PHASECHK.TRANS64 P1, [R4+URZ+0x13230], R3 ;  /* 0x01323003040095a7 */ /* 0x000ea4000802007f */
[----:B--2---:R-:W-:Y:S05]  /*a650*/  @!P1 BRA `(.L_x_14) ;  /* 0xfffffffc00f09947 */ /* 0x004fea000383ffff */
[----:B------:R-:W-:Y:S05]  /*a660*/  BRA `(.L_x_13) ;  /* 0xffffff6c00ac7947 */ /* 0x000fea000383ffff */
.L_x_19:
[----:B-1----:R-:W-:-:S04]  /*a670*/  IMAD.U32 R6, RZ, RZ, UR20 ;  /* 0x00000014ff067e24 */ /* 0x002fc8000f8e00ff */
[----:B------:R1:W2:Y:S03]  /*a680*/  SYNCS.PHASECHK.TRANS64.TRYWAIT P1, [R6+URZ+0x13230], R3 ;  /* 0x01323003060075a7 */ /* 0x0002a6000802017f */
[----:B--2---:R-:W-:Y:S05]  /*a690*/  @!P1 NANOSLEEP.SYNCS 0x989680 ;  /* 0x009896800000995d */ /* 0x004fea0003900000 */
[----:B------:R-:W2:Y:S02]  /*a6a0*/  @!P1 SYNCS.PHASECHK.TRANS64 P1, [R6+URZ+0x13230], R3 ;  /* 0x01323003060095a7 */ /* 0x000ea4000802007f */
[----:B--2---:R-:W-:Y:S05]  /*a6b0*/  @!P1 BRA `(.L_x_19) ;  /* 0xfffffffc00ec9947 */ /* 0x004fea000383ffff */
[----:B------:R-:W-:Y:S05]  /*a6c0*/  BRA `(.L_x_18) ;  /* 0xffffff9400d07947 */ /* 0x000fea000383ffff */
.L_x_23:
[----:B-1----:R-:W-:-:S04]  /*a6d0*/  IMAD.U32 R6, RZ, RZ, UR11 ;  /* 0x0000000bff067e24 */ /* 0x002fc8000f8e00ff */
[----:B------:R1:W2:Y:S03]  /*a6e0*/  SYNCS.PHASECHK.TRANS64.TRYWAIT P1, [R6+URZ+0x13250], R3 ;  /* 0x01325003060075a7 */ /* 0x0002a6000802017f */
[----:B--2---:R-:W-:Y:S05]  /*a6f0*/  @!P1 NANOSLEEP.SYNCS 0x989680 ;  /* 0x009896800000995d */ /* 0x004fea0003900000 */
[----:B------:R-:W2:Y:S02]  /*a700*/  @!P1 SYNCS.PHASECHK.TRANS64 P1, [R6+URZ+0x13250], R3 ;  /* 0x01325003060095a7 */ /* 0x000ea4000802007f */
[----:B--2---:R-:W-:Y:S05]  /*a710*/  @!P1 BRA `(.L_x_23) ;  /* 0xfffffffc00ec9947 */ /* 0x004fea000383ffff */
[----:B------:R-:W-:Y:S05]  /*a720*/  BRA `(.L_x_22) ;  /* 0xffffff9800dc7947 */ /* 0x000fea000383ffff */
.L_x_29:
[----:B-1----:R-:W-:-:S04]  /*a730*/  IMAD.U32 R7, RZ, RZ, UR4 ;  /* 0x00000004ff077e24 */ /* 0x002fc8000f8e00ff */
[----:B------:R1:W2:Y:S03]  /*a740*/  SYNCS.PHASECHK.TRANS64.TRYWAIT P1, [R7+URZ+0x13250], R0 ;  /* 0x01325000070075a7 */ /* 0x0002a6000802017f */
[----:B--2---:R-:W-:Y:S05]  /*a750*/  @!P1 NANOSLEEP.SYNCS 0x989680 ;  /* 0x009896800000995d */ /* 0x004fea0003900000 */
[----:B------:R-:W2:Y:S02]  /*a760*/  @!P1 SYNCS.PHASECHK.TRANS64 P1, [R7+URZ+0x13250], R0 ;  /* 0x01325000070095a7 */ /* 0x000ea4000802007f */
[----:B--2---:R-:W-:Y:S05]  /*a770*/  @!P1 BRA `(.L_x_29) ;  /* 0xfffffffc00ec9947 */ /* 0x004fea000383ffff */
[----:B------:R-:W-:Y:S05]  /*a780*/  BRA `(.L_x_28) ;  /* 0xffffffb800207947 */ /* 0x000fea000383ffff */
.L_x_37:
[----:B------:R-:W-:Y:S02]  /*a790*/  IMAD.MOV.U32 R13, RZ, RZ, R17 ;  /* 0x000000ffff0d7224 */ /* 0x000fe400078e0011 */
[----:B------:R-:W-:Y:S02]  /*a7a0*/  IMAD.MOV.U32 R12, RZ, RZ, RZ ;  /* 0x000000ffff0c7224 */ /* 0x000fe400078e00ff */
[----:B------:R-:W-:Y:S02]  /*a7b0*/  IMAD.MOV.U32 R11, RZ, RZ, 0x1f ;  /* 0x0000001fff0b7424 */ /* 0x000fe400078e00ff */
[----:B------:R-:W-:-:S07]  /*a7c0*/  IMAD.MOV.U32 R15, RZ, RZ, -0x1 ;  /* 0xffffffffff0f7424 */ /* 0x000fce00078e00ff */
[----:B------:R-:W-:Y:S05]  /*a7d0*/  WARPSYNC.COLLECTIVE R15, `(.L_x_90) ;  /* 0x000000000f087348 */ /* 0x000fea0003c00000 */
[----:B------:R0:W1:Y:S02]  /*a7e0*/  SHFL.IDX P6, R14, R13, R12, R11 ;  /* 0x0000000c0d0e7389 */ /* 0x00006400000c000b */
[----:B01----:R-:W-:Y:S01]  /*a7f0*/  ENDCOLLECTIVE ;  /* 0x000000000000791b */ /* 0x003fe20003800000 */
.L_x_90:
[----:B------:R-:W-:Y:S05]  /*a800*/  BRA `(.L_x_91) ;  /* 0xffffffd800e47947 */ /* 0x000fea000383ffff */
.L_x_39:
[----:B------:R-:W-:Y:S01]  /*a810*/  BSSY B0, `(.L_x_92) ;  /* 0x0000006000007945 */ /* 0x000fe20003800000 */
[----:B------:R-:W-:-:S07]  /*a820*/  IMAD.MOV.U32 R15, RZ, RZ, -0x1 ;  /* 0xffffffffff0f7424 */ /* 0x000fce00078e00ff */
[----:B0-----:R-:W-:Y:S05]  /*a830*/  WARPSYNC.COLLECTIVE R15, `(.L_x_93) ;  /* 0x000000000f0c7348 */ /* 0x001fea0003c00000 */
[----:B------:R-:W-:Y:S02]  /*a840*/  ELECT P6, UR62, PT ;  /* 0x00000000003e782f */ /* 0x000fe400038c0000 */
[----:B------:R-:W-:Y:S01]  /*a850*/  MOV R14, UR62 ;  /* 0x0000003e000e7c02 */ /* 0x000fe20008000f00 */
[----:B0-----:R-:W-:Y:S10]  /*a860*/  ENDCOLLECTIVE ;  /* 0x000000000000791b */ /* 0x001ff40003800000 */
.L_x_93:
[----:B------:R-:W-:Y:S05]  /*a870*/  BSYNC B0 ;  /* 0x0000000000007941 */ /* 0x000fea0003800000 */
.L_x_92:
[----:B------:R-:W-:Y:S05]  /*a880*/  BRA `(.L_x_94) ;  /* 0xffffffd800ec7947 */ /* 0x000fea000383ffff */
.L_x_41:
[----:B--2---:R2:W3:Y:S02]  /*a890*/  SYNCS.PHASECHK.TRANS64.TRYWAIT P0, [R3+URZ+0x13280], R0 ;  /* 0x01328000030075a7 */ /* 0x0044e4000800017f */
[----:B---3--:R-:W-:Y:S05]  /*a8a0*/  @!P0 NANOSLEEP.SYNCS 0x989680 ;  /* 0x009896800000895d */ /* 0x008fea0003900000 */
[----:B------:R-:W3:Y:S02]  /*a8b0*/  @!P0 SYNCS.PHASECHK.TRANS64 P0, [R3+URZ+0x13280], R0 ;  /* 0x01328000030085a7 */ /* 0x000ee4000800007f */
[----:B---3--:R-:W-:Y:S05]  /*a8c0*/  @!P0 BRA `(.L_x_41) ;  /* 0xfffffffc00f08947 */ /* 0x008fea000383ffff */
[----:B------:R-:W-:Y:S05]  /*a8d0*/  BRA `(.L_x_95) ;  /* 0xffffffdc00407947 */ /* 0x000fea000383ffff */
.L_x_43:
[----:B-1----:R1:W3:Y:S02]  /*a8e0*/  SYNCS.PHASECHK.TRANS64.TRYWAIT P0, [R3+URZ+0x13240], R0 ;  /* 0x01324000030075a7 */ /* 0x0022e4000800017f */
[----:B---3--:R-:W-:Y:S05]  /*a8f0*/  @!P0 NANOSLEEP.SYNCS 0x989680 ;  /* 0x009896800000895d */ /* 0x008fea0003900000 */
[----:B------:R-:W3:Y:S02]  /*a900*/  @!P0 SYNCS.PHASECHK.TRANS64 P0, [R3+URZ+0x13240], R0 ;  /* 0x01324000030085a7 */ /* 0x000ee4000800007f */
[----:B---3--:R-:W-:Y:S05]  /*a910*/  @!P0 BRA `(.L_x_43) ;  /* 0xfffffffc00f08947 */ /* 0x008fea000383ffff */
[----:B------:R-:W-:Y:S05]  /*a920*/  BRA `(.L_x_96) ;  /* 0xffffffdc00887947 */ /* 0x000fea000383ffff */
.L_x_46:
[----:B------:R-:W-:Y:S02]  /*a930*/  IMAD.MOV.U32 R13, RZ, RZ, R7 ;  /* 0x000000ffff0d7224 */ /* 0x000fe400078e0007 */
[----:B------:R-:W-:Y:S02]  /*a940*/  IMAD.MOV.U32 R12, RZ, RZ, RZ ;  /* 0x000000ffff0c7224 */ /* 0x000fe400078e00ff */
[----:B------:R-:W-:Y:S02]  /*a950*/  IMAD.MOV.U32 R11, RZ, RZ, 0x1c1f ;  /* 0x00001c1fff0b7424 */ /* 0x000fe400078e00ff */
[----:B------:R-:W-:Y:S02]  /*a960*/  IMAD.MOV.U32 R15, RZ, RZ, -0x1 ;  /* 0xffffffffff0f7424 */ /* 0x000fe400078e00ff */
[----:B------:R-:W-:-:S07]  /*a970*/  IMAD R5, R0, 0xc0, R21 ;  /* 0x000000c000057824 */ /* 0x000fce00078e0215 */
[----:B------:R-:W-:Y:S05]  /*a980*/  WARPSYNC.COLLECTIVE R15, `(.L_x_97) ;  /* 0x000000000f087348 */ /* 0x000fea0003c00000 */
[----:B------:R0:W1:Y:S02]  /*a990*/  SHFL.IDX P6, R14, R13, R12, R11 ;  /* 0x0000000c0d0e7389 */ /* 0x00006400000c000b */
[----:B01----:R-:W-:Y:S01]  /*a9a0*/  ENDCOLLECTIVE ;  /* 0x000000000000791b */ /* 0x003fe20003800000 */
.L_x_97:
[----:B------:R-:W-:Y:S02]  /*a9b0*/  IMAD.MOV.U32 R13, RZ, RZ, R6 ;  /* 0x000000ffff0d7224 */ /* 0x000fe400078e0006 */
[----:B------:R-:W-:-:S07]  /*a9c0*/  IMAD.MOV.U32 R2, RZ, RZ, R14 ;  /* 0x000000ffff027224 */ /* 0x000fce00078e000e */
[----:B------:R-:W-:Y:S05]  /*a9d0*/  WARPSYNC.COLLECTIVE R15, `(.L_x_98) ;  /* 0x000000000f087348 */ /* 0x000fea0003c00000 */
[----:B------:R0:W1:Y:S02]  /*a9e0*/  SHFL.IDX P6, R14, R13, R12, R11 ;  /* 0x0000000c0d0e7389 */ /* 0x00006400000c000b */
[----:B01----:R-:W-:Y:S01]  /*a9f0*/  ENDCOLLECTIVE ;  /* 0x000000000000791b */ /* 0x003fe20003800000 */
.L_x_98:
[----:B------:R-:W-:Y:S02]  /*aa00*/  ULDC UR4, c[0x0][0x288] ;  /* 0x0000a20000047ab9 */ /* 0x000fe40000000800 */
[----:B------:R-:W-:Y:S02]  /*aa10*/  IMAD R0, R9, UR4, RZ ;  /* 0x0000000409007c24 */ /* 0x000fe4000f8e02ff */
[----:B------:R-:W-:-:S03]  /*aa20*/  VIADD R9, R5, 0x20 ;  /* 0x0000002005097836 */ /* 0x000fc60000000000 */
[----:B------:R-:W-:Y:S01]  /*aa30*/  ISETP.GE.AND P1, PT, R5, R0, PT ;  /* 0x000000000500720c */ /* 0x000fe20003f26270 */
[----:B------:R-:W-:Y:S02]  /*aa40*/  IMAD.MOV.U32 R13, RZ, RZ, R7 ;  /* 0x000000ffff0d7224 */ /* 0x000fe400078e0007 */
[----:B------:R-:W-:-:S10]  /*aa50*/  IMAD.MOV.U32 R12, RZ, RZ, 0x1 ;  /* 0x00000001ff0c7424 */ /* 0x000fd400078e00ff */
[----:B------:R-:W-:-:S05]  /*aa60*/  @!P1 IADD3 R14, P2, R20, R14, RZ ;  /* 0x0000000e140e9210 */ /* 0x000fca0007f5e0ff */
[----:B------:R-:W-:Y:S02]  /*aa70*/  @!P1 IMAD.X R3, RZ, RZ, R2, P2 ;  /* 0x000000ffff039224 */ /* 0x000fe400010e0602 */
[----:B------:R-:W-:-:S07]  /*aa80*/  @!P1 IMAD.MOV.U32 R2, RZ, RZ, R14 ;  /* 0x000000ffff029224 */ /* 0x000fce00078e000e */
[----:B------:R-:W-:Y:S05]  /*aa90*/  WARPSYNC.COLLECTIVE R15, `(.L_x_99) ;  /* 0x000000000f087348 */ /* 0x000fea0003c00000 */
[----:B------:R0:W1:Y:S02]  /*aaa0*/  SHFL.IDX P6, R14, R13, R12, R11 ;  /* 0x0000000c0d0e7389 */ /* 0x00006400000c000b */
[----:B01----:R-:W-:Y:S01]  /*aab0*/  ENDCOLLECTIVE ;  /* 0x000000000000791b */ /* 0x003fe20003800000 */
.L_x_99:
[----:B------:R-:W-:Y:S01]  /*aac0*/  @!PT LDS RZ, [RZ] ;  /* 0x00000000fffff984 */ /* 0x000fe20000000800 */
[----:B------:R-:W-:Y:S01]  /*aad0*/  @!PT LDS RZ, [RZ] ;  /* 0x00000000fffff984 */ /* 0x000fe20000000800 */
[----:B------:R-:W-:Y:S01]  /*aae0*/  @!PT LDS RZ, [RZ] ;  /* 0x00000000fffff984 */ /* 0x000fe20000000800 */
[----:B------:R0:W-:Y:S01]  /*aaf0*/  @!P1 LDGSTS.E.BYPASS.LTC128B.128 [R27+0xb000], desc[UR48][R2.64], !P0 ;  /* 0x0b000000021b9fae */ /* 0x0001e2000c101d70 */
[----:B------:R-:W-:Y:S01]  /*ab00*/  ISETP.GE.AND P1, PT, R9, R0, PT ;  /* 0x000000000900720c */ /* 0x000fe20003f26270 */
[----:B------:R-:W-:-:S05]  /*ab10*/  VIADD R9, R5, 0x40 ;  /* 0x0000004005097836 */ /* 0x000fca0000000000 */
[----:B------:R-:W-:Y:S01]  /*ab20*/  ISETP.GE.AND P2, PT, R9, R0, PT ;  /* 0x000000000900720c */ /* 0x000fe20003f46270 */
[----:B------:R-:W-:Y:S02]  /*ab30*/  IMAD.MOV.U32 R13, RZ, RZ, R6 ;  /* 0x000000ffff0d7224 */ /* 0x000fe400078e0006 */
[----:B------:R-:W-:-:S10]  /*ab40*/  IMAD.MOV.U32 R10, RZ, RZ, R14 ;  /* 0x000000ffff0a7224 */ /* 0x000fd400078e000e */
[----:B0-----:R-:W-:Y:S05]  /*ab50*/  WARPSYNC.COLLECTIVE R15, `(.L_x_100) ;  /* 0x000000000f087348 */ /* 0x001fea0003c00000 */
[----:B------:R1:W2:Y:S02]  /*ab60*/  SHFL.IDX P6, R14, R13, R12, R11 ;  /* 0x0000000c0d0e7389 */ /* 0x0002a400000c000b */
[----:B012---:R-:W-:Y:S01]  /*ab70*/  ENDCOLLECTIVE ;  /* 0x000000000000791b */ /* 0x007fe20003800000 */
.L_x_100:
[----:B------:R-:W-:Y:S02]  /*ab80*/  IMAD.MOV.U32 R13, RZ, RZ, R7 ;  /* 0x000000ffff0d7224 */ /* 0x000fe400078e0007 */
[----:B------:R-:W-:Y:S02]  /*ab90*/  IMAD.MOV.U32 R12, RZ, RZ, 0x2 ;  /* 0x00000002ff0c7424 */ /* 0x000fe400078e00ff */
[----:B------:R-:W-:-:S07]  /*aba0*/  IMAD.MOV.U32 R17, RZ, RZ, R14 ;  /* 0x000000ffff117224 */ /* 0x000fce00078e000e */
[----:B------:R-:W-:Y:S05]  /*abb0*/  WARPSYNC.COLLECTIVE R15, `(.L_x_101) ;  /* 0x000000000f087348 */ /* 0x000fea0003c00000 */
[----:B------:R0:W1:Y:S02]  /*abc0*/  SHFL.IDX P6, R14, R13, R12, R11 ;  /* 0x0000000c0d0e7389 */ /* 0x00006400000c000b */
[----:B01----:R-:W-:Y:S01]  /*abd0*/  ENDCOLLECTIVE ;  /* 0x000000000000791b */ /* 0x003fe20003800000 */
.L_x_101:
[----:B------:R-:W-:-:S05]  /*abe0*/  @!P1 IADD3 R2, P3, R20, R17, RZ ;  /* 0x0000001114029210 */ /* 0x000fca0007f7e0ff */
[----:B------:R-:W-:-:S05]  /*abf0*/  @!P1 IMAD.X R3, RZ, RZ, R10, P3 ;  /* 0x000000ffff039224 */ /* 0x000fca00018e060a */
[----:B------:R-:W-:Y:S01]  /*ac00*/  @!PT LDS RZ, [RZ] ;  /* 0x00000000fffff984 */ /* 0x000fe20000000800 */
[----:B------:R-:W-:Y:S01]  /*ac10*/  @!PT LDS RZ, [RZ] ;  /* 0x00000000fffff984 */ /* 0x000fe20000000800 */
[----:B------:R-:W-:Y:S01]  /*ac20*/  @!PT LDS RZ, [RZ] ;  /* 0x00000000fffff984 */ /* 0x000fe20000000800 */
[----:B------:R0:W-:Y:S01]  /*ac30*/  @!P1 LDGSTS.E.BYPASS.LTC128B.128 [R27+0xb800], desc[UR48][R2.64], !P0 ;  /* 0x0b800000021b9fae */ /* 0x0001e2000c101d70 */
[----:B------:R-:W-:Y:S02]  /*ac40*/  IMAD.MOV.U32 R13, RZ, RZ, R6 ;  /* 0x000000ffff0d7224 */ /* 0x000fe400078e0006 */
[----:B------:R-:W-:-:S07]  /*ac50*/  IMAD.MOV.U32 R9, RZ, RZ, R14 ;  /* 0x000000ffff097224 */ /* 0x000fce00078e000e */
[----:B0-----:R-:W-:Y:S05]  /*ac60*/  WARPSYNC.COLLECTIVE R15, `(.L_x_102) ;  /* 0x000000000f087348 */ /* 0x001fea0003c00000 */
[----:B------:R1:W2:Y:S02]  /*ac70*/  SHFL.IDX P6, R14, R13, R12, R11 ;  /* 0x0000000c0d0e7389 */ /* 0x0002a400000c000b */
[----:B012---:R-:W-:Y:S01]  /*ac80*/  ENDCOLLECTIVE ;  /* 0x000000000000791b */ /* 0x007fe20003800000 */
.L_x_102:
[----:B------:R-:W-:Y:S02]  /*ac90*/  IMAD.MOV.U32 R13, RZ, RZ, R7 ;  /* 0x000000ffff0d7224 */ /* 0x000fe400078e0007 */
[----:B------:R-:W-:Y:S01]  /*aca0*/  IMAD.MOV.U32 R12, RZ, RZ, 0x3 ;  /* 0x00000003ff0c7424 */ /* 0x000fe200078e00ff */
[----:B------:R-:W-:-:S13]  /*acb0*/  @!P2 IADD3 R2, P1, R20, R14, RZ ;  /* 0x0000000e1402a210 */ /* 0x000fda0007f3e0ff */
[----:B------:R-:W-:Y:S05]  /*acc0*/  WARPSYNC.COLLECTIVE R15, `(.L_x_103) ;  /* 0x000000000f087348 */ /* 0x000fea0003c00000 */
[----:B------:R0:W1:Y:S02]  /*acd0*/  SHFL.IDX P6, R14, R13, R12, R11 ;  /* 0x0000000c0d0e7389 */ /* 0x00006400000c000b */
[----:B01----:R-:W-:Y:S01]  /*ace0*/  ENDCOLLECTIVE ;  /* 0x000000000000791b */ /* 0x003fe20003800000 */
.L_x_103:
[----:B------:R-:W-:-:S05]  /*acf0*/  @!P2 IMAD.X R3, RZ, RZ, R9, P1 ;  /* 0x000000ffff03a224 */ /* 0x000fca00008e0609 */
[----:B------:R-:W-:Y:S01]  /*ad00*/  @!PT LDS RZ, [RZ] ;  /* 0x00000000fffff984 */ /* 0x000fe20000000800 */
[----:B------:R-:W-:Y:S01]  /*ad10*/  @!PT LDS RZ, [RZ] ;  /* 0x00000000fffff984 */ /* 0x000fe20000000800 */
[----:B------:R-:W-:Y:S01]  /*ad20*/  @!PT LDS RZ, [RZ] ;  /* 0x00000000fffff984 */ /* 0x000fe20000000800 */
[----:B------:R0:W-:Y:S01]  /*ad30*/  @!P2 LDGSTS.E.BYPASS.LTC128B.128 [R27+0xc000], desc[UR48][R2.64], !P0 ;  /* 0x0c000000021bafae */ /* 0x0001e2000c101d70 */
[----:B------:R-:W-:Y:S02]  /*ad40*/  IMAD.MOV.U32 R13, RZ, RZ, R6 ;  /* 0x000000ffff0d7224 */ /* 0x000fe400078e0006 */
[----:B0-----:R-:W-:Y:S02]  /*ad50*/  VIADD R3, R5, 0x60 ;  /* 0x0000006005037836 */ /* 0x001fe40000000000 */
[----:B------:R-:W-:-:S03]  /*ad60*/  IMAD.MOV.U32 R7, RZ, RZ, R14 ;  /* 0x000000ffff077224 */ /* 0x000fc600078e000e */
[----:B------:R-:W-:-:S13]  /*ad70*/  ISETP.GE.AND P1, PT, R3, R0, PT ;  /* 0x000000000300720c */ /* 0x000fda0003f26270 */
[----:B------:R-:W-:Y:S05]  /*ad80*/  WARPSYNC.COLLECTIVE R15, `(.L_x_104) ;  /* 0x000000000f087348 */ /* 0x000fea0003c00000 */
[----:B------:R0:W1:Y:S02]  /*ad90*/  SHFL.IDX P6, R14, R13, R12, R11 ;  /* 0x0000000c0d0e7389 */ /* 0x00006400000c000b */
[----:B01----:R-:W-:Y:S01]  /*ada0*/  ENDCOLLECTIVE ;  /* 0x000000000000791b */ /* 0x003fe20003800000 */
.L_x_104:
[----:B------:R-:W-:Y:S02]  /*adb0*/  IMAD.MOV.U32 R13, RZ, RZ, R8 ;  /* 0x000000ffff0d7224 */ /* 0x000fe400078e0008 */
[----:B------:R-:W-:Y:S01]  /*adc0*/  IMAD.MOV.U32 R12, RZ, RZ, RZ ;  /* 0x000000ffff0c7224 */ /* 0x000fe200078e00ff */
[----:B------:R-:W-:-:S13]  /*add0*/  @!P1 IADD3 R2, P3, R20, R14, RZ ;  /* 0x0000000e14029210 */ /* 0x000fda0007f7e0ff */
[----:B------:R-:W-:Y:S05]  /*ade0*/  WARPSYNC.COLLECTIVE R15, `(.L_x_105) ;  /* 0x000000000f087348 */ /* 0x000fea0003c00000 */
[----:B------:R0:W1:Y:S02]  /*adf0*/  SHFL.IDX P6, R14, R13, R12, R11 ;  /* 0x0000000c0d0e7389 */ /* 0x00006400000c000b */
[----:B01----:R-:W-:Y:S01]  /*ae00*/  ENDCOLLECTIVE ;  /* 0x000000000000791b */ /* 0x003fe20003800000 */
.L_x_105:
        /* <DEDUP_REMOVED lines=12> */
.L_x_106:
[----:B------:R-:W-:Y:S02]  /*aed0*/  IMAD.MOV.U32 R13, RZ, RZ, R8 ;  /* 0x000000ffff0d7224 */ /* 0x000fe400078e0008 */
[----:B------:R-:W-:Y:S02]  /*aee0*/  IMAD.MOV.U32 R12, RZ, RZ, 0x1 ;  /* 0x00000001ff0c7424 */ /* 0x000fe400078e00ff */
[----:B------:R-:W-:-:S07]  /*aef0*/  IMAD.MOV.U32 R10, RZ, RZ, R14 ;  /* 0x000000ffff0a7224 */ /* 0x000fce00078e000e */
[----:B------:R-:W-:Y:S05]  /*af00*/  WARPSYNC.COLLECTIVE R15, `(.L_x_107) ;  /* 0x000000000f087348 */ /* 0x000fea0003c00000 */
[----:B------:R0:W1:Y:S02]  /*af10*/  SHFL.IDX P6, R14, R13, R12, R11 ;  /* 0x0000000c0d0e7389 */ /* 0x00006400000c000b */
[----:B01----:R-:W-:Y:S01]  /*af20*/  ENDCOLLECTIVE ;  /* 0x000000000000791b */ /* 0x003fe20003800000 */
.L_x_107:
        /* <DEDUP_REMOVED lines=11> */
.L_x_108:
[----:B------:R-:W-:Y:S05]  /*afe0*/  BRA `(.L_x_109) ;  /* 0xffffffe0004c7947 */ /* 0x000fea000383ffff */
.L_x_47:
[----:B0-----:R-:W-:-:S04]  /*aff0*/  IMAD.U32 R3, RZ, RZ, UR41 ;  /* 0x00000029ff037e24 */ /* 0x001fc8000f8e00ff */
[----:B------:R0:W1:Y:S03]  /*b000*/  SYNCS.PHASECHK.TRANS64.TRYWAIT P0, [R3+URZ+0x13220], R0 ;  /* 0x01322000030075a7 */ /* 0x000066000800017f */
[----:B-1----:R-:W-:Y:S05]  /*b010*/  @!P0 NANOSLEEP.SYNCS 0x989680 ;  /* 0x009896800000895d */ /* 0x002fea0003900000 */
[----:B------:R-:W1:Y:S02]  /*b020*/  @!P0 SYNCS.PHASECHK.TRANS64 P0, [R3+URZ+0x13220], R0 ;  /* 0x01322000030085a7 */ /* 0x000e64000800007f */
[----:B-1----:R-:W-:Y:S05]  /*b030*/  @!P0 BRA `(.L_x_47) ;  /* 0xfffffffc00ec8947 */ /* 0x002fea000383ffff */
[----:B------:R-:W-:Y:S05]  /*b040*/  BRA `(.L_x_110) ;  /* 0xffffffe0007c7947 */ /* 0x000fea000383ffff */
.L_x_53:
[----:B-1----:R1:W2:Y:S02]  /*b050*/  SYNCS.PHASECHK.TRANS64.TRYWAIT P0, [R6+URZ+0x13280], R7 ;  /* 0x01328007060075a7 */ /* 0x0022a4000800017f */
[----:B--2---:R-:W-:Y:S05]  /*b060*/  @!P0 NANOSLEEP.SYNCS 0x989680 ;  /* 0x009896800000895d */ /* 0x004fea0003900000 */
[----:B------:R-:W2:Y:S02]  /*b070*/  @!P0 SYNCS.PHASECHK.TRANS64 P0, [R6+URZ+0x13280], R7 ;  /* 0x01328007060085a7 */ /* 0x000ea4000800007f */
[----:B--2---:R-:W-:Y:S05]  /*b080*/  @!P0 BRA `(.L_x_53) ;  /* 0xfffffffc00f08947 */ /* 0x004fea000383ffff */
[----:B------:R-:W-:Y:S05]  /*b090*/  BRA `(.L_x_111) ;  /* 0xffffffe400147947 */ /* 0x000fea000383ffff */
.L_x_58:
[----:B--2---:R2:W3:Y:S02]  /*b0a0*/  SYNCS.PHASECHK.TRANS64.TRYWAIT P0, [R6+URZ+0x13240], R7 ;  /* 0x01324007060075a7 */ /* 0x0044e4000800017f */
[----:B---3--:R-:W-:Y:S05]  /*b0b0*/  @!P0 NANOSLEEP.SYNCS 0x989680 ;  /* 0x009896800000895d */ /* 0x008fea0003900000 */
[----:B------:R-:W3:Y:S02]  /*b0c0*/  @!P0 SYNCS.PHASECHK.TRANS64 P0, [R6+URZ+0x13240], R7 ;  /* 0x01324007060085a7 */ /* 0x000ee4000800007f */
[----:B---3--:R-:W-:Y:S05]  /*b0d0*/  @!P0 BRA `(.L_x_58) ;  /* 0xfffffffc00f08947 */ /* 0x008fea000383ffff */
[----:B------:R-:W-:Y:S05]  /*b0e0*/  BRA `(.L_x_112) ;  /* 0xffffffe400887947 */ /* 0x000fea000383ffff */
.L_x_64:
[----:B-1----:R1:W2:Y:S02]  /*b0f0*/  SYNCS.PHASECHK.TRANS64.TRYWAIT P0, [R3+URZ+0x13270], R2 ;  /* 0x01327002030075a7 */ /* 0x0022a4000800017f */
[----:B--2---:R-:W-:Y:S05]  /*b100*/  @!P0 NANOSLEEP.SYNCS 0x989680 ;  /* 0x009896800000895d */ /* 0x004fea0003900000 */
[----:B------:R-:W2:Y:S02]  /*b110*/  @!P0 SYNCS.PHASECHK.TRANS64 P0, [R3+URZ+0x13270], R2 ;  /* 0x01327002030085a7 */ /* 0x000ea4000800007f */
[----:B--2---:R-:W-:Y:S05]  /*b120*/  @!P0 BRA `(.L_x_64) ;  /* 0xfffffffc00f08947 */ /* 0x004fea000383ffff */
[----:B------:R-:W-:Y:S05]  /*b130*/  BRA `(.L_x_113) ;  /* 0xffffffe8001c7947 */ /* 0x000fea000383ffff */
.L_x_66:
[----:B-1----:R1:W2:Y:S02]  /*b140*/  SYNCS.PHASECHK.TRANS64.TRYWAIT P0, [R3+URZ+0x13260], R2 ;  /* 0x01326002030075a7 */ /* 0x0022a4000800017f */
[----:B--2---:R-:W-:Y:S05]  /*b150*/  @!P0 NANOSLEEP.SYNCS 0x989680 ;  /* 0x009896800000895d */ /* 0x004fea0003900000 */
[----:B------:R-:W2:Y:S02]  /*b160*/  @!P0 SYNCS.PHASECHK.TRANS64 P0, [R3+URZ+0x13260], R2 ;  /* 0x01326002030085a7 */ /* 0x000ea4000800007f */
[----:B--2---:R-:W-:Y:S05]  /*b170*/  @!P0 BRA `(.L_x_66) ;  /* 0xfffffffc00f08947 */ /* 0x004fea000383ffff */
[----:B------:R-:W-:Y:S05]  /*b180*/  BRA `(.L_x_114) ;  /* 0xffffffe800247947 */ /* 0x000fea000383ffff */
.L_x_71:
[----:B0-----:R0:W2:Y:S02]  /*b190*/  SYNCS.PHASECHK.TRANS64.TRYWAIT P0, [R2+URZ+0x13270], R3 ;  /* 0x01327003020075a7 */ /* 0x0010a4000800017f */
[----:B--2---:R-:W-:Y:S05]  /*b1a0*/  @!P0 NANOSLEEP.SYNCS 0x989680 ;  /* 0x009896800000895d */ /* 0x004fea0003900000 */
[----:B------:R-:W2:Y:S02]  /*b1b0*/  @!P0 SYNCS.PHASECHK.TRANS64 P0, [R2+URZ+0x13270], R3 ;  /* 0x01327003020085a7 */ /* 0x000ea4000800007f */
[----:B--2---:R-:W-:Y:S05]  /*b1c0*/  @!P0 BRA `(.L_x_71) ;  /* 0xfffffffc00f08947 */ /* 0x004fea000383ffff */
[----:B------:R-:W-:Y:S05]  /*b1d0*/  BRA `(.L_x_115) ;  /* 0xffffffec00147947 */ /* 0x000fea000383ffff */
.L_x_73:
[----:B0-----:R0:W2:Y:S02]  /*b1e0*/  SYNCS.PHASECHK.TRANS64.TRYWAIT P0, [R2+URZ+0x13260], R5 ;  /* 0x01326005020075a7 */ /* 0x0010a4000800017f */
[----:B--2---:R-:W-:Y:S05]  /*b1f0*/  @!P0 NANOSLEEP.SYNCS 0x989680 ;  /* 0x009896800000895d */ /* 0x004fea0003900000 */
[----:B------:R-:W2:Y:S02]  /*b200*/  @!P0 SYNCS.PHASECHK.TRANS64 P0, [R2+URZ+0x13260], R5 ;  /* 0x01326005020085a7 */ /* 0x000ea4000800007f */
[----:B--2---:R-:W-:Y:S05]  /*b210*/  @!P0 BRA `(.L_x_73) ;  /* 0xfffffffc00f08947 */ /* 0x004fea000383ffff */
[----:B------:R-:W-:Y:S05]  /*b220*/  BRA `(.L_x_116) ;  /* 0xffffffec00207947 */ /* 0x000fea000383ffff */
.L_x_76:
[----:B0-----:R0:W1:Y:S02]  /*b230*/  SYNCS.PHASECHK.TRANS64.TRYWAIT P0, [R7+URZ+0x13220], R0 ;  /* 0x01322000070075a7 */ /* 0x001064000800017f */
[----:B-1----:R-:W-:Y:S05]  /*b240*/  @!P0 NANOSLEEP.SYNCS 0x989680 ;  /* 0x009896800000895d */ /* 0x002fea0003900000 */
[----:B------:R-:W1:Y:S02]  /*b250*/  @!P0 SYNCS.PHASECHK.TRANS64 P0, [R7+URZ+0x13220], R0 ;  /* 0x01322000070085a7 */ /* 0x000e64000800007f */
[----:B-1----:R-:W-:Y:S05]  /*b260*/  @!P0 BRA `(.L_x_76) ;  /* 0xfffffffc00f08947 */ /* 0x002fea000383ffff */
[----:B------:R-:W-:Y:S05]  /*b270*/  BRA `(.L_x_117) ;  /* 0xfffffff000107947 */ /* 0x000fea000383ffff */
.L_x_80:
[----:B0-----:R0:W1:Y:S02]  /*b280*/  SYNCS.PHASECHK.TRANS64.TRYWAIT P1, [R5+URZ], R4 ;  /* 0x00000004050075a7 */ /* 0x001064000802017f */
[----:B-1----:R-:W-:Y:S05]  /*b290*/  @!P1 NANOSLEEP.SYNCS 0x989680 ;  /* 0x009896800000995d */ /* 0x002fea0003900000 */
[----:B------:R-:W1:Y:S02]  /*b2a0*/  @!P1 SYNCS.PHASECHK.TRANS64 P1, [R5+URZ], R4 ;  /* 0x00000004050095a7 */ /* 0x000e64000802007f */
[----:B-1----:R-:W-:Y:S05]  /*b2b0*/  @!P1 BRA `(.L_x_80) ;  /* 0xfffffffc00f09947 */ /* 0x002fea000383ffff */
[----:B------:R-:W-:Y:S05]  /*b2c0*/  BRA `(.L_x_118) ;  /* 0xfffffff000647947 */ /* 0x000fea000383ffff */
.L_x_81:
[----:B-1----:R1:W2:Y:S02]  /*b2d0*/  SYNCS.PHASECHK.TRANS64.TRYWAIT P1, [R3+URZ], R0 ;  /* 0x00000000030075a7 */ /* 0x0022a4000802017f */
[----:B--2---:R-:W-:Y:S05]  /*b2e0*/  @!P1 NANOSLEEP.SYNCS 0x989680 ;  /* 0x009896800000995d */ /* 0x004fea0003900000 */
[----:B------:R-:W2:Y:S02]  /*b2f0*/  @!P1 SYNCS.PHASECHK.TRANS64 P1, [R3+URZ], R0 ;  /* 0x00000000030095a7 */ /* 0x000ea4000802007f */
[----:B--2---:R-:W-:Y:S05]  /*b300*/  @!P1 BRA `(.L_x_81) ;  /* 0xfffffffc00f09947 */ /* 0x004fea000383ffff */
[----:B------:R-:W-:Y:S05]  /*b310*/  BRA `(.L_x_119) ;  /* 0xfffffff000587947 */ /* 0x000fea000383ffff */
.L_x_83:
[----:B-1----:R1:W2:Y:S02]  /*b320*/  SYNCS.PHASECHK.TRANS64.TRYWAIT P1, [R3+URZ+0x13260], R4 ;  /* 0x01326004030075a7 */ /* 0x0022a4000802017f */
[----:B--2---:R-:W-:Y:S05]  /*b330*/  @!P1 NANOSLEEP.SYNCS 0x989680 ;  /* 0x009896800000995d */ /* 0x004fea0003900000 */
[----:B------:R-:W2:Y:S02]  /*b340*/  @!P1 SYNCS.PHASECHK.TRANS64 P1, [R3+URZ+0x13260], R4 ;  /* 0x01326004030095a7 */ /* 0x000ea4000802007f */
[----:B--2---:R-:W-:Y:S05]  /*b350*/  @!P1 BRA `(.L_x_83) ;  /* 0xfffffffc00f09947 */ /* 0x004fea000383ffff */
[----:B------:R-:W-:Y:S05]  /*b360*/  BRA `(.L_x_120) ;  /* 0xfffffff000587947 */ /* 0x000fea000383ffff */
.L_x_85:
[----:B0-----:R0:W2:Y:S02]  /*b370*/  SYNCS.PHASECHK.TRANS64.TRYWAIT P1, [R5+URZ+0x13260], R0 ;  /* 0x01326000050075a7 */ /* 0x0010a4000802017f */
[----:B--2---:R-:W-:Y:S05]  /*b380*/  @!P1 NANOSLEEP.SYNCS 0x989680 ;  /* 0x009896800000995d */ /* 0x004fea0003900000 */
[----:B------:R-:W2:Y:S02]  /*b390*/  @!P1 SYNCS.PHASECHK.TRANS64 P1, [R5+URZ+0x13260], R0 ;  /* 0x01326000050095a7 */ /* 0x000ea4000802007f */
[----:B--2---:R-:W-:Y:S05]  /*b3a0*/  @!P1 BRA `(.L_x_85) ;  /* 0xfffffffc00f09947 */ /* 0x004fea000383ffff */
[----:B------:R-:W-:Y:S05]  /*b3b0*/  BRA `(.L_x_121) ;  /* 0xfffffff000587947 */ /* 0x000fea000383ffff */
.L_x_87:
[----:B--2---:R2:W3:Y:S02]  /*b3c0*/  SYNCS.PHASECHK.TRANS64.TRYWAIT P0, [R3+URZ+0x13280], R4 ;  /* 0x01328004030075a7 */ /* 0x0044e4000800017f */
[----:B---3--:R-:W-:Y:S05]  /*b3d0*/  @!P0 NANOSLEEP.SYNCS 0x989680 ;  /* 0x009896800000895d */ /* 0x008fea0003900000 */
[----:B------:R-:W3:Y:S02]  /*b3e0*/  @!P0 SYNCS.PHASECHK.TRANS64 P0, [R3+URZ+0x13280], R4 ;  /* 0x01328004030085a7 */ /* 0x000ee4000800007f */
[----:B---3--:R-:W-:Y:S05]  /*b3f0*/  @!P0 BRA `(.L_x_87) ;  /* 0xfffffffc00f08947 */ /* 0x008fea000383ffff */
[----:B------:R-:W-:Y:S05]  /*b400*/  BRA `(.L_x_88) ;  /* 0xfffffff000547947 */ /* 0x000fea000383ffff */
.L_x_122:
[----:B------:R-:W-:-:S00]  /*b410*/  BRA `(.L_x_122) ;  /* 0xfffffffc00fc7947 */ /* 0x000fc0000383ffff */
[----:B------:R-:W-:-:S00]  /*b420*/  NOP ;  /* 0x0000000000007918 */ /* 0x000fc00000000000 */
        /* <DEDUP_REMOVED lines=13> */
.L_x_2197:


//--------------------- .text._ZN7cutlass13device_kernelIN5flash11enable_sm90INS1_16FlashAttnFwdSm90INS1_25CollectiveMainloopFwdSm90ILi2EN4cute5tupleIJNS5_1CILi1EEES8_S8_EEENS6_IJNS7_ILi192EEENS7_ILi160EEENS7_ILi64EEEEEELi64ENS_12float_e4m3_tEfNS_4arch4Sm90ELb0ELb0ELb0ELb1ELb0ELb0ELb0ELb1ELb1ELb1ELb0ELb0EEENS1_21CollectiveEpilogueFwdINS6_IJSA_SC_SB_EEES9_NS_10bfloat16_tESG_Li384ELb1ELb1ELb0ELb1EEENS1_36VarlenDynamicPersistentTileSchedulerILi192ELi160ELi384ELi128ELb0ELb1ELb1ELb0ELb1ELb1EEEEEEEEEvNT_6ParamsE --------------------------
	.section	.text._ZN7cutlass13device_kernelIN5flash11enable_sm90INS1_16FlashAttnFwdSm90INS1_25CollectiveMainloopFwdSm90ILi2EN4cute5tupleIJNS5_1CILi1EEES8_S8_EEENS6_IJNS7_ILi192EEENS7_ILi160EEENS7_ILi64EEEEEELi64ENS_12float_e4m3_tEfNS_4arch4Sm90ELb0ELb0ELb0ELb1ELb0ELb0ELb0ELb1ELb1ELb1ELb0ELb0EEENS1_21CollectiveEpilogueFwdINS6_IJSA_SC_SB_EEES9_NS_10bfloat16_tESG_Li384ELb1ELb1ELb0ELb1EEENS1_36VarlenDynamicPersistentTileSchedulerILi192ELi160ELi384ELi128ELb0ELb1ELb1ELb0ELb1ELb1EEEEEEEEEvNT_6ParamsE,"ax",@progbits
	.align	128
.text._ZN7cutlass13device_kernelIN5flash11enable_sm90INS1_16FlashAttnFwdSm90INS1_25CollectiveMainloopFwdSm90ILi2EN4cute5tupleIJNS5_1CILi1EEES8_S8_EEENS6_IJNS7_ILi192EEENS7_ILi160EEENS7_ILi64EEEEEELi64ENS_12float_e4m3_tEfNS_4arch4Sm90ELb0ELb0ELb0ELb1ELb0ELb0ELb0ELb1ELb1ELb1ELb0ELb0EEENS1_21CollectiveEpilogueFwdINS6_IJSA_SC_SB_EEES9_NS_10bfloat16_tESG_Li384ELb1ELb1ELb0ELb1EEENS1_36VarlenDynamicPersistentTileSchedulerILi192ELi160ELi384ELi128ELb0ELb1ELb1ELb0ELb1ELb1EEEEEEEEEvNT_6ParamsE:
        .type           _ZN7cutlass13device_kernelIN5flash11enable_sm90INS1_16FlashAttnFwdSm90INS1_25CollectiveMainloopFwdSm90ILi2EN4cute5tupleIJNS5_1CILi1EEES8_S8_EEENS6_IJNS7_ILi192EEENS7_ILi160EEENS7_ILi64EEEEEELi64ENS_12float_e4m3_tEfNS_4arch4Sm90ELb0ELb0ELb0ELb1ELb0ELb0ELb0ELb1ELb1ELb1ELb0ELb0EEENS1_21CollectiveEpilogueFwdINS6_IJSA_SC_SB_EEES9_NS_10bfloat16_tESG_Li384ELb1ELb1ELb0ELb1EEENS1_36VarlenDynamicPersistentTileSchedulerILi192ELi160ELi384ELi128ELb0ELb1ELb1ELb0ELb1ELb1EEEEEEEEEvNT_6ParamsE,@function
        .size           _ZN7cutlass13device_kernelIN5flash11enable_sm90INS1_16FlashAttnFwdSm90INS1_25CollectiveMainloopFwdSm90ILi2EN4cute5tupleIJNS5_1CILi1EEES8_S8_EEENS6_IJNS7_ILi192EEENS7_ILi160EEENS7_ILi64EEEEEELi64ENS_12float_e4m3_tEfNS_4arch4Sm90ELb0ELb0ELb0ELb1ELb0ELb0ELb0ELb1ELb1ELb1ELb0ELb0EEENS1_21CollectiveEpilogueFwdINS6_IJSA_SC_SB_EEES9_NS_10bfloat16_tESG_Li384ELb1ELb1ELb0ELb1EEENS1_36VarlenDynamicPersistentTileSchedulerILi192ELi160ELi384ELi128ELb0ELb1ELb1ELb0ELb1ELb1EEEEEEEEEvNT_6ParamsE,(.L_x_2198 - _ZN7cutlass13device_kernelIN5flash11enable_sm90INS1_16FlashAttnFwdSm90INS1_25CollectiveMainloopFwdSm90ILi2EN4cute5tupleIJNS5_1CILi1EEES8_S8_EEENS6_IJNS7_ILi192EEENS7_ILi160EEENS7_ILi64EEEEEELi64ENS_12float_e4m3_tEfNS_4arch4Sm90ELb0ELb0ELb0ELb1ELb0ELb0ELb0ELb1ELb1ELb1ELb0ELb0EEENS1_21CollectiveEpilogueFwdINS6_IJSA_SC_SB_EEES9_NS_10bfloat16_tESG_Li384ELb1ELb1ELb0ELb1EEENS1_36VarlenDynamicPersistentTileSchedulerILi192ELi160ELi384ELi128ELb0ELb1ELb1ELb0ELb1ELb1EEEEEEEEEvNT_6ParamsE)
        .other          _ZN7cutlass13device_kernelIN5flash11enable_sm90INS1_16FlashAttnFwdSm90INS1_25CollectiveMainloopFwdSm90ILi2EN4cute5tupleIJNS5_1CILi1EEES8_S8_EEENS6_IJNS7_ILi192EEENS7_ILi160EEENS7_ILi64EEEEEELi64ENS_12float_e4m3_tEfNS_4arch4Sm90ELb0ELb0ELb0ELb1ELb0ELb0ELb0ELb1ELb1ELb1ELb0ELb0EEENS1_21CollectiveEpilogueFwdINS6_IJSA_SC_SB_EEES9_NS_10bfloat16_tESG_Li384ELb1ELb1ELb0ELb1EEENS1_36VarlenDynamicPersistentTileSchedulerILi192ELi160ELi384ELi128ELb0ELb1ELb1ELb0ELb1ELb1EEEEEEEEEvNT_6ParamsE,@"STO_CUDA_ENTRY STV_DEFAULT"
_ZN7cutlass13device_kernelIN5flash11enable_sm90INS1_16FlashAttnFwdSm90INS1_25CollectiveMainloopFwdSm90ILi2EN4cute5tupleIJNS5_1CILi1EEES8_S8_EEENS6_IJNS7_ILi192EEENS7_ILi160EEENS7_ILi64EEEEEELi64ENS_12float_e4m3_tEfNS_4arch4Sm90ELb0ELb0ELb0ELb1ELb0ELb0ELb0ELb1ELb1ELb1ELb0ELb0EEENS1_21CollectiveEpilogueFwdINS6_IJSA_SC_SB_EEES9_NS_10bfloat16_tESG_Li384ELb1ELb1ELb0ELb1EEENS1_36VarlenDynamicPersistentTileSchedulerILi192ELi160ELi384ELi128ELb0ELb1ELb1ELb0ELb1ELb1EEEEEEEEEvNT_6ParamsE:
[----:B------:R-:W0:Y:S02]  /*0000*/  LDC R1, c[0x0][0x28] ;  /* 0x00000a00ff017b82 */ /* 0x000e240000000800 */
[----:B0-----:R-:W-:Y:S01]  /*0010*/  VIADD R1, R1, 0xfffffff0 ;  /* 0xfffffff001017836 */ /* 0x001fe20000000000 */
[----:B------:R-:W0:Y:S01]  /*0020*/  S2R R3, SR_TID.X ;  /* 0x0000000000037919 */ /* 0x000e220000002100 */
[----:B------:R-:W-:Y:S01]  /*0030*/  ELECT P0, URZ, PT ;  /* 0x00000000003f782f */ /* 0x000fe20003800000 */
[----:B------:R-:W-:Y:S01]  /*0040*/  BSSY B0, `(.L_x_123) ;  /* 0x000000e000007945 */ /* 0x000fe20003800000 */
[----:B0-----:R-:W-:-:S05]  /*0050*/  SHF.R.U32.HI R0, RZ, 0x5, R3 ;  /* 0x00000005ff007819 */ /* 0x001fca0000011603 */
[----:B------:R-:W0:Y:S02]  /*0060*/  SHFL.IDX PT, R2, R0, RZ, 0x1f ;  /* 0x00001fff00027589 */ /* 0x000e2400000e0000 */
[----:B0-----:R-:W-:Y:S02]  /*0070*/  ISETP.EQ.AND P0, PT, R2, RZ, P0 ;  /* 0x000000ff0200720c */ /* 0x001fe40000702270 */
[----:B------:R-:W-:-:S11]  /*0080*/  SHF.R.U32.HI R2, RZ, 0x7, R3 ;  /* 0x00000007ff027819 */ /* 0x000fd60000011603 */
[----:B------:R-:W-:Y:S05]  /*0090*/  @!P0 BRA `(.L_x_124) ;  /* 0x0000000000208947 */ /* 0x000fea0003800000 */
        /* <DEDUP_REMOVED lines=8> */
.L_x_124:
[----:B------:R-:W-:Y:S05]  /*0120*/  BSYNC B0 ;  /* 0x0000000000007941 */ /* 0x000fea0003800000 */
.L_x_123:
        /* <DEDUP_REMOVED lines=41> */
.L_x_125:
        /* <DEDUP_REMOVED lines=22> */
.L_x_126:
        /* <DEDUP_REMOVED lines=18> */
.L_x_127:
        /* <DEDUP_REMOVED lines=22> */
.L_x_128:
        /* <DEDUP_REMOVED lines=22> */
.L_x_129:
[----:B------:R-:W-:Y:S01]  /*0900*/  PLOP3.LUT P0, PT, PT, PT, UP0, 0x80, 0x0 ;  /* 0x000000000000781c */ /* 0x000fe20003f0f008 */
[----:B------:R-:W-:Y:S01]  /*0910*/  UMOV UR38, 0x1 ;  /* 0x0000000100267882 */ /* 0x000fe20000000000 */
[----:B------:R-:W-:Y:S01]  /*0920*/  NOP ;  /* 0x0000000000007918 */ /* 0x000fe20000000000 */
[----:B------:R-:W-:Y:S01]  /*0930*/  USEL UR38, UR38, 0x2, !UP0 ;  /* 0x0000000226267887 */ /* 0x000fe2000c000000 */
[----:B------:R-:W-:Y:S01]  /*0940*/  ULDC.64 UR48, c[0x0][0x208] ;  /* 0x0000820000307ab9 */ /* 0x000fe20000000a00 */
[----:B012-4-:R-:W-:Y:S08]  /*0950*/  BAR.SYNC.DEFER_BLOCKING 0x0 ;  /* 0x0000000000007b1d */ /* 0x017ff00000010000 */
[----:B------:R-:W-:Y:S05]  /*0960*/  @!P0 BRA `(.L_x_130) ;  /* 0x0000008000508947 */ /* 0x000fea0003800000 */
.L_x_131:
[----:B------:R-:W-:-:S08]  /*0970*/  NOP ;  /* 0x0000000000007918 */ /* 0x000fd00000000000 */
[----:B------:R-:W0:Y:S02]  /*0980*/  USETMAXREG.TRY_ALLOC.CTAPOOL UP0, 0xa0 ;  /* 0x000000a0000079c8 */ /* 0x000e240008000600 */
[----:B0-----:R-:W-:-:S13]  /*0990*/  PLOP3.LUT P0, PT, PT, PT, UP0, 0x80, 0x0 ;  /* 0x000000000000781c */ /* 0x001fda0003f0f008 */
[----:B------:R-:W-:Y:S05]  /*09a0*/  @!P0 BRA `(.L_x_131) ;  /* 0xfffffffc00f08947 */ /* 0x000fea000383ffff */
[----:B------:R-:W0:Y:S08]  /*09b0*/  S2UR UR5, SR_CgaCtaId ;  /* 0x00000000000579c3 */ /* 0x000e300000008800 */
[----:B------:R-:W-:Y:S06]  /*09c0*/  BAR.ARV 0x8, 0x200 ;  /* 0x0208000000007b1d */ /* 0x000fec0000002000 */
[----:B------:R-:W-:-:S02]  /*09d0*/  UMOV UR4, 0x400 ;  /* 0x0000040000047882 */ /* 0x000fc40000000000 */
[----:B------:R-:W-:Y:S01]  /*09e0*/  BAR.SYNC.DEFER_BLOCKING 0x5, 0x200 ;  /* 0x0148000000007b1d */ /* 0x000fe20000010000 */
[----:B0-----:R-:W-:-:S09]  /*09f0*/  ULEA UR4, UR5, UR4, 0x18 ;  /* 0x0000000405047291 */ /* 0x001fd2000f8ec03f */
[----:B------:R-:W0:Y:S01]  /*0a00*/  LDS.128 R28, [UR4+0x132d0] ;  /* 0x0132d004ff1c7984 */ /* 0x000e220008000c00 */
[----:B------:R-:W-:Y:S01]  /*0a10*/  ULDC UR4, c[0x0][0xc3c] ;  /* 0x00030f0000047ab9 */ /* 0x000fe20000000800 */
[----:B------:R-:W-:Y:S06]  /*0a20*/  BAR.ARV 0x4, 0x200 ;  /* 0x0108000000007b1d */ /* 0x000fec0000002000 */
[----:B0-----:R-:W-:-:S13]  /*0a30*/  ISETP.GE.AND P0, PT, R31, UR4, PT ;  /* 0x000000041f007c0c */ /* 0x001fda000bf06270 */
[----:B------:R-:W-:Y:S05]  /*0a40*/  @P0 EXIT ;  /* 0x000000000000094d */ /* 0x000fea0003800000 */
[----:B------:R-:W0:Y:S01]  /*0a50*/  S2R R0, SR_TID.X ;  /* 0x0000000000007919 */ /* 0x000e220000002100 */
[----:B------:R-:W-:Y:S01]  /*0a60*/  R2UR UR5, R29 ;  /* 0x000000001d0572ca */ /* 0x000fe200000e0000 */
[----:B------:R-:W-:Y:S01]  /*0a70*/  IMAD.MOV.U32 R11, RZ, RZ, -0x2 ;  /* 0xfffffffeff0b7424 */ /* 0x000fe200078e00ff */
[----:B------:R-:W-:Y:S01]  /*0a80*/  R2UR UR46, R30 ;  /* 0x000000001e2e72ca */ /* 0x000fe200000e0000 */
[----:B------:R-:W-:Y:S01]  /*0a90*/  ULOP3.LUT UR40, UR38, 0x1, URZ, 0xfc, !UPT ;  /* 0x0000000126287892 */ /* 0x000fe2000f8efc3f */
[----:B------:R-:W-:Y:S01]  /*0aa0*/  UMOV UR36, URZ ;  /* 0x0000003f00247c82 */ /* 0x000fe20008000000 */
[----:B------:R-:W-:Y:S01]  /*0ab0*/  UMOV UR37, URZ ;  /* 0x0000003f00257c82 */ /* 0x000fe20008000000 */
[----:B------:R-:W-:Y:S01]  /*0ac0*/  UMOV UR39, URZ ;  /* 0x0000003f00277c82 */ /* 0x000fe20008000000 */
[----:B0-----:R-:W-:-:S05]  /*0ad0*/  VIADD R10, R0, 0xffffff80 ;  /* 0xffffff80000a7836 */ /* 0x001fca0000000000 */
[----:B------:R-:W-:-:S04]  /*0ae0*/  SHF.R.S32.HI R0, RZ, 0x1f, R10 ;  /* 0x0000001fff007819 */ /* 0x000fc8000001140a */
[CC--:B------:R-:W-:Y:S02]  /*0af0*/  LEA.HI R22, R0.reuse, R10.reuse, RZ, 0x7 ;  /* 0x0000000a00167211 */ /* 0x0c0fe400078f38ff */
[-C--:B------:R-:W-:Y:S02]  /*0b00*/  LEA.HI R3, R0, R10.reuse, RZ, 0x5 ;  /* 0x0000000a00037211 */ /* 0x080fe400078f28ff */
[----:B------:R-:W-:Y:S02]  /*0b10*/  LOP3.LUT R19, R22, 0xffffff80, RZ, 0xc0, !PT ;  /* 0xffffff8016137812 */ /* 0x000fe400078ec0ff */
[----:B------:R-:W-:Y:S01]  /*0b20*/  LEA.HI R2, R0, R10, RZ, 0x4 ;  /* 0x0000000a00027211 */ /* 0x000fe200078f20ff */
[----:B------:R-:W-:Y:S01]  /*0b30*/  IMAD.SHL.U32 R4, R3, 0x20, RZ ;  /* 0x0000002003047824 */ /* 0x000fe200078e00ff */
[----:B------:R-:W-:Y:S01]  /*0b40*/  SHF.R.S32.HI R22, RZ, 0x7, R22 ;  /* 0x00000007ff167819 */ /* 0x000fe20000011416 */
[----:B------:R-:W-:Y:S01]  /*0b50*/  IMAD.IADD R19, R10, 0x1, -R19 ;  /* 0x000000010a137824 */ /* 0x000fe200078e0a13 */
[----:B------:R-:W-:-:S02]  /*0b60*/  SHF.R.S32.HI R5, RZ, 0x4, R2 ;  /* 0x00000004ff057819 */ /* 0x000fc40000011402 */
[C---:B------:R-:W-:Y:S02]  /*0b70*/  LOP3.LUT R3, R2.reuse, 0x3fffff0, RZ, 0xc0, !PT ;  /* 0x03fffff002037812 */ /* 0x040fe400078ec0ff */
[----:B------:R-:W-:Y:S02]  /*0b80*/  SHF.R.S32.HI R6, RZ, 0x1f, R19 ;  /* 0x0000001fff067819 */ /* 0x000fe40000011413 */
[----:B------:R-:W-:Y:S01]  /*0b90*/  LEA.HI R2, R2, R5, RZ, 0x1 ;  /* 0x0000000502027211 */ /* 0x000fe200078f08ff */
[----:B------:R-:W-:Y:S01]  /*0ba0*/  IMAD.IADD R3, R10, 0x1, -R3 ;  /* 0x000000010a037824 */ /* 0x000fe200078e0a03 */
[----:B------:R-:W-:Y:S02]  /*0bb0*/  LOP3.LUT R4, R4, 0xfffffc00, RZ, 0xc0, !PT ;  /* 0xfffffc0004047812 */ /* 0x000fe400078ec0ff */
[----:B------:R-:W-:Y:S02]  /*0bc0*/  LEA.HI R7, R6, R19, RZ, 0x2 ;  /* 0x0000001306077211 */ /* 0x000fe400078f10ff */
[----:B------:R-:W-:Y:S01]  /*0bd0*/  LOP3.LUT R2, R2, 0x1ffffffe, RZ, 0xc0, !PT ;  /* 0x1ffffffe02027812 */ /* 0x000fe200078ec0ff */
[----:B------:R-:W-:Y:S01]  /*0be0*/  IMAD R3, R3, 0x40, R4 ;  /* 0x0000004003037824 */ /* 0x000fe200078e0204 */
[----:B------:R-:W-:-:S02]  /*0bf0*/  LEA.HI R4, R0, R10, RZ, 0x2 ;  /* 0x0000000a00047211 */ /* 0x000fc400078f10ff */
[--C-:B------:R-:W-:Y:S01]  /*0c00*/  SHF.R.S32.HI R8, RZ, 0x2, R7.reuse ;  /* 0x00000002ff087819 */ /* 0x100fe20000011407 */
[----:B------:R-:W-:Y:S01]  /*0c10*/  IMAD.IADD R2, R5, 0x1, -R2 ;  /* 0x0000000105027824 */ /* 0x000fe200078e0a02 */
[----:B------:R-:W-:Y:S02]  /*0c20*/  SHF.R.S32.HI R9, RZ, 0x1f, R7 ;  /* 0x0000001fff097819 */ /* 0x000fe40000011407 */
[----:B------:R-:W-:Y:S01]  /*0c30*/  LOP3.LUT R4, R4, 0xfffffffc, RZ, 0xc0, !PT ;  /* 0xfffffffc04047812 */ /* 0x000fe200078ec0ff */
[----:B------:R-:W-:Y:S01]  /*0c40*/  IMAD R3, R2, 0x8, R3 ;  /* 0x0000000802037824 */ /* 0x000fe200078e0203 */
[----:B------:R-:W-:Y:S01]  /*0c50*/  LEA.HI R9, R9, R8, RZ, 0x3 ;  /* 0x0000000809097211 */ /* 0x000fe200078f18ff */
[----:B------:R-:W-:Y:S01]  /*0c60*/  IMAD.HI R2, R22, 0x55555556, RZ ;  /* 0x5555555616027827 */ /* 0x000fe200078e02ff */
[----:B------:R-:W-:Y:S02]  /*0c70*/  LEA.HI R0, R0, R10, RZ, 0x3 ;  /* 0x0000000a00007211 */ /* 0x000fe400078f18ff */
[----:B------:R-:W-:Y:S01]  /*0c80*/  LOP3.LUT R9, R9, 0xfffffff8, RZ, 0xc0, !PT ;  /* 0xfffffff809097812 */ /* 0x000fe200078ec0ff */
[----:B------:R-:W-:Y:S01]  /*0c90*/  IMAD.IADD R4, R10, 0x1, -R4 ;  /* 0x000000010a047824 */ /* 0x000fe200078e0a04 */
[----:B------:R-:W-:Y:S01]  /*0ca0*/  LEA.HI R6, R6, R19, RZ, 0x5 ;  /* 0x0000001306067211 */ /* 0x000fe200078f28ff */
[----:B------:R0:W-:Y:S01]  /*0cb0*/  STL [R1+0x4], R3 ;  /* 0x0000040301007387 */ /* 0x0001e20000100800 */
[----:B------:R-:W-:Y:S01]  /*0cc0*/  LOP3.LUT R16, R0, 0xfffffff8, RZ, 0xc0, !PT ;  /* 0xfffffff800107812 */ /* 0x000fe200078ec0ff */
[----:B------:R-:W-:Y:S01]  /*0cd0*/  IMAD.IADD R9, R8, 0x1, -R9 ;  /* 0x0000000108097824 */ /* 0x000fe200078e0a09 */
[----:B------:R-:W-:-:S02]  /*0ce0*/  SHF.R.S32.HI R6, RZ, 0x5, R6 ;  /* 0x00000005ff067819 */ /* 0x000fc40000011406 */
[----:B------:R-:W-:Y:S01]  /*0cf0*/  LOP3.LUT R8, R7, 0x7ffffffc, RZ, 0xc0, !PT ;  /* 0x7ffffffc07087812 */ /* 0x000fe200078ec0ff */
[----:B------:R-:W-:Y:S01]  /*0d00*/  IMAD.IADD R16, R10, 0x1, -R16 ;  /* 0x000000010a107824 */ /* 0x000fe200078e0a10 */
[----:B------:R-:W-:Y:S01]  /*0d10*/  SHF.R.S32.HI R18, RZ, 0x3, R0 ;  /* 0x00000003ff127819 */ /* 0x000fe20000011400 */
[----:B------:R-:W-:Y:S01]  /*0d20*/  IMAD R6, R6, 0x10, R9 ;  /* 0x0000001006067824 */ /* 0x000fe200078e0209 */
[----:B0-----:R-:W-:Y:S01]  /*0d30*/  LEA.HI R3, R2, R2, RZ, 0x1 ;  /* 0x0000000202037211 */ /* 0x001fe200078f08ff */
[----:B------:R-:W-:Y:S01]  /*0d40*/  IMAD.SHL.U32 R17, R16, 0x8, RZ ;  /* 0x0000000810117824 */ /* 0x000fe200078e00ff */
[----:B------:R-:W-:Y:S01]  /*0d50*/  LEA.HI R2, R4, R4, RZ, 0x1 ;  /* 0x0000000404027211 */ /* 0x000fe200078f08ff */
[----:B------:R-:W-:Y:S02]  /*0d60*/  IMAD.IADD R8, R19, 0x1, -R8 ;  /* 0x0000000113087824 */ /* 0x000fe400078e0a08 */
[----:B------:R-:W-:Y:S01]  /*0d70*/  IMAD R3, R3, -0x3, R22 ;  /* 0xfffffffd03037824 */ /* 0x000fe200078e0216 */
[----:B------:R-:W-:Y:S01]  /*0d80*/  LOP3.LUT R5, R2, 0x1ffffffe, RZ, 0xc0, !PT ;  /* 0x1ffffffe02057812 */ /* 0x000fe200078ec0ff */
[----:B------:R-:W-:Y:S01]  /*0d90*/  IMAD R156, R8, R11, 0xa0 ;  /* 0x000000a0089c7424 */ /* 0x000fe200078e020b */
[----:B------:R-:W-:Y:S01]  /*0da0*/  SHF.R.S32.HI R0, RZ, 0x1f, R17 ;  /* 0x0000001fff007819 */ /* 0x000fe20000011411 */
[----:B------:R-:W-:-:S02]  /*0db0*/  IMAD R23, R3, 0x40, R6 ;  /* 0x0000004003177824 */ /* 0x000fc400078e0206 */
[----:B------:R-:W-:-:S04]  /*0dc0*/  IMAD.IADD R4, R4, 0x1, -R5 ;  /* 0x0000000104047824 */ /* 0x000fc800078e0a05 */
[----:B------:R-:W-:-:S07]  /*0dd0*/  IMAD R157, R4, 0x8, R23 ;  /* 0x00000008049d7824 */ /* 0x000fce00078e0217 */
.L_x_163:
[----:B012---:R-:W0:Y:S01]  /*0de0*/  LDC.64 R2, c[0x0][0xc88] ;  /* 0x00032200ff027b82 */ /* 0x007e220000000a00 */
[----:B------:R-:W-:Y:S01]  /*0df0*/  ULDC.64 UR6, c[0x0][0x990] ;  /* 0x0002640000067ab9 */ /* 0x000fe20000000a00 */
[----:B------:R-:W-:Y:S01]  /*0e00*/  ULDC.64 UR8, c[0x0][0x998] ;  /* 0x0002660000087ab9 */ /* 0x000fe20000000a00 */
[----:B0-----:R-:W-:-:S06]  /*0e10*/  IMAD.WIDE R2, R31, 0x4, R2 ;  /* 0x000000041f027825 */ /* 0x001fcc00078e0202 */
[----:B------:R-:W2:Y:S01]  /*0e20*/  LDG.E R2, desc[UR48][R2.64] ;  /* 0x0000003002027981 */ /* 0x000ea2000c1e1900 */
[----:B------:R-:W-:Y:S01]  /*0e30*/  UISETP.NE.U32.AND UP0, UPT, UR6, URZ, UPT ;  /* 0x0000003f0600728c */ /* 0x000fe2000bf05070 */
[----:B------:R-:W-:Y:S01]  /*0e40*/  IMAD.MOV.U32 R11, RZ, RZ, 0x3f800000 ;  /* 0x3f800000ff0b7424 */ /* 0x000fe200078e00ff */
[----:B------:R-:W-:Y:S01]  /*0e50*/  UISETP.NE.U32.AND UP3, UPT, UR8, URZ, UPT ;  /* 0x0000003f0800728c */ /* 0x000fe2000bf65070 */
[----:B------:R-:W-:Y:S01]  /*0e60*/  IMAD.MOV.U32 R0, RZ, RZ, 0x3f800000 ;  /* 0x3f800000ff007424 */ /* 0x000fe200078e00ff */
[----:B------:R-:W-:Y:S02]  /*0e70*/  UISETP.NE.AND.EX UP0, UPT, UR7, URZ, UPT, UP0 ;  /* 0x0000003f0700728c */ /* 0x000fe4000bf05300 */
[----:B------:R-:W-:-:S04]  /*0e80*/  UISETP.NE.AND.EX UP3, UPT, UR9, URZ, UPT, UP3 ;  /* 0x0000003f0900728c */ /* 0x000fc8000bf65330 */
[----:B------:R-:W-:Y:S02]  /*0e90*/  PLOP3.LUT P2, PT, PT, PT, UP0, 0x80, 0x0 ;  /* 0x000000000000781c */ /* 0x000fe40003f4f008 */
[----:B------:R-:W-:-:S03]  /*0ea0*/  PLOP3.LUT P3, PT, PT, PT, UP3, 0x80, 0x0 ;  /* 0x000000000000781c */ /* 0x000fc60003f6f038 */
[----:B------:R-:W-:Y:S01]  /*0eb0*/  @UP0 ULDC.64 UR12, c[0x0][0x9a8] ;  /* 0x00026a00000c0ab9 */ /* 0x000fe20000000a00 */
[----:B------:R-:W-:Y:S01]  /*0ec0*/  @UP0 ULDC.64 UR14, c[0x0][0x9b0] ;  /* 0x00026c00000e0ab9 */ /* 0x000fe20000000a00 */
[----:B------:R-:W-:Y:S01]  /*0ed0*/  @UP3 ULDC.64 UR18, c[0x0][0x9b8] ;  /* 0x00026e0000123ab9 */ /* 0x000fe20000000a00 */
[----:B------:R-:W-:Y:S01]  /*0ee0*/  @UP3 ULDC.64 UR20, c[0x0][0x9c0] ;  /* 0x0002700000143ab9 */ /* 0x000fe20000000a00 */
[----:B--2---:R-:W-:-:S13]  /*0ef0*/  R2UR UR41, R2 ;  /* 0x00000000022972ca */ /* 0x004fda00000e0000 */
[----:B------:R-:W-:Y:S02]  /*0f00*/  USHF.R.S32.HI UR42, URZ, 0x1f, UR41 ;  /* 0x0000001f3f2a7899 */ /* 0x000fe40008011429 */
[----:B------:R-:W-:Y:S02]  /*0f10*/  @UP0 UIMAD.WIDE.U32 UR10, UR41, UR12, URZ ;  /* 0x0000000c290a02a5 */ /* 0x000fe4000f8e003f */
[----:B------:R-:W-:Y:S02]  /*0f20*/  @UP0 UIMAD UR4, UR42, UR12, URZ ;  /* 0x0000000c2a0402a4 */ /* 0x000fe4000f8e023f */
[----:B------:R-:W-:Y:S02]  /*0f30*/  @UP3 UIMAD.WIDE.U32 UR16, UR41, UR18, URZ ;  /* 0x00000012291032a5 */ /* 0x000fe4000f8e003f */
[----:B------:R-:W-:Y:S02]  /*0f40*/  @UP0 UIMAD UR12, UR41, UR13, UR4 ;  /* 0x0000000d290c02a4 */ /* 0x000fe4000f8e0204 */
[----:B------:R-:W-:-:S02]  /*0f50*/  @UP0 USHF.R.S32.HI UR4, URZ, 0x1f, UR46 ;  /* 0x0000001f3f040899 */ /* 0x000fc4000801142e */
[----:B------:R-:W-:Y:S02]  /*0f60*/  @UP3 UIMAD UR13, UR42, UR18, URZ ;  /* 0x000000122a0d32a4 */ /* 0x000fe4000f8e023f */
[----:B------:R-:W-:Y:S02]  /*0f70*/  @UP0 UIADD3 UR11, UR11, UR12, URZ ;  /* 0x0000000c0b0b0290 */ /* 0x000fe4000fffe03f */
[----:B------:R-:W-:Y:S02]  /*0f80*/  @UP0 UIMAD UR4, UR4, UR14, URZ ;  /* 0x0000000e040402a4 */ /* 0x000fe4000f8e023f */
[----:B------:R-:W-:Y:S02]  /*0f90*/  @UP3 UIMAD UR18, UR41, UR19, UR13 ;  /* 0x00000013291232a4 */ /* 0x000fe4000f8e020d */
[----:B------:R-:W-:Y:S02]  /*0fa0*/  @UP3 USHF.R.S32.HI UR19, URZ, 0x1f, UR46 ;  /* 0x0000001f3f133899 */ /* 0x000fe4000801142e */
[----:B------:R-:W-:-:S02]  /*0fb0*/  @UP0 UIMAD UR4, UR46, UR15, UR4 ;  /* 0x0000000f2e0402a4 */ /* 0x000fc4000f8e0204 */
[----:B------:R-:W-:Y:S02]  /*0fc0*/  @UP0 UIMAD.WIDE.U32 UR14, UR46, UR14, UR10 ;  /* 0x0000000e2e0e02a5 */ /* 0x000fe4000f8e000a */
[----:B------:R-:W-:Y:S01]  /*0fd0*/  @UP3 UIADD3 UR17, UR17, UR18, URZ ;  /* 0x0000001211113290 */ /* 0x000fe2000fffe03f */
[----:B------:R-:W-:Y:S01]  /*0fe0*/  ULDC.64 UR10, c[0x0][0xa28] ;  /* 0x00028a00000a7ab9 */ /* 0x000fe20000000a00 */
[----:B------:R-:W-:Y:S01]  /*0ff0*/  ULDC.64 UR12, c[0x0][0xa20] ;  /* 0x00028800000c7ab9 */ /* 0x000fe20000000a00 */
[----:B------:R-:W-:Y:S02]  /*1000*/  @UP3 UIMAD UR18, UR19, UR20, URZ ;  /* 0x00000014131232a4 */ /* 0x000fe4000f8e023f */
[----:B------:R-:W-:Y:S02]  /*1010*/  UISETP.NE.U32.AND UP1, UPT, UR10, URZ, UPT ;  /* 0x0000003f0a00728c */ /* 0x000fe4000bf25070 */
[----:B------:R-:W-:Y:S02]  /*1020*/  UISETP.NE.U32.AND UP2, UPT, UR12, URZ, UPT ;  /* 0x0000003f0c00728c */ /* 0x000fe4000bf45070 */
[----:B------:R-:W-:-:S02]  /*1030*/  @UP3 UIMAD UR18, UR46, UR21, UR18 ;  /* 0x000000152e1232a4 */ /* 0x000fc4000f8e0212 */
[----:B------:R-:W-:Y:S02]  /*1040*/  @UP3 UIMAD.WIDE.U32 UR16, UR46, UR20, UR16 ;  /* 0x000000142e1032a5 */ /* 0x000fe4000f8e0010 */
[----:B------:R-:W-:Y:S02]  /*1050*/  UISETP.NE.AND.EX UP1, UPT, UR11, URZ, UPT, UP1 ;  /* 0x0000003f0b00728c */ /* 0x000fe4000bf25310 */
[----:B------:R-:W-:Y:S02]  /*1060*/  UISETP.NE.AND.EX UP2, UPT, UR13, URZ, UPT, UP2 ;  /* 0x0000003f0d00728c */ /* 0x000fe4000bf45320 */
[----:B------:R-:W-:Y:S02]  /*1070*/  @UP0 UIADD3 UR15, UR15, UR4, URZ ;  /* 0x000000040f0f0290 */ /* 0x000fe4000fffe03f */
[----:B------:R-:W-:Y:S01]  /*1080*/  @UP0 ULEA UR6, UP4, UR14, UR6, 0x2 ;  /* 0x000000060e060291 */ /* 0x000fe2000f88103f */
[----:B------:R-:W-:Y:S01]  /*1090*/  PLOP3.LUT P0, PT, PT, PT, UP1, 0x80, 0x0 ;  /* 0x000000000000781c */ /* 0x000fe20003f0f018 */
[----:B------:R-:W-:Y:S01]  /*10a0*/  @UP3 UIADD3 UR4, UR17, UR18, URZ ;  /* 0x0000001211043290 */ /* 0x000fe2000fffe03f */
[----:B------:R-:W-:Y:S01]  /*10b0*/  PLOP3.LUT P1, PT, PT, PT, UP2, 0x80, 0x0 ;  /* 0x000000000000781c */ /* 0x000fe20003f2f028 */
[----:B------:R-:W-:-:S02]  /*10c0*/  @UP3 ULEA UR8, UP5, UR16, UR8, 0x2 ;  /* 0x0000000810083291 */ /* 0x000fc4000f8a103f */
[----:B------:R-:W-:Y:S01]  /*10d0*/  @UP0 ULEA.HI.X UR7, UR14, UR7, UR15, 0x2, UP4 ;  /* 0x000000070e070291 */ /* 0x000fe2000a0f140f */
[----:B------:R-:W-:Y:S01]  /*10e0*/  IMAD.U32 R6, RZ, RZ, UR6 ;  /* 0x00000006ff067e24 */ /* 0x000fe2000f8e00ff */
[----:B------:R-:W-:Y:S02]  /*10f0*/  @UP3 ULEA.HI.X UR9, UR16, UR9, UR4, 0x2, UP5 ;  /* 0x0000000910093291 */ /* 0x000fe4000a8f1404 */
[----:B------:R-:W-:Y:S01]  /*1100*/  @UP1 ULEA UR10, UP0, UR41, UR10, 0x2 ;  /* 0x0000000a290a1291 */ /* 0x000fe2000f80103f */
[----:B------:R-:W-:Y:S01]  /*1110*/  IMAD.U32 R8, RZ, RZ, UR8 ;  /* 0x00000008ff087e24 */ /* 0x000fe2000f8e00ff */
[----:B------:R-:W-:Y:S01]  /*1120*/  @UP2 ULEA UR12, UP3, UR41, UR12, 0x2 ;  /* 0x0000000c290c2291 */ /* 0x000fe2000f86103f */
[----:B------:R-:W-:Y:S01]  /*1130*/  IMAD.U32 R7, RZ, RZ, UR7 ;  /* 0x00000007ff077e24 */ /* 0x000fe2000f8e00ff */
[----:B------:R-:W-:Y:S01]  /*1140*/  @UP1 ULEA.HI.X UR11, UR41, UR11, UR42, 0x2, UP0 ;  /* 0x0000000b290b1291 */ /* 0x000fe200080f142a */
[----:B------:R-:W-:Y:S01]  /*1150*/  IMAD.U32 R9, RZ, RZ, UR9 ;  /* 0x00000009ff097e24 */ /* 0x000fe2000f8e00ff */
[----:B------:R-:W-:-:S02]  /*1160*/  @UP2 ULEA.HI.X UR13, UR41, UR13, UR42, 0x2, UP3 ;  /* 0x0000000d290d2291 */ /* 0x000fc400098f142a */
[----:B------:R-:W2:Y:S01]  /*1170*/  @P2 LDG.E R11, desc[UR48][R6.64] ;  /* 0x00000030060b2981 */ /* 0x000ea2000c1e1900 */
[----:B------:R-:W-:Y:S01]  /*1180*/  IMAD.U32 R2, RZ, RZ, UR10 ;  /* 0x0000000aff027e24 */ /* 0x000fe2000f8e00ff */
[----:B------:R-:W-:Y:S01]  /*1190*/  ULDC.64 UR6, c[0x0][0x418] ;  /* 0x0001060000067ab9 */ /* 0x000fe20000000a00 */
[----:B------:R-:W-:Y:S01]  /*11a0*/  ULDC UR4, c[0x0][0x424] ;  /* 0x0001090000047ab9 */ /* 0x000fe20000000800 */
[----:B------:R-:W2:Y:S01]  /*11b0*/  @P3 LDG.E R0, desc[UR48][R8.64] ;  /* 0x0000003008003981 */ /* 0x000ea2000c1e1900 */
[----:B------:R-:W-:Y:S02]  /*11c0*/  IMAD.U32 R4, RZ, RZ, UR12 ;  /* 0x0000000cff047e24 */ /* 0x000fe4000f8e00ff */
[----:B------:R-:W-:Y:S02]  /*11d0*/  IMAD.U32 R3, RZ, RZ, UR11 ;  /* 0x0000000bff037e24 */ /* 0x000fe4000f8e00ff */
[----:B------:R-:W-:-:S03]  /*11e0*/  IMAD.U32 R5, RZ, RZ, UR13 ;  /* 0x0000000dff057e24 */ /* 0x000fc6000f8e00ff */
[----:B------:R0:W3:Y:S04]  /*11f0*/  @P0 LDG.E R2, desc[UR48][R2.64] ;  /* 0x0000003002020981 */ /* 0x0000e8000c1e1900 */
[----:B------:R-:W4:Y:S01]  /*1200*/  @P1 LDG.E R4, desc[UR48][R4.64] ;  /* 0x0000003004041981 */ /* 0x000f22000c1e1900 */
[----:B------:R-:W-:Y:S01]  /*1210*/  UISETP.NE.U32.AND UP0, UPT, UR6, URZ, UPT ;  /* 0x0000003f0600728c */ /* 0x000fe2000bf05070 */
[----:B------:R-:W-:Y:S01]  /*1220*/  IMAD.MOV.U32 R55, RZ, RZ, RZ ;  /* 0x000000ffff377224 */ /* 0x000fe200078e00ff */
[----:B------:R-:W-:Y:S01]  /*1230*/  UMOV UR50, URZ ;  /* 0x0000003f00327c82 */ /* 0x000fe20008000000 */
[----:B------:R-:W-:Y:S01]  /*1240*/  ULDC UR6, c[0x0][0x2f0] ;  /* 0x0000bc0000067ab9 */ /* 0x000fe20000000800 */
[----:B------:R-:W-:Y:S01]  /*1250*/  UISETP.NE.AND.EX UP0, UPT, UR7, URZ, UPT, UP0 ;  /* 0x0000003f0700728c */ /* 0x000fe2000bf05300 */
[----:B0-----:R-:W-:Y:S01]  /*1260*/  IMAD.MOV.U32 R3, RZ, RZ, RZ ;  /* 0x000000ffff037224 */ /* 0x001fe200078e00ff */
[----:B------:R-:W-:Y:S01]  /*1270*/  UMOV UR44, UR5 ;  /* 0x00000005002c7c82 */ /* 0x000fe20008000000 */
[----:B------:R-:W-:Y:S01]  /*1280*/  ULDC UR7, c[0x0][0x988] ;  /* 0x0002620000077ab9 */ /* 0x000fe20000000800 */
[----:B------:R-:W-:Y:S01]  /*1290*/  USEL UR4, UR4, 0x1, UP0 ;  /* 0x0000000104047887 */ /* 0x000fe20008000000 */
[----:B------:R-:W-:-:S02]  /*12a0*/  CS2R R6, SRZ ;  /* 0x0000000000067805 */ /* 0x000fc4000001ff00 */
[----:B------:R-:W-:Y:S02]  /*12b0*/  CS2R R8, SRZ ;  /* 0x0000000000087805 */ /* 0x000fe4000001ff00 */
[----:B-----5:R-:W-:Y:S01]  /*12c0*/  CS2R R12, SRZ ;  /* 0x00000000000c7805 */ /* 0x020fe2000001ff00 */
[----:B------:R-:W-:Y:S01]  /*12d0*/  UIMAD UR4, UR4, UR6, URZ ;  /* 0x00000006040472a4 */ /* 0x000fe2000f8e023f */
[----:B------:R-:W-:Y:S02]  /*12e0*/  CS2R R14, SRZ ;  /* 0x00000000000e7805 */ /* 0x000fe4000001ff00 */
[----:B------:R-:W-:Y:S02]  /*12f0*/  CS2R R20, SRZ ;  /* 0x0000000000147805 */ /* 0x000fe4000001ff00 */
[----:B------:R-:W-:Y:S01]  /*1300*/  CS2R R24, SRZ ;  /* 0x0000000000187805 */ /* 0x000fe2000001ff00 */
[----:B--2---:R-:W-:Y:S01]  /*1310*/  FMUL.FTZ R0, R11, R0 ;  /* 0x000000000b007220 */ /* 0x004fe20000410000 */
[----:B------:R-:W-:-:S03]  /*1320*/  CS2R R10, SRZ ;  /* 0x00000000000a7805 */ /* 0x000fc6000001ff00 */
[----:B------:R-:W-:Y:S01]  /*1330*/  FMUL.FTZ R0, R0, UR7 ;  /* 0x0000000700007c20 */ /* 0x000fe20008410000 */
[----:B---3--:R-:W-:-:S04]  /*1340*/  @P0 R2UR UR50, R2 ;  /* 0x00000000023202ca */ /* 0x008fc800000e0000 */
[----:B------:R-:W-:Y:S01]  /*1350*/  R2UR UR43, R0 ;  /* 0x00000000002b72ca */ /* 0x000fe200000e0000 */
[----:B------:R-:W-:Y:S01]  /*1360*/  IMAD.MOV.U32 R0, RZ, RZ, RZ ;  /* 0x000000ffff007224 */ /* 0x000fe200078e00ff */
[----:B----4-:R-:W-:Y:S02]  /*1370*/  @P1 R2UR UR4, R4 ;  /* 0x00000000040412ca */ /* 0x010fe400000e0000 */
[----:B------:R-:W-:Y:S01]  /*1380*/  PLOP3.LUT P0, PT, PT, PT, PT, 0x80, 0x0 ;  /* 0x000000000000781c */ /* 0x000fe20003f0f070 */
[----:B------:R-:W-:-:S12]  /*1390*/  @P1 BRA `(.L_x_132) ;  /* 0x0000000000341947 */ /* 0x000fd80003800000 */
[----:B------:R-:W-:Y:S02]  /*13a0*/  ULDC.64 UR6, c[0x0][0xa08] ;  /* 0x0002820000067ab9 */ /* 0x000fe40000000a00 */
[----:B------:R-:W-:-:S04]  /*13b0*/  ISETP.NE.U32.AND P1, PT, RZ, UR6, PT ;  /* 0x00000006ff007c0c */ /* 0x000fc8000bf25070 */
[----:B------:R-:W-:-:S13]  /*13c0*/  ISETP.NE.AND.EX P1, PT, RZ, UR7, PT, P1 ;  /* 0x00000007ff007c0c */ /* 0x000fda000bf25310 */
[----:B------:R-:W-:Y:S05]  /*13d0*/  @!P1 BRA `(.L_x_132) ;  /* 0x0000000000249947 */ /* 0x000fea0003800000 */
[----:B------:R-:W-:Y:S02]  /*13e0*/  ULDC.64 UR4, c[0x0][0xa08] ;  /* 0x0002820000047ab9 */ /* 0x000fe40000000a00 */
[----:B------:R-:W-:-:S06]  /*13f0*/  UIMAD.WIDE UR4, UR41, 0x4, UR4 ;  /* 0x00000004290478a5 */ /* 0x000fcc000f8e0204 */
[----:B------:R-:W-:Y:S02]  /*1400*/  IMAD.U32 R4, RZ, RZ, UR4 ;  /* 0x00000004ff047e24 */ /* 0x000fe4000f8e00ff */
[----:B------:R-:W-:-:S05]  /*1410*/  IMAD.U32 R5, RZ, RZ, UR5 ;  /* 0x00000005ff057e24 */ /* 0x000fca000f8e00ff */
[----:B------:R-:W2:Y:S04]  /*1420*/  LDG.E R26, desc[UR48][R4.64] ;  /* 0x00000030041a7981 */ /* 0x000ea8000c1e1900 */
[----:B------:R-:W3:Y:S01]  /*1430*/  LDG.E R2, desc[UR48][R4.64+0x4] ;  /* 0x0000043004027981 */ /* 0x000ee2000c1e1900 */
[----:B--2---:R-:W-:Y:S02]  /*1440*/  R2UR UR4, R26 ;  /* 0x000000001a0472ca */ /* 0x004fe400000e0000 */
[----:B---3--:R-:W-:-:S13]  /*1450*/  R2UR UR5, R2 ;  /* 0x00000000020572ca */ /* 0x008fda00000e0000 */
[----:B------:R-:W-:-:S12]  /*1460*/  UIADD3 UR4, -UR4, UR5, URZ ;  /* 0x0000000504047290 */ /* 0x000fd8000fffe13f */
.L_x_132:
[----:B------:R-:W-:Y:S01]  /*1470*/  UIADD3 UR50, -UR50, UR4, URZ ;  /* 0x0000000432327290 */ /* 0x000fe2000fffe13f */
[----:B------:R-:W-:Y:S01]  /*1480*/  CS2R R32, SRZ ;  /* 0x0000000000207805 */ /* 0x000fe2000001ff00 */
[----:B------:R-:W-:Y:S01]  /*1490*/  UMOV UR45, UR46 ;  /* 0x0000002e002d7c82 */ /* 0x000fe20008000000 */
[----:B------:R-:W-:Y:S01]  /*14a0*/  CS2R R26, SRZ ;  /* 0x00000000001a7805 */ /* 0x000fe2000001ff00 */
[----:B------:R-:W-:Y:S01]  /*14b0*/  UISETP.GE.AND UP0, UPT, UR50, 0x1, UPT ;  /* 0x000000013200788c */ /* 0x000fe2000bf06270 */
[----:B------:R-:W-:Y:S01]  /*14c0*/  CS2R R56, SRZ ;  /* 0x0000000000387805 */ /* 0x000fe2000001ff00 */
[----:B------:R-:W-:Y:S01]  /*14d0*/  UIADD3 UR4, UR50, 0x9f, URZ ;  /* 0x0000009f32047890 */ /* 0x000fe2000fffe03f */
[----:B------:R-:W-:Y:S01]  /*14e0*/  IMAD.MOV.U32 R34, RZ, RZ, RZ ;  /* 0x000000ffff227224 */ /* 0x000fe200078e00ff */
[----:B------:R-:W-:Y:S02]  /*14f0*/  CS2R R36, SRZ ;  /* 0x0000000000247805 */ /* 0x000fe4000001ff00 */
[----:B------:R-:W-:-:S02]  /*1500*/  CS2R R40, SRZ ;  /* 0x0000000000287805 */ /* 0x000fc4000001ff00 */
[----:B------:R-:W-:Y:S01]  /*1510*/  PLOP3.LUT P1, PT, PT, PT, UP0, 0x80, 0x0 ;  /* 0x000000000000781c */ /* 0x000fe20003f2f008 */
[----:B------:R-:W-:Y:S01]  /*1520*/  UIMAD.WIDE UR4, UR4, 0x66666667, URZ ;  /* 0x66666667040478a5 */ /* 0x000fe2000f8e023f */
[----:B------:R-:W-:Y:S02]  /*1530*/  CS2R R58, SRZ ;  /* 0x00000000003a7805 */ /* 0x000fe4000001ff00 */
[----:B------:R-:W-:Y:S02]  /*1540*/  CS2R R44, SRZ ;  /* 0x00000000002c7805 */ /* 0x000fe4000001ff00 */
[----:B------:R-:W-:Y:S01]  /*1550*/  CS2R R60, SRZ ;  /* 0x00000000003c7805 */ /* 0x000fe2000001ff00 */
[----:B------:R-:W-:-:S04]  /*1560*/  USHF.R.U32.HI UR47, URZ, 0x1f, UR5 ;  /* 0x0000001f3f2f7899 */ /* 0x000fc80008011605 */
[----:B------:R-:W-:Y:S02]  /*1570*/  ULEA.HI.SX32 UR47, UR5, UR47, 0x1a ;  /* 0x0000002f052f7291 */ /* 0x000fe4000f8fd23f */
[----:B------:R-:W-:Y:S10]  /*1580*/  @!P1 BRA `(.L_x_133) ;  /* 0x0000005400f09947 */ /* 0x000ff40003800000 */
[----:B------:R-:W0:Y:S01]  /*1590*/  SHFL.IDX PT, R0, R22, RZ, 0x1f ;  /* 0x00001fff16007589 */ /* 0x000e2200000e0000 */
[----:B------:R-:W1:Y:S01]  /*15a0*/  S2UR UR8, SR_CgaCtaId ;  /* 0x00000000000879c3 */ /* 0x000e620000008800 */
[----:B------:R-:W-:Y:S01]  /*15b0*/  UMOV UR7, 0x400 ;  /* 0x0000040000077882 */ /* 0x000fe20000000000 */
[----:B0-----:R-:W-:Y:S01]  /*15c0*/  R2UR UR6, R0 ;  /* 0x00000000000672ca */ /* 0x001fe200000e0000 */
[----:B-1----:R-:W-:-:S12]  /*15d0*/  ULEA UR7, UR8, UR7, 0x18 ;  /* 0x0000000708077291 */ /* 0x002fd8000f8ec03f */
[----:B------:R-:W-:Y:S02]  /*15e0*/  UIMAD.WIDE UR4, UR6, 0x55555556, URZ ;  /* 0x55555556060478a5 */ /* 0x000fe4000f8e023f */
[----:B------:R-:W-:Y:S02]  /*15f0*/  UIADD3 UR4, UR7, 0xb000, URZ ;  /* 0x0000b00007047890 */ /* 0x000fe4000fffe03f */
[----:B------:R-:W-:Y:S02]  /*1600*/  ULEA.HI UR5, UR5, UR5, URZ, 0x1 ;  /* 0x0000000505057291 */ /* 0x000fe4000f8f083f */
[----:B------:R-:W-:Y:S02]  /*1610*/  ULOP3.LUT UP0, URZ, UR4, 0x9f, URZ, 0xc0, !UPT ;  /* 0x0000009f043f7892 */ /* 0x000fe4000f80c03f */
[----:B------:R-:W-:-:S04]  /*1620*/  UIMAD UR5, UR5, -0x3, UR6 ;  /* 0xfffffffd050578a4 */ /* 0x000fc8000f8e0206 */
[----:B------:R-:W-:Y:S01]  /*1630*/  PLOP3.LUT P0, PT, PT, PT, UP0, 0x80, 0x0 ;  /* 0x000000000000781c */ /* 0x000fe20003f0f008 */
[----:B------:R-:W-:-:S04]  /*1640*/  ULEA UR5, UR5, UR4, 0xc ;  /* 0x0000000405057291 */ /* 0x000fc8000f8e603f */
[----:B------:R-:W-:-:S04]  /*1650*/  USHF.R.U32.HI UR5, URZ, 0x4, UR5 ;  /* 0x000000043f057899 */ /* 0x000fc80008011605 */
[----:B------:R-:W-:-:S04]  /*1660*/  ULOP3.LUT UR51, UR5, 0x3fff, URZ, 0xc0, !UPT ;  /* 0x00003fff05337892 */ /* 0x000fc8000f8ec03f */
[----:B------:R-:W-:Y:S08]  /*1670*/  @!P0 BRA `(.L_x_134) ;  /* 0x0000000000408947 */ /* 0x000ff00003800000 */
        /* <DEDUP_REMOVED lines=16> */
.L_x_134:
[----:B------:R-:W0:Y:S01]  /*1780*/  S2UR UR5, SR_CgaCtaId ;  /* 0x00000000000579c3 */ /* 0x000e220000008800 */
[----:B------:R-:W-:Y:S01]  /*1790*/  ULEA.HI UR4, UR36, UR36, URZ, 0x1 ;  /* 0x0000002424047291 */ /* 0x000fe2000f8f083f */
[----:B------:R-:W-:-:S03]  /*17a0*/  MOV R3, 0x400 ;  /* 0x0000040000037802 */ /* 0x000fc60000000f00 */
[----:B------:R-:W-:-:S04]  /*17b0*/  ULOP3.LUT UR4, UR4, 0xfffffffe, URZ, 0xc0, !UPT ;  /* 0xfffffffe04047892 */ /* 0x000fc8000f8ec03f */
[----:B------:R-:W-:-:S06]  /*17c0*/  UIADD3 UR4, UR36, -UR4, URZ ;  /* 0x8000000424047290 */ /* 0x000fcc000fffe03f */
[----:B------:R-:W-:Y:S02]  /*17d0*/  IMAD.U32 R4, RZ, RZ, UR4 ;  /* 0x00000004ff047e24 */ /* 0x000fe4000f8e00ff */
[----:B0-----:R-:W-:-:S05]  /*17e0*/  IMAD.U32 R2, RZ, RZ, UR5 ;  /* 0x00000005ff027e24 */ /* 0x001fca000f8e00ff */
[----:B------:R-:W-:Y:S02]  /*17f0*/  LEA R0, R2, R3, 0x18 ;  /* 0x0000000302007211 */ /* 0x000fe400078ec0ff */
[----:B------:R-:W-:Y:S01]  /*1800*/  SHF.L.U32 R3, R4, 0x1f, RZ ;  /* 0x0000001f04037819 */ /* 0x000fe200000006ff */
[----:B------:R-:W-:-:S03]  /*1810*/  IMAD.U32 R4, RZ, RZ, UR40 ;  /* 0x00000028ff047e24 */ /* 0x000fc6000f8e00ff */
[----:B------:R-:W0:Y:S02]  /*1820*/  SYNCS.PHASECHK.TRANS64.TRYWAIT P1, [R0+URZ+0x13200], R3 ;  /* 0x01320003000075a7 */ /* 0x000e24000802017f */
[----:B------:R-:W-:Y:S01]  /*1830*/  ISETP.NE.AND P0, PT, R4, 0x3, PT ;  /* 0x000000030400780c */ /* 0x000fe20003f05270 */
[----:B0-----:R-:W-:-:S12]  /*1840*/  @!P1 BRA `(.L_x_135) ;  /* 0x000000bc001c9947 */ /* 0x001fd80003800000 */
.L_x_257:
[----:B------:R-:W-:Y:S05]  /*1850*/  @!P0 BRA `(.L_x_136) ;  /* 0x0000000000048947 */ /* 0x000fea0003800000 */
[----:B------:R-:W-:Y:S01]  /*1860*/  BPT.TRAP 0x1 ;  /* 0x000000040000795c */ /* 0x000fe20000300000 */
.L_x_136:
[----:B------:R-:W-:Y:S02]  /*1870*/  IMAD.U32 R4, RZ, RZ, UR37 ;  /* 0x00000025ff047e24 */ /* 0x000fe4000f8e00ff */
[----:B------:R-:W-:-:S03]  /*1880*/  IMAD.U32 R5, RZ, RZ, UR39 ;  /* 0x00000027ff057e24 */ /* 0x000fc6000f8e00ff */
[----:B------:R-:W-:Y:S01]  /*1890*/  SHF.L.U32 R4, R4, 0x1f, RZ ;  /* 0x0000001f04047819 */ /* 0x000fe200000006ff */
[----:B------:R-:W-:-:S04]  /*18a0*/  IMAD R5, R5, 0x8, R0 ;  /* 0x0000000805057824 */ /* 0x000fc800078e0200 */
[----:B------:R1:W2:Y:S01]  /*18b0*/  SYNCS.PHASECHK.TRANS64.TRYWAIT P1, [R5+URZ+0x13230], R4 ;  /* 0x01323004050075a7 */ /* 0x0002a2000802017f */
[----:B------:R-:W-:Y:S05]  /*18c0*/  @!P0 BRA `(.L_x_137) ;  /* 0x0000000000048947 */ /* 0x000fea0003800000 */
[----:B------:R-:W-:Y:S01]  /*18d0*/  BPT.TRAP 0x1 ;  /* 0x000000040000795c */ /* 0x000fe20000300000 */
.L_x_137:
[----:B------:R-:W3:Y:S01]  /*18e0*/  LDL.LU R6, [R1] ;  /* 0x0000000001067983 */ /* 0x000ee20000300800 */
[----:B------:R-:W4:Y:S01]  /*18f0*/  S2R R7, SR_TID.X ;  /* 0x0000000000077919 */ /* 0x000f220000002100 */
[----:B0-----:R-:W-:Y:S01]  /*1900*/  VIADD R3, R0, 0xe000 ;  /* 0x0000e00000037836 */ /* 0x001fe20000000000 */
[----:B----4-:R-:W-:-:S04]  /*1910*/  LOP3.LUT P2, RZ, R7, 0x7f, RZ, 0xc0, !PT ;  /* 0x0000007f07ff7812 */ /* 0x010fc8000784c0ff */
[----:B------:R-:W-:-:S04]  /*1920*/  SHF.R.U32.HI R3, RZ, 0x4, R3 ;  /* 0x00000004ff037819 */ /* 0x000fc80000011603 */
[----:B------:R-:W-:Y:S02]  /*1930*/  LOP3.LUT R3, R3, 0x3fff, RZ, 0xc0, !PT ;  /* 0x00003fff03037812 */ /* 0x000fe400078ec0ff */
[----:B---3--:R-:W-:-:S04]  /*1940*/  LOP3.LUT R6, R6, 0xffffffef, RZ, 0xc0, !PT ;  /* 0xffffffef06067812 */ /* 0x008fc800078ec0ff */
[----:B------:R-:W-:-:S05]  /*1950*/  @P2 LOP3.LUT R6, R6, 0x10, RZ, 0xfc, !PT ;  /* 0x0000001006062812 */ /* 0x000fca00078efcff */
[----:B------:R0:W-:Y:S01]  /*1960*/  STL [R1], R6 ;  /* 0x0000000601007387 */ /* 0x0001e20000100800 */
[----:B--2---:R-:W-:Y:S05]  /*1970*/  @P1 BRA `(.L_x_138) ;  /* 0x0000000000081947 */ /* 0x004fea0003800000 */
[----:B------:R-:W2:Y:S02]  /*1980*/  SYNCS.PHASECHK.TRANS64.TRYWAIT P1, [R5+URZ+0x13230], R4 ;  /* 0x01323004050075a7 */ /* 0x000ea4000802017f */
[----:B--2---:R-:W-:Y:S05]  /*1990*/  @!P1 BRA `(.L_x_139) ;  /* 0x000000b800dc9947 */ /* 0x004fea0003800000 */
.L_x_138:
[----:B------:R-:W-:Y:S05]  /*19a0*/  WARPSYNC.ALL ;  /* 0x0000000000007948 */ /* 0x000fea0003800000 */
[----:B------:R-:W-:Y:S01]  /*19b0*/  IMAD.MOV.U32 R55, RZ, RZ, RZ ;  /* 0x000000ffff377224 */ /* 0x000fe200078e00ff */
[----:B------:R-:W-:-:S04]  /*19c0*/  LOP3.LUT R3, R3, 0x10000, RZ, 0xfc, !PT ;  /* 0x0001000003037812 */ /* 0x000fc800078efcff */
[----:B------:R-:W-:Y:S01]  /*19d0*/  R2UR UR12, R3 ;  /* 0x00000000030c72ca */ /* 0x000fe200000e0000 */
[----:B------:R-:W-:Y:S01]  /*19e0*/  ULOP3.LUT UR51, UR51, 0x10000, URZ, 0xfc, !UPT ;  /* 0x0001000033337892 */ /* 0x000fe2000f8efc3f */
[----:B------:R-:W-:Y:S01]  /*19f0*/  WARPGROUP.ARRIVE ;  /* 0x00000000000079c5 */ /* 0x000fe20000000000 */
[----:B------:R-:W-:Y:S01]  /*1a00*/  UMOV UR9, 0x80000020 ;  /* 0x8000002000097882 */ /* 0x000fe20000000000 */
[----:B------:R-:W-:Y:S01]  /*1a10*/  UMOV UR11, 0x80000020 ;  /* 0x80000020000b7882 */ /* 0x000fe20000000000 */
[----:B------:R-:W-:Y:S01]  /*1a20*/  UIADD3 UR6, UR51, 0x2, URZ ;  /* 0x0000000233067890 */ /* 0x000fe2000fffe03f */
[----:B0-----:R-:W-:Y:S01]  /*1a30*/  VIADD R6, R156, UR50 ;  /* 0x000000329c067c36 */ /* 0x001fe20008000000 */
[----:B------:R-:W-:Y:S01]  /*1a40*/  UMOV UR7, 0x80000020 ;  /* 0x8000002000077882 */ /* 0x000fe20000000000 */
[----:B------:R-:W-:Y:S01]  /*1a50*/  UMOV UR8, UR51 ;  /* 0x0000003300087c82 */ /* 0x000fe20008000000 */
[----:B------:R-:W-:Y:S01]  /*1a60*/  IMAD.U32 R9, RZ, RZ, UR47 ;  /* 0x0000002fff097e24 */ /* 0x000fe2000f8e00ff */
[----:B------:R-:W-:Y:S01]  /*1a70*/  P2R R7, PR, RZ, 0x1 ;  /* 0x00000001ff077803 */ /* 0x000fe20000000000 */
[----:B------:R-:W-:Y:S01]  /*1a80*/  IMAD.U32 R49, RZ, RZ, UR43 ;  /* 0x0000002bff317e24 */ /* 0x000fe2000f8e00ff */
[----:B------:R-:W0:Y:S01]  /*1a90*/  S2R R120, SR_TID.X ;  /* 0x0000000000787919 */ /* 0x000e220000002100 */
[----:B------:R-:W-:Y:S01]  /*1aa0*/  UIMAD UR12, UR39, 0x280, UR12 ;  /* 0x00000280270c78a4 */ /* 0x000fe2000f8e020c */
[----:B------:R-:W-:Y:S01]  /*1ab0*/  IMAD R6, R9, -0xa0, R6 ;  /* 0xffffff6009067824 */ /* 0x000fe200078e0206 */
[----:B------:R-:W-:-:S02]  /*1ac0*/  UISETP.GE.AND UP0, UPT, UR50, 0xa1, UPT ;  /* 0x000000a13200788c */ /* 0x000fc4000bf06270 */
[----:B------:R-:W-:Y:S02]  /*1ad0*/  UIADD3 UR4, UR12, 0x180, URZ ;  /* 0x000001800c047890 */ /* 0x000fe4000fffe03f */
[----:B------:R-:W-:Y:S01]  /*1ae0*/  UIADD3 UR5, UR12, 0x200, URZ ;  /* 0x000002000c057890 */ /* 0x000fe2000fffe03f */
[C---:B------:R-:W-:Y:S01]  /*1af0*/  ISETP.GT.AND P2, PT, R6.reuse, RZ, PT ;  /* 0x000000ff0600720c */ /* 0x040fe20003f44270 */
        /* <DEDUP_REMOVED lines=45> */
[----:B------:R-:W-:Y:S01]  /*1dd0*/  FMNMX.FTZ R9, R104, R105, !PT ;  /* 0x0000006968097209 */ /* 0x000fe20007810000 */
[----:B------:R-:W-:Y:S01]  /*1de0*/  UMOV UR7, 0x80000020 ;  /* 0x8000002000077882 */ /* 0x000fe20000000000 */
[----:B------:R-:W-:Y:S01]  /*1df0*/  FSEL R109, R109, -INF , P1 ;  /* 0xff8000006d6d7808 */ /* 0x000fe20000800000 */
[----:B------:R-:W-:Y:S01]  /*1e00*/  UIADD3 UR12, UR12, 0x202, URZ ;  /* 0x000002020c0c7890 */ /* 0x000fe2000fffe03f */
[----:B-12---:R-:W-:-:S02]  /*1e10*/  FMNMX.FTZ R4, R108, R9, !PT ;  /* 0x000000096c047209 */ /* 0x006fc40007810000 */
        /* <DEDUP_REMOVED lines=20> */
[----:B------:R-:W-:Y:S02]  /*1f60*/  ISETP.GT.AND P2, PT, R6, 0x28, PT ;  /* 0x000000280600780c */ /* 0x000fe40003f44270 */
        /* <DEDUP_REMOVED lines=34> */
[C---:B------:R-:W-:Y:S02]  /*2190*/  ISETP.GT.AND P4, PT, R6.reuse, 0x41, PT ;  /* 0x000000410600780c */ /* 0x040fe40003f84270 */
[----:B------:R-:W-:Y:S02]  /*21a0*/  FMNMX.FTZ R9, R101, R4, !PT ;  /* 0x0000000465097209 */ /* 0x000fe40007810000 */
[----:B------:R-:W-:Y:S02]  /*21b0*/  FSEL R99, R99, -INF , P3 ;  /* 0xff80000063637808 */ /* 0x000fe40001800000 */
[----:B------:R-:W-:-:S02]  /*21c0*/  ISETP.GT.AND P3, PT, R6, 0x48, PT ;  /* 0x000000480600780c */ /* 0x000fc40003f64270 */
[----:B------:R-:W-:Y:S02]  /*21d0*/  FSEL R102, R102, -INF , P1 ;  /* 0xff80000066667808 */ /* 0x000fe40000800000 */
[C---:B------:R-:W-:Y:S02]  /*21e0*/  ISETP.GT.AND P1, PT, R6.reuse, 0x49, PT ;  /* 0x000000490600780c */ /* 0x040fe40003f24270 */
        /* <DEDUP_REMOVED lines=31> */
[C---:B------:R-:W-:Y:S02]  /*23e0*/  ISETP.GT.AND P2, PT, R6.reuse, 0x61, PT ;  /* 0x000000610600780c */ /* 0x040fe40003f44270 */
[----:B------:R-:W-:Y:S02]  /*23f0*/  FMNMX.FTZ R9, R85, R4, !PT ;  /* 0x0000000455097209 */ /* 0x000fe40007810000 */
[----:B------:R-:W-:Y:S02]  /*2400*/  FSEL R83, R83, -INF , P5 ;  /* 0xff80000053537808 */ /* 0x000fe40002800000 */
[----:B------:R-:W-:Y:S02]  /*2410*/  ISETP.GT.AND P5, PT, R6, 0x68, PT ;  /* 0x000000680600780c */ /* 0x000fe40003fa4270 */
[----:B------:R-:W-:Y:S02]  /*2420*/  FSEL R86, R86, -INF , P4 ;  /* 0xff80000056567808 */ /* 0x000fe40002000000 */
[----:B------:R-:W-:-:S02]  /*2430*/  ISETP.GT.AND P4, PT, R6, 0x69, PT ;  /* 0x000000690600780c */ /* 0x000fc40003f84270 */
[----:B------:R-:W-:Y:S02]  /*2440*/  FMNMX.FTZ R20, R110, R15, !PT ;  /* 0x0000000f6e147209 */ /* 0x000fe40007810000 */
[----:B------:R-:W-:Y:S01]  /*2450*/  FSEL R87, R87, -INF , P3 ;  /* 0xff80000057577808 */ /* 0x000fe20001800000 */
[----:B------:R-:W-:Y:S02]  /*2460*/  WARPGROUP.DEPBAR.LE gsb0, 0x0 ;  /* 0x00008000000079c5 */ /* 0x000fe40000010000 */
[----:B------:R-:W-:Y:S01]  /*2470*/  WARPGROUP.ARRIVE ;  /* 0x00000000000079c5 */ /* 0x000fe20000000000 */
[----:B------:R-:W-:Y:S02]  /*2480*/  FSEL R56, R56, -INF , P1 ;  /* 0xff80000038387808 */ /* 0x000fe40000800000 */
[----:B------:R-:W-:Y:S02]  /*2490*/  FSEL R57, R57, -INF , P2 ;  /* 0xff80000039397808 */ /* 0x000fe40001000000 */
[----:B------:R-:W-:Y:S01]  /*24a0*/  FMNMX.FTZ R4, R56, R9, !PT ;  /* 0x0000000938047209 */ /* 0x000fe20007810000 */
[----:B------:R-:W-:Y:S01]  /*24b0*/  QGMMA.64x32x32.F32.E4M3.E4M3 R24, gdesc[UR4], R24, gsb0 ;  /* 0x00600000041879f3 */ /* 0x000fe20008000818 */
[----:B------:R-:W-:-:S02]  /*24c0*/  FSEL R60, R60, -INF , P5 ;  /* 0xff8000003c3c7808 */ /* 0x000fc40002800000 */
[----:B------:R-:W-:Y:S02]  /*24d0*/  FMNMX.FTZ R9, R57, R4, !PT ;  /* 0x0000000439097209 */ /* 0x000fe40007810000 */
[----:B------:R-:W-:Y:S02]  /*24e0*/  ISETP.GT.AND P3, PT, R6, 0x70, PT ;  /* 0x000000700600780c */ /* 0x000fe40003f64270 */
[----:B------:R-:W-:Y:S02]  /*24f0*/  FSEL R61, R61, -INF , P4 ;  /* 0xff8000003d3d7808 */ /* 0x000fe40002000000 */
[----:B------:R-:W-:Y:S02]  /*2500*/  FMNMX.FTZ R4, R60, R9, !PT ;  /* 0x000000093c047209 */ /* 0x000fe40007810000 */
[----:B------:R-:W-:Y:S02]  /*2510*/  FMNMX.FTZ R15, R111, R20, !PT ;  /* 0x000000146f0f7209 */ /* 0x000fe40007810000 */
[----:B------:R-:W-:-:S02]  /*2520*/  FSEL R58, R58, -INF , P1 ;  /* 0xff8000003a3a7808 */ /* 0x000fc40000800000 */
[----:B------:R-:W-:Y:S02]  /*2530*/  ISETP.GT.AND P1, PT, R6, 0x71, PT ;  /* 0x000000710600780c */ /* 0x000fe40003f24270 */
[----:B------:R-:W-:Y:S02]  /*2540*/  FSEL R64, R64, -INF , P3 ;  /* 0xff80000040407808 */ /* 0x000fe40001800000 */
[----:B------:R-:W-:Y:S02]  /*2550*/  FMNMX.FTZ R9, R61, R4, !PT ;  /* 0x000000043d097209 */ /* 0x000fe40007810000 */
[----:B------:R-:W-:Y:S02]  /*2560*/  FMNMX.FTZ R20, R114, R15, !PT ;  /* 0x0000000f72147209 */ /* 0x000fe40007810000 */
[----:B------:R-:W-:Y:S02]  /*2570*/  FSEL R59, R59, -INF , P2 ;  /* 0xff8000003b3b7808 */ /* 0x000fe40001000000 */
[----:B------:R-:W-:-:S02]  /*2580*/  ISETP.GT.AND P2, PT, R6, 0x78, PT ;  /* 0x000000780600780c */ /* 0x000fc40003f44270 */
[----:B------:R-:W-:Y:S02]  /*2590*/  FSEL R65, R65, -INF , P1 ;  /* 0xff80000041417808 */ /* 0x000fe40000800000 */
[----:B------:R-:W-:Y:S02]  /*25a0*/  FMNMX.FTZ R4, R64, R9, !PT ;  /* 0x0000000940047209 */ /* 0x000fe40007810000 */
[----:B------:R-:W-:Y:S02]  /*25b0*/  FMNMX.FTZ R21, R115, R20, !PT ;  /* 0x0000001473157209 */ /* 0x000fe40007810000 */
[----:B------:R-:W-:Y:S02]  /*25c0*/  FSEL R68, R68, -INF , P2 ;  /* 0xff80000044447808 */ /* 0x000fe40001000000 */
[----:B------:R-:W-:Y:S02]  /*25d0*/  FMNMX.FTZ R9, R65, R4, !PT ;  /* 0x0000000441097209 */ /* 0x000fe40007810000 */
[----:B------:R-:W-:-:S02]  /*25e0*/  FSEL R69, R69, -INF , P0 ;  /* 0xff80000045457808 */ /* 0x000fc40000000000 */
[----:B------:R-:W-:Y:S02]  /*25f0*/  FMNMX.FTZ R4, R68, R9, !PT ;  /* 0x0000000944047209 */ /* 0x000fe40007810000 */
[C---:B------:R-:W-:Y:S02]  /*2600*/  ISETP.GT.AND P0, PT, R6.reuse, 0x81, PT ;  /* 0x000000810600780c */ /* 0x040fe40003f04270 */
[----:B------:R-:W-:Y:S02]  /*2610*/  FMNMX.FTZ R9, R69, R4, !PT ;  /* 0x0000000445097209 */ /* 0x000fe40007810000 */
[----:B------:R-:W-:Y:S02]  /*2620*/  FSEL R67, R67, -INF , P1 ;  /* 0xff80000043437808 */ /* 0x000fe40000800000 */
[----:B------:R-:W-:Y:S02]  /*2630*/  ISETP.GT.AND P1, PT, R6, 0x88, PT ;  /* 0x000000880600780c */ /* 0x000fe40003f24270 */
[----:B------:R-:W-:-:S02]  /*2640*/  FSEL R70, R70, -INF , P2 ;  /* 0xff80000046467808 */ /* 0x000fc40001000000 */
[----:B------:R-:W-:Y:S02]  /*2650*/  ISETP.GT.AND P2, PT, R6, 0x89, PT ;  /* 0x000000890600780c */ /* 0x000fe40003f44270 */
[----:B------:R-:W-:Y:S02]  /*2660*/  FSEL R66, R66, -INF , P3 ;  /* 0xff80000042427808 */ /* 0x000fe40001800000 */
[C---:B------:R-:W-:Y:S02]  /*2670*/  ISETP.GT.AND P3, PT, R6.reuse, 0x90, PT ;  /* 0x000000900600780c */ /* 0x040fe40003f64270 */
[----:B------:R-:W-:Y:S02]  /*2680*/  FSEL R63, R63, -INF , P4 ;  /* 0xff8000003f3f7808 */ /* 0x000fe40002000000 */
[----:B------:R-:W-:Y:S01]  /*2690*/  ISETP.GT.AND P4, PT, R6, 0x91, PT ;  /* 0x000000910600780c */ /* 0x000fe20003f84270 */
[----:B------:R-:W-:Y:S02]  /*26a0*/  WARPGROUP.DEPBAR.LE gsb0, 0x0 ;  /* 0x00008000000079c5 */ /* 0x000fe40000010000 */
[----:B------:R-:W-:-:S02]  /*26b0*/  FSEL R8, R24, -INF , P6 ;  /* 0xff80000018087808 */ /* 0x000fc40003000000 */
[----:B------:R-:W-:Y:S02]  /*26c0*/  FMNMX.FTZ R24, R118, R21, !PT ;  /* 0x0000001576187209 */ /* 0x000fe40007810000 */
[----:B------:R-:W-:Y:S02]  /*26d0*/  FSEL R48, R25, -INF , P0 ;  /* 0xff80000019307808 */ /* 0x000fe40000000000 */
[----:B------:R-:W-:Y:S02]  /*26e0*/  FMNMX.FTZ R21, R119, R24, !PT ;  /* 0x0000001877157209 */ /* 0x000fe40007810000 */
[----:B------:R-:W-:Y:S02]  /*26f0*/  FMNMX.FTZ R9, R8, R9, !PT ;  /* 0x0000000908097209 */ /* 0x000fe40007810000 */
[----:B------:R-:W-:Y:S02]  /*2700*/  FMNMX.FTZ R24, R90, R21, !PT ;  /* 0x000000155a187209 */ /* 0x000fe40007810000 */
[----:B------:R-:W-:-:S02]  /*2710*/  FSEL R54, R28, -INF , P1 ;  /* 0xff8000001c367808 */ /* 0x000fc40000800000 */
[----:B------:R-:W-:Y:S02]  /*2720*/  FMNMX.FTZ R25, R91, R24, !PT ;  /* 0x000000185b197209 */ /* 0x000fe40007810000 */
[----:B------:R-:W-:Y:S02]  /*2730*/  FMNMX.FTZ R9, R48, R9, !PT ;  /* 0x0000000930097209 */ /* 0x000fe40007810000 */
[----:B------:R-:W-:Y:S02]  /*2740*/  FMNMX.FTZ R28, R94, R25, !PT ;  /* 0x000000195e1c7209 */ /* 0x000fe40007810000 */
[----:B------:R-:W-:Y:S02]  /*2750*/  FSEL R52, R29, -INF , P2 ;  /* 0xff8000001d347808 */ /* 0x000fe40001000000 */
[----:B------:R-:W-:Y:S02]  /*2760*/  FMNMX.FTZ R9, R54, R9, !PT ;  /* 0x0000000936097209 */ /* 0x000fe40007810000 */
[----:B------:R-:W-:-:S02]  /*2770*/  FMNMX.FTZ R25, R95, R28, !PT ;  /* 0x0000001c5f197209 */ /* 0x000fc40007810000 */
[----:B------:R-:W-:Y:S02]  /*2780*/  FSEL R50, R32, -INF , P3 ;  /* 0xff80000020327808 */ /* 0x000fe40001800000 */
[----:B------:R-:W-:Y:S02]  /*2790*/  FMNMX.FTZ R9, R52, R9, !PT ;  /* 0x0000000934097209 */ /* 0x000fe40007810000 */
[----:B------:R-:W-:Y:S02]  /*27a0*/  FMNMX.FTZ R28, R98, R25, !PT ;  /* 0x00000019621c7209 */ /* 0x000fe40007810000 */
[----:B------:R-:W-:Y:S02]  /*27b0*/  FSEL R62, R62, -INF , P5 ;  /* 0xff8000003e3e7808 */ /* 0x000fe40002800000 */
[----:B------:R-:W-:Y:S02]  /*27c0*/  FSEL R45, R33, -INF , P4 ;  /* 0xff800000212d7808 */ /* 0x000fe40002000000 */
[----:B------:R-:W-:-:S02]  /*27d0*/  FMNMX.FTZ R4, R50, R9, !PT ;  /* 0x0000000932047209 */ /* 0x000fc40007810000 */
[----:B------:R-:W-:Y:S02]  /*27e0*/  ISETP.GT.AND P5, PT, R6, 0x98, PT ;  /* 0x000000980600780c */ /* 0x000fe40003fa4270 */
[----:B------:R-:W-:Y:S02]  /*27f0*/  FMNMX.FTZ R29, R99, R28, !PT ;  /* 0x0000001c631d7209 */ /* 0x000fe40007810000 */
[----:B------:R-:W-:Y:S02]  /*2800*/  FSEL R47, R36, -INF , P5 ;  /* 0xff800000242f7808 */ /* 0x000fe40002800000 */
        /* <DEDUP_REMOVED lines=8> */
[----:B------:R-:W-:Y:S01]  /*2890*/  P2R R13, PR, RZ, 0x2 ;  /* 0x00000002ff0d7803 */ /* 0x000fe20000000000 */
[----:B------:R-:W1:Y:S01]  /*28a0*/  SHFL.BFLY PT, R4, R9, 0x2, 0x1f ;  /* 0x0c401f0009047f89 */ /* 0x000e6200000e0000 */
[----:B------:R-:W-:-:S02]  /*28b0*/  FMNMX.FTZ R33, R75, R32, !PT ;  /* 0x000000204b217209 */ /* 0x000fc40007810000 */
[----:B------:R-:W-:Y:S02]  /*28c0*/  ISETP.GT.AND P1, PT, R6, 0x79, PT ;  /* 0x000000790600780c */ /* 0x000fe40003f24270 */
[----:B------:R-:W-:Y:S02]  /*28d0*/  FMNMX.FTZ R36, R78, R33, !PT ;  /* 0x000000214e247209 */ /* 0x000fe40007810000 */
[----:B------:R-:W-:Y:S02]  /*28e0*/  P2R R14, PR, RZ, 0x1 ;  /* 0x00000001ff0e7803 */ /* 0x000fe40000000000 */
[----:B------:R-:W-:Y:S02]  /*28f0*/  FMNMX.FTZ R33, R79, R36, !PT ;  /* 0x000000244f217209 */ /* 0x000fe40007810000 */
[----:B------:R-:W-:Y:S02]  /*2900*/  ISETP.GT.AND P0, PT, R6, 0x80, PT ;  /* 0x000000800600780c */ /* 0x000fe40003f04270 */
[----:B------:R-:W-:-:S02]  /*2910*/  FMNMX.FTZ R36, R82, R33, !PT ;  /* 0x0000002152247209 */ /* 0x000fc40007810000 */
[----:B------:R-:W-:Y:S02]  /*2920*/  FSEL R71, R71, -INF , P1 ;  /* 0xff80000047477808 */ /* 0x000fe40000800000 */
[----:B------:R-:W-:Y:S02]  /*2930*/  FMNMX.FTZ R37, R83, R36, !PT ;  /* 0x0000002453257209 */ /* 0x000fe40007810000 */
[----:B------:R-:W-:Y:S02]  /*2940*/  FSEL R26, R26, -INF , P0 ;  /* 0xff8000001a1a7808 */ /* 0x000fe40000000000 */
[----:B------:R-:W-:Y:S02]  /*2950*/  FMNMX.FTZ R40, R86, R37, !PT ;  /* 0x0000002556287209 */ /* 0x000fe40007810000 */
[----:B------:R-:W-:Y:S02]  /*2960*/  ISETP.NE.AND P0, PT, R14, RZ, PT ;  /* 0x000000ff0e00720c */ /* 0x000fe40003f05270 */
[----:B-1----:R-:W-:-:S02]  /*2970*/  FMNMX.FTZ R10, R9, R4, !PT ;  /* 0x00000004090a7209 */ /* 0x002fc40007810000 */
[----:B------:R-:W-:Y:S02]  /*2980*/  FMNMX.FTZ R37, R87, R40, !PT ;  /* 0x0000002857257209 */ /* 0x000fe40007810000 */
[----:B------:R-:W-:Y:S01]  /*2990*/  P2R R12, PR, RZ, 0x4 ;  /* 0x00000004ff0c7803 */ /* 0x000fe20000000000 */
[----:B------:R-:W1:Y:S01]  /*29a0*/  SHFL.BFLY PT, R11, R10, 0x1, 0x1f ;  /* 0x0c201f000a0b7f89 */ /* 0x000e6200000e0000 */
[----:B------:R-:W-:Y:S02]  /*29b0*/  FMNMX.FTZ R40, R58, R37, !PT ;  /* 0x000000253a287209 */ /* 0x000fe40007810000 */
[----:B------:R-:W-:Y:S02]  /*29c0*/  ISETP.NE.AND P1, PT, R13, RZ, PT ;  /* 0x000000ff0d00720c */ /* 0x000fe40003f25270 */
[----:B------:R-:W-:Y:S02]  /*29d0*/  FMNMX.FTZ R41, R59, R40, !PT ;  /* 0x000000283b297209 */ /* 0x000fe40007810000 */
[----:B------:R-:W-:-:S02]  /*29e0*/  FSEL R27, R27, -INF , P0 ;  /* 0xff8000001b1b7808 */ /* 0x000fc40000000000 */
[----:B------:R-:W-:Y:S02]  /*29f0*/  FMNMX.FTZ R40, R62, R41, !PT ;  /* 0x000000293e287209 */ /* 0x000fe40007810000 */
[----:B------:R-:W-:Y:S02]  /*2a00*/  FSEL R30, R30, -INF , P1 ;  /* 0xff8000001e1e7808 */ /* 0x000fe40000800000 */
[----:B------:R-:W-:Y:S02]  /*2a10*/  FMNMX.FTZ R41, R63, R40, !PT ;  /* 0x000000283f297209 */ /* 0x000fe40007810000 */
[----:B------:R-:W-:Y:S02]  /*2a20*/  ISETP.NE.AND P0, PT, R7, RZ, PT ;  /* 0x000000ff0700720c */ /* 0x000fe40003f05270 */
[----:B------:R-:W-:-:S04]  /*2a30*/  FMNMX.FTZ R44, R66, R41, !PT ;  /* 0x00000029422c7209 */ /* 0x000fc80007810000 */
[----:B------:R-:W-:Y:S02]  /*2a40*/  FMNMX.FTZ R41, R67, R44, !PT ;  /* 0x0000002c43297209 */ /* 0x000fe40007810000 */
[----:B-1----:R-:W-:Y:S02]  /*2a50*/  FMNMX.FTZ R4, R10, R11, !PT ;  /* 0x0000000b0a047209 */ /* 0x002fe40007810000 */
        /* <DEDUP_REMOVED lines=17> */
[----:B------:R-:W-:Y:S01]  /*2b70*/  FSEL R73, R38, -INF , P5 ;  /* 0xff80000026497808 */ /* 0x000fe20002800000 */
[--C-:B------:R-:W-:Y:S01]  /*2b80*/  FFMA.FTZ R57, R57, UR43, -R49.reuse ;  /* 0x0000002b39397c23 */ /* 0x100fe20008010831 */
[----:B------:R-:W-:-:S01]  /*2b90*/  FFMA.FTZ R31, R56, UR43, -R49 ;  /* 0x0000002b381f7c23 */ /* 0x000fc20008010831 */
[----:B------:R2:W-:Y:S01]  /*2ba0*/  MUFU.EX2 R37, R76 ;  /* 0x0000004c00257308 */ /* 0x0005e20000000800 */
[----:B-1----:R-:W-:Y:S01]  /*2bb0*/  FSEL R72, R35, -INF , P4 ;  /* 0xff80000023487808 */ /* 0x002fe20002000000 */
[--C-:B------:R-:W-:Y:S01]  /*2bc0*/  FFMA.FTZ R6, R104, UR43, -R49.reuse ;  /* 0x0000002b68067c23 */ /* 0x100fe20008010831 */
[----:B------:R-:W-:Y:S01]  /*2bd0*/  FMNMX.FTZ R35, R53, R44, !PT ;  /* 0x0000002c35237209 */ /* 0x000fe20007810000 */
[--C-:B------:R-:W-:Y:S01]  /*2be0*/  FFMA.FTZ R44, R61, UR43, -R49.reuse ;  /* 0x0000002b3d2c7c23 */ /* 0x100fe20008010831 */
[----:B------:R-:W-:-:S01]  /*2bf0*/  FFMA.FTZ R61, R8, UR43, -R49 ;  /* 0x0000002b083d7c23 */ /* 0x000fc20008010831 */
[--C-:B------:R-:W-:Y:S01]  /*2c00*/  FFMA.FTZ R7, R105, UR43, -R49.reuse ;  /* 0x0000002b69077c23 */ /* 0x100fe20008010831 */
[----:B------:R-:W-:Y:S01]  /*2c10*/  FMNMX.FTZ R38, R72, R35, !PT ;  /* 0x0000002348267209 */ /* 0x000fe20007810000 */
[--C-:B------:R-:W-:Y:S01]  /*2c20*/  FFMA.FTZ R56, R65, UR43, -R49.reuse ;  /* 0x0000002b41387c23 */ /* 0x100fe20008010831 */
[----:B--2---:R-:W-:Y:S01]  /*2c30*/  FSEL R76, R39, -INF , P6 ;  /* 0xff800000274c7808 */ /* 0x004fe20003000000 */
        /* <DEDUP_REMOVED lines=10> */
[----:B------:R-:W2:Y:S01]  /*2ce0*/  SHFL.BFLY PT, R60, R77, 0x2, 0x1f ;  /* 0x0c401f004d3c7f89 */ /* 0x000ea200000e0000 */
[----:B------:R-:W-:-:S01]  /*2cf0*/  FFMA.FTZ R14, R117, UR43, -R49 ;  /* 0x0000002b750e7c23 */ /* 0x000fc20008010831 */
[--C-:B-1----:R-:W-:Y:S01]  /*2d00*/  FFMA.FTZ R57, R68, UR43, -R49.reuse ;  /* 0x0000002b44397c23 */ /* 0x102fe20008010831 */
        /* <DEDUP_REMOVED lines=19> */
[----:B------:R-:W-:Y:S01]  /*2e40*/  FFMA.FTZ R46, R46, UR43, -R49 ;  /* 0x0000002b2e2e7c23 */ /* 0x000fe20008010831 */
[----:B------:R-:W-:Y:S01]  /*2e50*/  MUFU.EX2 R6, R6 ;  /* 0x0000000600067308 */ /* 0x000fe20000000800 */
[----:B--2---:R-:W-:-:S02]  /*2e60*/  FMNMX.FTZ R64, R77, R60, !PT ;  /* 0x0000003c4d407209 */ /* 0x004fc40007810000 */
[----:B0-----:R-:W-:-:S03]  /*2e70*/  LOP3.LUT P2, RZ, R120, 0x7f, RZ, 0xc0, !PT ;  /* 0x0000007f78ff7812 */ /* 0x001fc6000784c0ff */
[----:B------:R-:W0:Y:S02]  /*2e80*/  SHFL.BFLY PT, R69, R64, 0x1, 0x1f ;  /* 0x0c201f0040457f89 */ /* 0x000e2400000e0000 */
[----:B------:R-:W-:Y:S08]  /*2e90*/  MUFU.EX2 R7, R7 ;  /* 0x0000000700077308 */ /* 0x000ff00000000800 */
[----:B------:R-:W-:Y:S08]  /*2ea0*/  MUFU.EX2 R9, R9 ;  /* 0x0000000900097308 */ /* 0x000ff00000000800 */
[----:B------:R1:W-:Y:S01]  /*2eb0*/  MUFU.EX2 R60, R68 ;  /* 0x00000044003c7308 */ /* 0x0003e20000000800 */
[----:B0-----:R-:W-:Y:S01]  /*2ec0*/  FMNMX.FTZ R8, R64, R69, !PT ;  /* 0x0000004540087209 */ /* 0x001fe20007810000 */
[----:B------:R-:W-:-:S06]  /*2ed0*/  IMAD.U32 R69, RZ, RZ, UR43 ;  /* 0x0000002bff457e24 */ /* 0x000fcc000f8e00ff */
[----:B------:R-:W0:Y:S01]  /*2ee0*/  MUFU.EX2 R10, R10 ;  /* 0x0000000a000a7308 */ /* 0x000e220000000800 */
[C---:B------:R-:W-:Y:S01]  /*2ef0*/  FSETP.NEU.FTZ.AND P1, PT, R8.reuse, -INF , PT ;  /* 0xff8000000800780b */ /* 0x040fe20003f3d000 */
[----:B------:R-:W-:-:S05]  /*2f00*/  FFMA.FTZ R64, R8, R69, -8 ;  /* 0xc100000008407423 */ /* 0x000fca0000010045 */
[----:B------:R-:W-:Y:S01]  /*2f10*/  FSEL R64, R64, RZ, P1 ;  /* 0x000000ff40407208 */ /* 0x000fe20000800000 */
[----:B------:R-:W-:Y:S01]  /*2f20*/  MUFU.EX2 R11, R11 ;  /* 0x0000000b000b7308 */ /* 0x000fe20000000800 */
[----:B------:R-:W-:-:S03]  /*2f30*/  PLOP3.LUT P1, PT, PT, PT, UP0, 0x80, 0x0 ;  /* 0x000000000000781c */ /* 0x000fc60003f2f008 */
[--C-:B------:R-:W-:Y:S01]  /*2f40*/  FFMA.FTZ R49, R106, UR43, -R64.reuse ;  /* 0x0000002b6a317c23 */ /* 0x100fe20008010840 */
[----:B------:R-:W-:-:S01]  /*2f50*/  FFMA.FTZ R52, R107, UR43, -R64 ;  /* 0x0000002b6b347c23 */ /* 0x000fc20008010840 */
[--C-:B------:R-:W-:Y:S01]  /*2f60*/  FFMA.FTZ R77, R110, UR43, -R64.reuse ;  /* 0x0000002b6e4d7c23 */ /* 0x100fe20008010840 */
[----:B------:R-:W-:-:S01]  /*2f70*/  FFMA.FTZ R80, R111, UR43, -R64 ;  /* 0x0000002b6f507c23 */ /* 0x000fc20008010840 */
[--C-:B-1----:R-:W-:Y:S01]  /*2f80*/  FFMA.FTZ R68, R114, UR43, -R64.reuse ;  /* 0x0000002b72447c23 */ /* 0x102fe20008010840 */
[----:B------:R1:W-:Y:S01]  /*2f90*/  MUFU.EX2 R21, R92 ;  /* 0x0000005c00157308 */ /* 0x0003e20000000800 */
[----:B------:R-:W-:-:S01]  /*2fa0*/  FFMA.FTZ R69, R115, UR43, -R64 ;  /* 0x0000002b73457c23 */ /* 0x000fc20008010840 */
[--C-:B------:R-:W-:Y:S01]  /*2fb0*/  FFMA.FTZ R89, R98, UR43, -R64.reuse ;  /* 0x0000002b62597c23 */ /* 0x100fe20008010840 */
[----:B------:R-:W-:-:S01]  /*2fc0*/  FFMA.FTZ R93, R102, UR43, -R64 ;  /* 0x0000002b665d7c23 */ /* 0x000fc20008010840 */
[--C-:B------:R-:W-:Y:S01]  /*2fd0*/  FFMA.FTZ R74, R74, UR43, -R64.reuse ;  /* 0x0000002b4a4a7c23 */ /* 0x100fe20008010840 */
[----:B------:R-:W-:-:S01]  /*2fe0*/  FFMA.FTZ R75, R75, UR43, -R64 ;  /* 0x0000002b4b4b7c23 */ /* 0x000fc20008010840 */
[--C-:B------:R-:W-:Y:S01]  /*2ff0*/  FFMA.FTZ R66, R66, UR43, -R64.reuse ;  /* 0x0000002b42427c23 */ /* 0x100fe20008010840 */
[----:B0-----:R-:W-:Y:S01]  /*3000*/  F2FP.SATFINITE.E4M3.F32.PACK_AB_MERGE_C R152, R10, R9, RZ ;  /* 0x000000090a98723e */ /* 0x001fe200048070ff */
[----:B------:R-:W-:Y:S01]  /*3010*/  MUFU.EX2 R49, R49 ;  /* 0x0000003100317308 */ /* 0x000fe20000000800 */
[----:B-1----:R-:W-:-:S01]  /*3020*/  FFMA.FTZ R92, R95, UR43, -R64 ;  /* 0x0000002b5f5c7c23 */ /* 0x002fc20008010840 */
[--C-:B------:R-:W-:Y:S01]  /*3030*/  FFMA.FTZ R95, R78, UR43, -R64.reuse ;  /* 0x0000002b4e5f7c23 */ /* 0x100fe20008010840 */
[----:B------:R-:W-:-:S01]  /*3040*/  FFMA.FTZ R78, R82, UR43, -R64 ;  /* 0x0000002b524e7c23 */ /* 0x000fc20008010840 */
[----:B------:R-:W-:Y:S01]  /*3050*/  FFMA.FTZ R82, R86, UR43, -R64 ;  /* 0x0000002b56527c23 */ /* 0x000fe20008010840 */
[----:B------:R-:W-:-:S01]  /*3060*/  FADD.FTZ R86, R6, R7 ;  /* 0x0000000706567221 */ /* 0x000fc20000010000 */
[----:B------:R-:W-:Y:S01]  /*3070*/  F2FP.SATFINITE.E4M3.F32.PACK_AB_MERGE_C R152, R7, R6, R152 ;  /* 0x000000060798723e */ /* 0x000fe20004807098 */
        /* <DEDUP_REMOVED lines=9> */
[----:B------:R-:W1:Y:S08]  /*3110*/  MUFU.EX2 R77, R77 ;  /* 0x0000004d004d7308 */ /* 0x000e700000000800 */
[----:B------:R-:W2:Y:S01]  /*3120*/  MUFU.EX2 R80, R80 ;  /* 0x0000005000507308 */ /* 0x000ea20000000800 */
[----:B0-----:R-:W-:-:S07]  /*3130*/  FADD.FTZ R98, R49, R52 ;  /* 0x0000003431627221 */ /* 0x001fce0000010000 */
[----:B------:R-:W0:Y:S01]  /*3140*/  MUFU.EX2 R68, R68 ;  /* 0x0000004400447308 */ /* 0x000e220000000800 */
[----:B-1----:R-:W-:-:S07]  /*3150*/  FADD.FTZ R97, R77, R98 ;  /* 0x000000624d617221 */ /* 0x002fce0000010000 */
[----:B------:R1:W-:Y:S01]  /*3160*/  MUFU.EX2 R34, R85 ;  /* 0x0000005500227308 */ /* 0x0003e20000000800 */
[----:B--2---:R-:W-:-:S01]  /*3170*/  FADD.FTZ R97, R80, R97 ;  /* 0x0000006150617221 */ /* 0x004fc20000010000 */
[----:B------:R-:W-:-:S04]  /*3180*/  F2FP.SATFINITE.E4M3.F32.PACK_AB_MERGE_C R77, R80, R77, RZ ;  /* 0x0000004d504d723e */ /* 0x000fc800048070ff */
[----:B------:R-:W-:Y:S01]  /*3190*/  F2FP.SATFINITE.E4M3.F32.PACK_AB_MERGE_C R153, R52, R49, R77 ;  /* 0x000000313499723e */ /* 0x000fe2000480704d */
[----:B------:R-:W-:Y:S01]  /*31a0*/  IMAD.MOV.U32 R52, RZ, RZ, R55 ;  /* 0x000000ffff347224 */ /* 0x000fe200078e0037 */
[----:B------:R-:W-:Y:S01]  /*31b0*/  MUFU.EX2 R12, R12 ;  /* 0x0000000c000c7308 */ /* 0x000fe20000000800 */
[----:B-1----:R-:W-:-:S01]  /*31c0*/  FFMA.FTZ R85, R118, UR43, -R64 ;  /* 0x0000002b76557c23 */ /* 0x002fc20008010840 */
[----:B------:R-:W-:-:S06]  /*31d0*/  IMAD.MOV.U32 R49, RZ, RZ, R55 ;  /* 0x000000ffff317224 */ /* 0x000fcc00078e0037 */
[----:B------:R1:W-:Y:S08]  /*31e0*/  MUFU.EX2 R25, R96 ;  /* 0x0000006000197308 */ /* 0x0003f00000000800 */
[----:B------:R-:W2:Y:S01]  /*31f0*/  MUFU.EX2 R69, R69 ;  /* 0x0000004500457308 */ /* 0x000ea20000000800 */
[----:B-1----:R-:W-:-:S01]  /*3200*/  FFMA.FTZ R96, R79, UR43, -R64 ;  /* 0x0000002b4f607c23 */ /* 0x002fc20008010840 */
[--C-:B------:R-:W-:Y:S01]  /*3210*/  FFMA.FTZ R79, R83, UR43, -R64.reuse ;  /* 0x0000002b534f7c23 */ /* 0x100fe20008010840 */
[----:B------:R-:W-:-:S01]  /*3220*/  FFMA.FTZ R83, R87, UR43, -R64 ;  /* 0x0000002b57537c23 */ /* 0x000fc20008010840 */
[----:B------:R-:W-:Y:S01]  /*3230*/  FADD.FTZ R87, R9, R86 ;  /* 0x0000005609577221 */ /* 0x000fe20000010000 */
[----:B------:R-:W-:-:S01]  /*3240*/  FFMA.FTZ R86, R58, UR43, -R64 ;  /* 0x0000002b3a567c23 */ /* 0x000fc20008010840 */
[----:B------:R-:W-:-:S02]  /*3250*/  @!P2 VIADD R58, R5, 0x13240 ;  /* 0x00013240053aa836 */ /* 0x000fc40000000000 */
[----:B------:R1:W-:Y:S01]  /*3260*/  MUFU.EX2 R15, R88 ;  /* 0x00000058000f7308 */ /* 0x0003e20000000800 */
[----:B------:R-:W-:-:S01]  /*3270*/  FADD.FTZ R98, R10, R87 ;  /* 0x000000570a627221 */ /* 0x000fc20000010000 */
[----:B------:R-:W-:Y:S01]  /*3280*/  FFMA.FTZ R87, R59, UR43, -R64 ;  /* 0x0000002b3b577c23 */ /* 0x000fe20008010840 */
[----:B------:R-:W-:Y:S01]  /*3290*/  @!P2 PRMT R58, RZ, 0x654, R58 ;  /* 0x00000654ff3aa816 */ /* 0x000fe2000000003a */
[--C-:B------:R-:W-:Y:S01]  /*32a0*/  FFMA.FTZ R59, R62, UR43, -R64.reuse ;  /* 0x0000002b3e3b7c23 */ /* 0x100fe20008010840 */
[----:B------:R-:W-:-:S02]  /*32b0*/  FFMA.FTZ R62, R63, UR43, -R64 ;  /* 0x0000002b3f3e7c23 */ /* 0x000fc40008010840 */
[----:B------:R3:W-:Y:S01]  /*32c0*/  @!P2 SYNCS.ARRIVE.TRANS64.RED.A1T0 RZ, [R58+URZ], RZ ;  /* 0x000000ff3affa9a7 */ /* 0x0007e2000810043f */
[----:B------:R-:W-:Y:S01]  /*32d0*/  MUFU.EX2 R13, R13 ;  /* 0x0000000d000d7308 */ /* 0x000fe20000000800 */
[----:B-1----:R-:W-:-:S07]  /*32e0*/  FFMA.FTZ R88, R119, UR43, -R64 ;  /* 0x0000002b77587c23 */ /* 0x002fce0008010840 */
[----:B------:R-:W-:Y:S08]  /*32f0*/  MUFU.EX2 R85, R85 ;  /* 0x0000005500557308 */ /* 0x000ff00000000800 */
[----:B------:R1:W-:Y:S08]  /*3300*/  MUFU.EX2 R41, R81 ;  /* 0x0000005100297308 */ /* 0x0003f00000000800 */
[----:B------:R-:W4:Y:S01]  /*3310*/  MUFU.EX2 R14, R14 ;  /* 0x0000000e000e7308 */ /* 0x000f220000000800 */
[----:B-1----:R-:W-:-:S01]  /*3320*/  FFMA.FTZ R81, R90, UR43, -R64 ;  /* 0x0000002b5a517c23 */ /* 0x002fc20008010840 */
[----:B------:R-:W-:Y:S01]  /*3330*/  FFMA.FTZ R90, R99, UR43, -R64 ;  /* 0x0000002b635a7c23 */ /* 0x000fe20008010840 */
[----:B------:R-:W-:-:S01]  /*3340*/  FADD.FTZ R99, R11, R98 ;  /* 0x000000620b637221 */ /* 0x000fc20000010000 */
[----:B0-----:R-:W-:-:S04]  /*3350*/  FADD.FTZ R98, R68, R97 ;  /* 0x0000006144627221 */ /* 0x001fc80000010000 */
[----:B------:R-:W0:Y:S01]  /*3360*/  MUFU.EX2 R88, R88 ;  /* 0x0000005800587308 */ /* 0x000e220000000800 */
[----:B--2---:R-:W-:-:S07]  /*3370*/  FADD.FTZ R98, R69, R98 ;  /* 0x0000006245627221 */ /* 0x004fce0000010000 */
[----:B------:R1:W-:Y:S01]  /*3380*/  MUFU.EX2 R43, R84 ;  /* 0x00000054002b7308 */ /* 0x0003e20000000800 */
[----:B----4-:R-:W-:-:S04]  /*3390*/  F2FP.SATFINITE.E4M3.F32.PACK_AB_MERGE_C R154, R14, R13, RZ ;  /* 0x0000000d0e9a723e */ /* 0x010fc800048070ff */
[----:B------:R-:W-:-:S03]  /*33a0*/  F2FP.SATFINITE.E4M3.F32.PACK_AB_MERGE_C R154, R12, R11, R154 ;  /* 0x0000000b0c9a723e */ /* 0x000fc6000480709a */
[----:B------:R-:W-:Y:S01]  /*33b0*/  MUFU.EX2 R81, R81 ;  /* 0x0000005100517308 */ /* 0x000fe20000000800 */
[----:B-1----:R-:W-:-:S01]  /*33c0*/  FFMA.FTZ R84, R91, UR43, -R64 ;  /* 0x0000002b5b547c23 */ /* 0x002fc20008010840 */
[--C-:B------:R-:W-:Y:S01]  /*33d0*/  FFMA.FTZ R91, R94, UR43, -R64.reuse ;  /* 0x0000002b5e5b7c23 */ /* 0x100fe20008010840 */
[----:B------:R-:W-:-:S05]  /*33e0*/  FFMA.FTZ R94, R103, UR43, -R64 ;  /* 0x0000002b675e7c23 */ /* 0x000fca0008010840 */
[----:B------:R-:W-:Y:S08]  /*33f0*/  MUFU.EX2 R20, R20 ;  /* 0x0000001400147308 */ /* 0x000ff00000000800 */
[----:B------:R1:W-:Y:S08]  /*3400*/  MUFU.EX2 R29, R100 ;  /* 0x00000064001d7308 */ /* 0x0003f00000000800 */
[----:B------:R-:W-:Y:S01]  /*3410*/  MUFU.EX2 R84, R84 ;  /* 0x0000005400547308 */ /* 0x000fe20000000800 */
[----:B-1----:R-:W-:-:S01]  /*3420*/  FADD.FTZ R100, R12, R99 ;  /* 0x000000630c647221 */ /* 0x002fc20000010000 */
[----:B------:R-:W-:Y:S01]  /*3430*/  FADD.FTZ R99, R85, R98 ;  /* 0x0000006255637221 */ /* 0x000fe20000010000 */
[----:B0-----:R-:W-:-:S02]  /*3440*/  F2FP.SATFINITE.E4M3.F32.PACK_AB_MERGE_C R85, R88, R85, RZ ;  /* 0x000000555855723e */ /* 0x001fc400048070ff */
[----:B------:R-:W-:Y:S01]  /*3450*/  FADD.FTZ R97, R13, R100 ;  /* 0x000000640d617221 */ /* 0x000fe20000010000 */
[----:B------:R-:W-:-:S01]  /*3460*/  FADD.FTZ R98, R88, R99 ;  /* 0x0000006358627221 */ /* 0x000fc20000010000 */
[----:B------:R-:W-:Y:S01]  /*3470*/  F2FP.SATFINITE.E4M3.F32.PACK_AB_MERGE_C R155, R69, R68, R85 ;  /* 0x00000044459b723e */ /* 0x000fe20004807055 */
[----:B------:R-:W-:Y:S08]  /*3480*/  MUFU.EX2 R91, R91 ;  /* 0x0000005b005b7308 */ /* 0x000ff00000000800 */
[----:B------:R-:W0:Y:S08]  /*3490*/  MUFU.EX2 R24, R24 ;  /* 0x0000001800187308 */ /* 0x000e300000000800 */
[----:B------:R1:W-:Y:S08]  /*34a0*/  MUFU.EX2 R5, R86 ;  /* 0x0000005600057308 */ /* 0x0003f00000000800 */
[----:B------:R-:W2:Y:S01]  /*34b0*/  MUFU.EX2 R92, R92 ;  /* 0x0000005c005c7308 */ /* 0x000ea20000000800 */
[----:B-1----:R-:W-:-:S01]  /*34c0*/  FADD.FTZ R86, R14, R97 ;  /* 0x000000610e567221 */ /* 0x002fc20000010000 */
[----:B0-----:R-:W-:-:S03]  /*34d0*/  F2FP.SATFINITE.E4M3.F32.PACK_AB_MERGE_C R136, R24, R21, RZ ;  /* 0x000000151888723e */ /* 0x001fc600048070ff */
[----:B------:R-:W-:Y:S01]  /*34e0*/  FADD.FTZ R63, R15, R86 ;  /* 0x000000560f3f7221 */ /* 0x000fe20000010000 */
[C---:B------:R-:W-:Y:S02]  /*34f0*/  F2FP.SATFINITE.E4M3.F32.PACK_AB_MERGE_C R136, R20.reuse, R15, R136 ;  /* 0x0000000f1488723e */ /* 0x040fe40004807088 */
[----:B------:R-:W0:Y:S01]  /*3500*/  MUFU.EX2 R89, R89 ;  /* 0x0000005900597308 */ /* 0x000e220000000800 */
[----:B------:R-:W-:-:S01]  /*3510*/  FADD.FTZ R86, R20, R63 ;  /* 0x0000003f14567221 */ /* 0x000fc20000010000 */
[----:B------:R-:W-:-:S06]  /*3520*/  FFMA.FTZ R63, R26, UR43, -R64 ;  /* 0x0000002b1a3f7c23 */ /* 0x000fcc0008010840 */
[----:B---3--:R1:W-:Y:S08]  /*3530*/  MUFU.EX2 R58, R87 ;  /* 0x00000057003a7308 */ /* 0x0083f00000000800 */
[----:B------:R-:W3:Y:S01]  /*3540*/  MUFU.EX2 R28, R28 ;  /* 0x0000001c001c7308 */ /* 0x000ee20000000800 */
[----:B-1----:R-:W-:-:S04]  /*3550*/  FADD.FTZ R87, R81, R98 ;  /* 0x0000006251577221 */ /* 0x002fc80000010000 */
[----:B------:R-:W-:Y:S01]  /*3560*/  FADD.FTZ R98, R84, R87 ;  /* 0x0000005754627221 */ /* 0x000fe20000010000 */
[----:B------:R-:W-:-:S01]  /*3570*/  FADD.FTZ R87, R21, R86 ;  /* 0x0000005615577221 */ /* 0x000fc20000010000 */
[----:B------:R-:W-:Y:S01]  /*3580*/  FFMA.FTZ R86, R27, UR43, -R64 ;  /* 0x0000002b1b567c23 */ /* 0x000fe20008010840 */
[----:B------:R-:W1:Y:S01]  /*3590*/  MUFU.EX2 R90, R90 ;  /* 0x0000005a005a7308 */ /* 0x000e620000000800 */
[----:B------:R-:W-:-:S01]  /*35a0*/  FADD.FTZ R97, R91, R98 ;  /* 0x000000625b617221 */ /* 0x000fc20000010000 */
[----:B------:R-:W-:Y:S01]  /*35b0*/  FADD.FTZ R98, R24, R87 ;  /* 0x0000005718627221 */ /* 0x000fe20000010000 */
[----:B------:R-:W-:-:S01]  /*35c0*/  FFMA.FTZ R64, R76, UR43, -R64 ;  /* 0x0000002b4c407c23 */ /* 0x000fc20008010840 */
[C---:B--2---:R-:W-:Y:S01]  /*35d0*/  F2FP.SATFINITE.E4M3.F32.PACK_AB_MERGE_C R91, R92.reuse, R91, RZ ;  /* 0x0000005b5c5b723e */ /* 0x044fe200048070ff */
[----:B------:R-:W-:-:S01]  /*35e0*/  FADD.FTZ R100, R92, R97 ;  /* 0x000000615c647221 */ /* 0x000fc20000010000 */
[----:B------:R-:W-:Y:S02]  /*35f0*/  FADD.FTZ R27, R25, R98 ;  /* 0x00000062191b7221 */ /* 0x000fe40000010000 */
[----:B------:R-:W2:Y:S01]  /*3600*/  MUFU.EX2 R93, R93 ;  /* 0x0000005d005d7308 */ /* 0x000ea20000000800 */
[----:B0-----:R-:W-:-:S01]  /*3610*/  FADD.FTZ R87, R89, R100 ;  /* 0x0000006459577221 */ /* 0x001fc20000010000 */
[----:B---3--:R-:W-:Y:S01]  /*3620*/  FADD.FTZ R98, R28, R27 ;  /* 0x0000001b1c627221 */ /* 0x008fe20000010000 */
[----:B------:R-:W-:-:S05]  /*3630*/  F2FP.SATFINITE.E4M3.F32.PACK_AB_MERGE_C R137, R84, R81, R91 ;  /* 0x000000515489723e */ /* 0x000fca000480705b */
[----:B------:R-:W0:Y:S01]  /*3640*/  MUFU.EX2 R32, R32 ;  /* 0x0000002000207308 */ /* 0x000e220000000800 */
[----:B-1----:R-:W-:-:S01]  /*3650*/  FADD.FTZ R100, R90, R87 ;  /* 0x000000575a647221 */ /* 0x002fc20000010000 */
[----:B------:R-:W-:-:S06]  /*3660*/  FADD.FTZ R87, R29, R98 ;  /* 0x000000621d577221 */ /* 0x000fcc0000010000 */
[----:B------:R-:W1:Y:S01]  /*3670*/  MUFU.EX2 R94, R94 ;  /* 0x0000005e005e7308 */ /* 0x000e620000000800 */
[----:B--2---:R-:W-:-:S07]  /*3680*/  FADD.FTZ R97, R93, R100 ;  /* 0x000000645d617221 */ /* 0x004fce0000010000 */
[----:B------:R-:W2:Y:S01]  /*3690*/  MUFU.EX2 R74, R74 ;  /* 0x0000004a004a7308 */ /* 0x000ea20000000800 */
[----:B0-----:R-:W-:-:S04]  /*36a0*/  F2FP.SATFINITE.E4M3.F32.PACK_AB_MERGE_C R138, R32, R29, RZ ;  /* 0x0000001d208a723e */ /* 0x001fc800048070ff */
[----:B------:R-:W-:Y:S01]  /*36b0*/  F2FP.SATFINITE.E4M3.F32.PACK_AB_MERGE_C R138, R28, R25, R138 ;  /* 0x000000191c8a723e */ /* 0x000fe2000480708a */
[----:B------:R-:W-:Y:S02]  /*36c0*/  IMAD.MOV.U32 R28, RZ, RZ, R55 ;  /* 0x000000ffff1c7224 */ /* 0x000fe400078e0037 */
[----:B------:R-:W-:Y:S01]  /*36d0*/  MUFU.EX2 R36, R36 ;  /* 0x0000002400247308 */ /* 0x000fe20000000800 */
[----:B-1----:R-:W-:-:S01]  /*36e0*/  FADD.FTZ R97, R94, R97 ;  /* 0x000000615e617221 */ /* 0x002fc20000010000 */
[----:B------:R-:W-:Y:S01]  /*36f0*/  F2FP.SATFINITE.E4M3.F32.PACK_AB_MERGE_C R93, R94, R93, RZ ;  /* 0x0000005d5e5d723e */ /* 0x000fe200048070ff */
[----:B------:R-:W-:-:S03]  /*3700*/  IMAD.MOV.U32 R25, RZ, RZ, R55 ;  /* 0x000000ffff197224 */ /* 0x000fc600078e0037 */
[----:B------:R-:W-:Y:S02]  /*3710*/  F2FP.SATFINITE.E4M3.F32.PACK_AB_MERGE_C R139, R90, R89, R93 ;  /* 0x000000595a8b723e */ /* 0x000fe4000480705d */
[----:B------:R-:W0:Y:S01]  /*3720*/  MUFU.EX2 R75, R75 ;  /* 0x0000004b004b7308 */ /* 0x000e220000000800 */
[----:B--2---:R-:W-:-:S07]  /*3730*/  FADD.FTZ R10, R74, R97 ;  /* 0x000000614a0a7221 */ /* 0x004fce0000010000 */
[----:B------:R-:W1:Y:S08]  /*3740*/  MUFU.EX2 R95, R95 ;  /* 0x0000005f005f7308 */ /* 0x000e700000000800 */
[----:B------:R-:W2:Y:S01]  /*3750*/  MUFU.EX2 R42, R42 ;  /* 0x0000002a002a7308 */ /* 0x000ea20000000800 */
[----:B0-----:R-:W-:-:S07]  /*3760*/  FADD.FTZ R10, R75, R10 ;  /* 0x0000000a4b0a7221 */ /* 0x001fce0000010000 */
[----:B------:R0:W-:Y:S01]  /*3770*/  MUFU.EX2 R26, R66 ;  /* 0x00000042001a7308 */ /* 0x0001e20000000800 */
[----:B-1----:R-:W-:-:S07]  /*3780*/  FADD.FTZ R21, R95, R10 ;  /* 0x0000000a5f157221 */ /* 0x002fce0000010000 */
[----:B------:R-:W1:Y:S01]  /*3790*/  MUFU.EX2 R96, R96 ;  /* 0x0000006000607308 */ /* 0x000e620000000800 */
[----:B0-----:R-:W-:-:S01]  /*37a0*/  FADD.FTZ R66, R32, R87 ;  /* 0x0000005720427221 */ /* 0x001fc20000010000 */
[----:B--2---:R-:W-:-:S03]  /*37b0*/  F2FP.SATFINITE.E4M3.F32.PACK_AB_MERGE_C R140, R42, R37, RZ ;  /* 0x000000252a8c723e */ /* 0x004fc600048070ff */
[----:B------:R-:W-:Y:S01]  /*37c0*/  FADD.FTZ R87, R33, R66 ;  /* 0x0000004221577221 */ /* 0x000fe20000010000 */
[C---:B------:R-:W-:Y:S01]  /*37d0*/  F2FP.SATFINITE.E4M3.F32.PACK_AB_MERGE_C R140, R36.reuse, R33, R140 ;  /* 0x00000021248c723e */ /* 0x040fe2000480708c */
[----:B------:R-:W-:Y:S01]  /*37e0*/  IMAD.MOV.U32 R33, RZ, RZ, R55 ;  /* 0x000000ffff217224 */ /* 0x000fe200078e0037 */
[----:B------:R-:W0:Y:S01]  /*37f0*/  MUFU.EX2 R40, R40 ;  /* 0x0000002800287308 */ /* 0x000e220000000800 */
[----:B------:R-:W-:-:S01]  /*3800*/  FADD.FTZ R24, R36, R87 ;  /* 0x0000005724187221 */ /* 0x000fc20000010000 */
[----:B------:R-:W-:-:S03]  /*3810*/  IMAD.MOV.U32 R36, RZ, RZ, R55 ;  /* 0x000000ffff247224 */ /* 0x000fc600078e0037 */
[----:B------:R-:W-:Y:S01]  /*3820*/  FADD.FTZ R13, R37, R24 ;  /* 0x00000018250d7221 */ /* 0x000fe20000010000 */
[----:B------:R-:W-:Y:S02]  /*3830*/  IMAD.MOV.U32 R37, RZ, RZ, R55 ;  /* 0x000000ffff257224 */ /* 0x000fe400078e0037 */
[----:B------:R-:W2:Y:S01]  /*3840*/  MUFU.EX2 R78, R78 ;  /* 0x0000004e004e7308 */ /* 0x000ea20000000800 */
[----:B------:R-:W-:-:S01]  /*3850*/  FADD.FTZ R13, R42, R13 ;  /* 0x0000000d2a0d7221 */ /* 0x000fc20000010000 */
[C---:B-1----:R-:W-:Y:S01]  /*3860*/  FADD.FTZ R21, R96.reuse, R21 ;  /* 0x0000001560157221 */ /* 0x042fe20000010000 */
[----:B------:R-:W-:Y:S01]  /*3870*/  F2FP.SATFINITE.E4M3.F32.PACK_AB_MERGE_C R95, R96, R95, RZ ;  /* 0x0000005f605f723e */ /* 0x000fe200048070ff */
[----:B------:R-:W-:-:S03]  /*3880*/  IMAD.MOV.U32 R42, RZ, RZ, R55 ;  /* 0x000000ffff2a7224 */ /* 0x000fc600078e0037 */
[----:B------:R-:W-:Y:S01]  /*3890*/  F2FP.SATFINITE.E4M3.F32.PACK_AB_MERGE_C R141, R75, R74, R95 ;  /* 0x0000004a4b8d723e */ /* 0x000fe2000480705f */
[----:B------:R-:W1:Y:S01]  /*38a0*/  MUFU.EX2 R79, R79 ;  /* 0x0000004f004f7308 */ /* 0x000e620000000800 */
[----:B0-----:R-:W-:-:S04]  /*38b0*/  FADD.FTZ R24, R40, R13 ;  /* 0x0000000d28187221 */ /* 0x001fc80000010000 */
[----:B------:R-:W-:-:S03]  /*38c0*/  FADD.FTZ R24, R41, R24 ;  /* 0x0000001829187221 */ /* 0x000fc60000010000 */
[----:B------:R-:W0:Y:S01]  /*38d0*/  MUFU.EX2 R82, R82 ;  /* 0x0000005200527308 */ /* 0x000e220000000800 */
[----:B--2---:R-:W-:-:S01]  /*38e0*/  FADD.FTZ R32, R78, R21 ;  /* 0x000000154e207221 */ /* 0x004fc20000010000 */
[----:B------:R-:W-:Y:S01]  /*38f0*/  FADD.FTZ R29, R43, R24 ;  /* 0x000000182b1d7221 */ /* 0x000fe20000010000 */
[C---:B------:R-:W-:Y:S01]  /*3900*/  F2FP.SATFINITE.E4M3.F32.PACK_AB_MERGE_C R43, R34.reuse, R43, RZ ;  /* 0x0000002b222b723e */ /* 0x040fe200048070ff */
[----:B------:R-:W-:Y:S02]  /*3910*/  IMAD.MOV.U32 R24, RZ, RZ, R55 ;  /* 0x000000ffff187224 */ /* 0x000fe400078e0037 */
[----:B------:R-:W-:-:S01]  /*3920*/  FADD.FTZ R34, R34, R29 ;  /* 0x0000001d22227221 */ /* 0x000fc20000010000 */
[----:B------:R-:W-:Y:S01]  /*3930*/  F2FP.SATFINITE.E4M3.F32.PACK_AB_MERGE_C R142, R41, R40, R43 ;  /* 0x00000028298e723e */ /* 0x000fe2000480702b */
[----:B------:R-:W2:Y:S01]  /*3940*/  MUFU.EX2 R83, R83 ;  /* 0x0000005300537308 */ /* 0x000ea20000000800 */
[----:B-1----:R-:W-:-:S01]  /*3950*/  FADD.FTZ R21, R79, R32 ;  /* 0x000000204f157221 */ /* 0x002fc20000010000 */
[----:B------:R-:W-:-:S02]  /*3960*/  IMAD.MOV.U32 R43, RZ, RZ, R55 ;  /* 0x000000ffff2b7224 */ /* 0x000fc400078e0037 */
[--C-:B------:R-:W-:Y:S02]  /*3970*/  IMAD.MOV.U32 R41, RZ, RZ, R55.reuse ;  /* 0x000000ffff297224 */ /* 0x100fe400078e0037 */
[----:B------:R-:W-:Y:S02]  /*3980*/  IMAD.MOV.U32 R40, RZ, RZ, R55 ;  /* 0x000000ffff287224 */ /* 0x000fe400078e0037 */
[----:B------:R-:W1:Y:S01]  /*3990*/  MUFU.EX2 R31, R31 ;  /* 0x0000001f001f7308 */ /* 0x000e620000000800 */
[----:B0-----:R-:W-:-:S01]  /*39a0*/  FADD.FTZ R6, R82, R21 ;  /* 0x0000001552067221 */ /* 0x001fc20000010000 */
[--C-:B------:R-:W-:Y:S02]  /*39b0*/  IMAD.MOV.U32 R32, RZ, RZ, R55.reuse ;  /* 0x000000ffff207224 */ /* 0x100fe400078e0037 */
[----:B------:R-:W-:-:S04]  /*39c0*/  IMAD.MOV.U32 R29, RZ, RZ, R55 ;  /* 0x000000ffff1d7224 */ /* 0x000fc800078e0037 */
[----:B------:R-:W0:Y:S01]  /*39d0*/  MUFU.EX2 R35, R35 ;  /* 0x0000002300237308 */ /* 0x000e220000000800 */
[----:B--2---:R-:W-:-:S01]  /*39e0*/  FADD.FTZ R6, R83, R6 ;  /* 0x0000000653067221 */ /* 0x004fc20000010000 */
[----:B------:R-:W-:-:S03]  /*39f0*/  F2FP.SATFINITE.E4M3.F32.PACK_AB_MERGE_C R82, R83, R82, RZ ;  /* 0x000000525352723e */ /* 0x000fc600048070ff */
[----:B------:R-:W-:Y:S01]  /*3a00*/  FADD.FTZ R11, R5, R6 ;  /* 0x00000006050b7221 */ /* 0x000fe20000010000 */
[----:B------:R-:W-:Y:S02]  /*3a10*/  F2FP.SATFINITE.E4M3.F32.PACK_AB_MERGE_C R143, R79, R78, R82 ;  /* 0x0000004e4f8f723e */ /* 0x000fe40004807052 */
[----:B------:R-:W2:Y:S01]  /*3a20*/  MUFU.EX2 R59, R59 ;  /* 0x0000003b003b7308 */ /* 0x000ea20000000800 */
[----:B-1----:R-:W-:-:S01]  /*3a30*/  FADD.FTZ R7, R31, R34 ;  /* 0x000000221f077221 */ /* 0x002fc20000010000 */
[----:B------:R-:W-:Y:S01]  /*3a40*/  FADD.FTZ R12, R58, R11 ;  /* 0x0000000b3a0c7221 */ /* 0x000fe20000010000 */
[----:B------:R-:W-:Y:S02]  /*3a50*/  IMAD.MOV.U32 R34, RZ, RZ, R55 ;  /* 0x000000ffff227224 */ /* 0x000fe400078e0037 */
[----:B------:R-:W-:-:S03]  /*3a60*/  FADD.FTZ R6, R38, R7 ;  /* 0x0000000726067221 */ /* 0x000fc60000010000 */
[----:B------:R-:W1:Y:S01]  /*3a70*/  MUFU.EX2 R44, R44 ;  /* 0x0000002c002c7308 */ /* 0x000e620000000800 */
[----:B0-----:R-:W-:-:S07]  /*3a80*/  FADD.FTZ R7, R35, R6 ;  /* 0x0000000623077221 */ /* 0x001fce0000010000 */
[----:B------:R-:W0:Y:S01]  /*3a90*/  MUFU.EX2 R62, R62 ;  /* 0x0000003e003e7308 */ /* 0x000e220000000800 */
[----:B--2---:R-:W-:-:S07]  /*3aa0*/  FADD.FTZ R11, R59, R12 ;  /* 0x0000000c3b0b7221 */ /* 0x004fce0000010000 */
[----:B------:R-:W2:Y:S01]  /*3ab0*/  MUFU.EX2 R39, R39 ;  /* 0x0000002700277308 */ /* 0x000ea20000000800 */
[C---:B-1----:R-:W-:Y:S01]  /*3ac0*/  F2FP.SATFINITE.E4M3.F32.PACK_AB_MERGE_C R35, R44.reuse, R35, RZ ;  /* 0x000000232c23723e */ /* 0x042fe200048070ff */
[----:B------:R-:W-:-:S03]  /*3ad0*/  FADD.FTZ R44, R44, R7 ;  /* 0x000000072c2c7221 */ /* 0x000fc60000010000 */
[----:B------:R-:W-:Y:S01]  /*3ae0*/  F2FP.SATFINITE.E4M3.F32.PACK_AB_MERGE_C R144, R38, R31, R35 ;  /* 0x0000001f2690723e */ /* 0x000fe20004807023 */
[----:B------:R-:W-:Y:S02]  /*3af0*/  IMAD.MOV.U32 R38, RZ, RZ, R55 ;  /* 0x000000ffff267224 */ /* 0x000fe400078e0037 */
[----:B------:R-:W1:Y:S01]  /*3b00*/  MUFU.EX2 R56, R56 ;  /* 0x0000003800387308 */ /* 0x000e620000000800 */
[----:B0-----:R-:W-:-:S01]  /*3b10*/  FADD.FTZ R11, R62, R11 ;  /* 0x0000000b3e0b7221 */ /* 0x001fc20000010000 */
[----:B------:R-:W-:Y:S01]  /*3b20*/  F2FP.SATFINITE.E4M3.F32.PACK_AB_MERGE_C R59, R62, R59, RZ ;  /* 0x0000003b3e3b723e */ /* 0x000fe200048070ff */
[----:B------:R-:W-:Y:S02]  /*3b30*/  IMAD.MOV.U32 R35, RZ, RZ, R55 ;  /* 0x000000ffff237224 */ /* 0x000fe400078e0037 */
[----:B------:R-:W-:Y:S01]  /*3b40*/  FADD.FTZ R6, R26, R11 ;  /* 0x0000000b1a067221 */ /* 0x000fe20000010000 */
[----:B------:R-:W-:Y:S01]  /*3b50*/  F2FP.SATFINITE.E4M3.F32.PACK_AB_MERGE_C R145, R58, R5, R59 ;  /* 0x000000053a91723e */ /* 0x000fe2000480703b */
[----:B------:R-:W-:Y:S01]  /*3b60*/  IMAD.MOV.U32 R31, RZ, RZ, R55 ;  /* 0x000000ffff1f7224 */ /* 0x000fe200078e0037 */
[----:B------:R-:W0:Y:S01]  /*3b70*/  MUFU.EX2 R57, R57 ;  /* 0x0000003900397308 */ /* 0x000e220000000800 */
[----:B--2---:R-:W-:-:S01]  /*3b80*/  FADD.FTZ R7, R39, R44 ;  /* 0x0000002c27077221 */ /* 0x004fc20000010000 */
[----:B------:R-:W-:-:S06]  /*3b90*/  IMAD.MOV.U32 R44, RZ, RZ, R55 ;  /* 0x000000ffff2c7224 */ /* 0x000fcc00078e0037 */
[----:B------:R-:W2:Y:S01]  /*3ba0*/  MUFU.EX2 R27, R67 ;  /* 0x00000043001b7308 */ /* 0x000ea20000000800 */
[----:B-1----:R-:W-:-:S07]  /*3bb0*/  FADD.FTZ R12, R56, R7 ;  /* 0x00000007380c7221 */ /* 0x002fce0000010000 */
[----:B------:R-:W1:Y:S01]  /*3bc0*/  MUFU.EX2 R9, R70 ;  /* 0x0000004600097308 */ /* 0x000e620000000800 */
[----:B0-----:R-:W-:Y:S01]  /*3bd0*/  F2FP.SATFINITE.E4M3.F32.PACK_AB_MERGE_C R7, R60, R57, RZ ;  /* 0x000000393c07723e */ /* 0x001fe200048070ff */
[----:B------:R-:W-:-:S03]  /*3be0*/  FADD.FTZ R57, R57, R12 ;  /* 0x0000000c39397221 */ /* 0x000fc60000010000 */
[----:B------:R-:W-:Y:S01]  /*3bf0*/  F2FP.SATFINITE.E4M3.F32.PACK_AB_MERGE_C R146, R56, R39, R7 ;  /* 0x000000273892723e */ /* 0x000fe20004807007 */
[----:B------:R-:W-:-:S01]  /*3c00*/  FADD.FTZ R60, R60, R57 ;  /* 0x000000393c3c7221 */ /* 0x000fc20000010000 */
[----:B------:R-:W-:Y:S01]  /*3c10*/  IMAD.MOV.U32 R39, RZ, RZ, R55 ;  /* 0x000000ffff277224 */ /* 0x000fe200078e0037 */
[----:B------:R-:W0:Y:S01]  /*3c20*/  MUFU.EX2 R14, R71 ;  /* 0x00000047000e7308 */ /* 0x000e220000000800 */
[----:B--2---:R-:W-:-:S07]  /*3c30*/  FADD.FTZ R6, R27, R6 ;  /* 0x000000061b067221 */ /* 0x004fce0000010000 */
[----:B------:R-:W2:Y:S01]  /*3c40*/  MUFU.EX2 R61, R61 ;  /* 0x0000003d003d7308 */ /* 0x000ea20000000800 */
[----:B-1----:R-:W-:-:S07]  /*3c50*/  FADD.FTZ R7, R9, R6 ;  /* 0x0000000609077221 */ /* 0x002fce0000010000 */
[----:B------:R-:W1:Y:S01]  /*3c60*/  MUFU.EX2 R10, R63 ;  /* 0x0000003f000a7308 */ /* 0x000e620000000800 */
[----:B0-----:R-:W-:-:S01]  /*3c70*/  FADD.FTZ R7, R14, R7 ;  /* 0x000000070e077221 */ /* 0x001fc20000010000 */
[----:B------:R-:W-:-:S04]  /*3c80*/  F2FP.SATFINITE.E4M3.F32.PACK_AB_MERGE_C R11, R14, R9, RZ ;  /* 0x000000090e0b723e */ /* 0x000fc800048070ff */
[----:B------:R-:W-:Y:S01]  /*3c90*/  F2FP.SATFINITE.E4M3.F32.PACK_AB_MERGE_C R147, R27, R26, R11 ;  /* 0x0000001a1b93723e */ /* 0x000fe2000480700b */
[----:B------:R-:W-:Y:S01]  /*3ca0*/  IMAD.MOV.U32 R27, RZ, RZ, R55 ;  /* 0x000000ffff1b7224 */ /* 0x000fe200078e0037 */
[----:B------:R-:W0:Y:S01]  /*3cb0*/  MUFU.EX2 R48, R48 ;  /* 0x0000003000307308 */ /* 0x000e220000000800 */
[----:B--2---:R-:W-:-:S01]  /*3cc0*/  FADD.FTZ R9, R61, R60 ;  /* 0x0000003c3d097221 */ /* 0x004fc20000010000 */
[----:B------:R-:W-:-:S06]  /*3cd0*/  IMAD.MOV.U32 R26, RZ, RZ, R55 ;  /* 0x000000ffff1a7224 */ /* 0x000fcc00078e0037 */
[----:B------:R-:W2:Y:S01]  /*3ce0*/  MUFU.EX2 R13, R86 ;  /* 0x00000056000d7308 */ /* 0x000ea20000000800 */
[----:B-1----:R-:W-:-:S07]  /*3cf0*/  FADD.FTZ R6, R10, R7 ;  /* 0x000000070a067221 */ /* 0x002fce0000010000 */
[----:B------:R-:W-:Y:S01]  /*3d00*/  MUFU.EX2 R54, R54 ;  /* 0x0000003600367308 */ /* 0x000fe20000000800 */
[----:B0-----:R-:W-:-:S07]  /*3d10*/  FADD.FTZ R9, R48, R9 ;  /* 0x0000000930097221 */ /* 0x001fce0000010000 */
[----:B------:R-:W0:Y:S01]  /*3d20*/  MUFU.EX2 R65, R65 ;  /* 0x0000004100417308 */ /* 0x000e220000000800 */
[----:B--2---:R-:W-:-:S07]  /*3d30*/  FADD.FTZ R7, R13, R6 ;  /* 0x000000060d077221 */ /* 0x004fce0000010000 */
[----:B------:R-:W1:Y:S08]  /*3d40*/  MUFU.EX2 R30, R30 ;  /* 0x0000001e001e7308 */ /* 0x000e700000000800 */
[----:B------:R-:W2:Y:S01]  /*3d50*/  MUFU.EX2 R51, R51 ;  /* 0x0000003300337308 */ /* 0x000ea20000000800 */
[----:B0-----:R-:W-:Y:S01]  /*3d60*/  F2FP.SATFINITE.E4M3.F32.PACK_AB_MERGE_C R12, R65, R54, RZ ;  /* 0x00000036410c723e */ /* 0x001fe200048070ff */
[----:B------:R-:W-:-:S03]  /*3d70*/  FADD.FTZ R54, R54, R9 ;  /* 0x0000000936367221 */ /* 0x000fc60000010000 */
[----:B------:R-:W-:Y:S01]  /*3d80*/  F2FP.SATFINITE.E4M3.F32.PACK_AB_MERGE_C R148, R48, R61, R12 ;  /* 0x0000003d3094723e */ /* 0x000fe2000480700c */
[----:B------:R-:W-:-:S01]  /*3d90*/  FADD.FTZ R65, R65, R54 ;  /* 0x0000003641417221 */ /* 0x000fc20000010000 */
[----:B------:R-:W-:Y:S01]  /*3da0*/  IMAD.MOV.U32 R54, RZ, RZ, R55 ;  /* 0x000000ffff367224 */ /* 0x000fe200078e0037 */
[----:B------:R-:W0:Y:S01]  /*3db0*/  MUFU.EX2 R50, R50 ;  /* 0x0000003200327308 */ /* 0x000e220000000800 */
[----:B-1----:R-:W-:-:S01]  /*3dc0*/  FADD.FTZ R6, R30, R7 ;  /* 0x000000071e067221 */ /* 0x002fc20000010000 */
[----:B------:R-:W-:-:S06]  /*3dd0*/  IMAD.MOV.U32 R48, RZ, RZ, R55 ;  /* 0x000000ffff307224 */ /* 0x000fcc00078e0037 */
[----:B------:R-:W1:Y:S01]  /*3de0*/  MUFU.EX2 R53, R53 ;  /* 0x0000003500357308 */ /* 0x000e620000000800 */
[----:B--2---:R-:W-:-:S01]  /*3df0*/  FADD.FTZ R6, R51, R6 ;  /* 0x0000000633067221 */ /* 0x004fc20000010000 */
[----:B------:R-:W-:Y:S01]  /*3e00*/  F2FP.SATFINITE.E4M3.F32.PACK_AB_MERGE_C R30, R51, R30, RZ ;  /* 0x0000001e331e723e */ /* 0x000fe200048070ff */
[----:B------:R-:W-:-:S03]  /*3e10*/  IMAD.MOV.U32 R51, RZ, RZ, R55 ;  /* 0x000000ffff337224 */ /* 0x000fc600078e0037 */
[----:B------:R-:W-:Y:S01]  /*3e20*/  F2FP.SATFINITE.E4M3.F32.PACK_AB_MERGE_C R149, R13, R10, R30 ;  /* 0x0000000a0d95723e */ /* 0x000fe2000480701e */
[----:B------:R-:W-:Y:S01]  /*3e30*/  IMAD.MOV.U32 R30, RZ, RZ, R55 ;  /* 0x000000ffff1e7224 */ /* 0x000fe200078e0037 */
        /* <DEDUP_REMOVED lines=8> */
[----:B------:R-:W-:Y:S01]  /*3ec0*/  MUFU.EX2 R73, R73 ;  /* 0x0000004900497308 */ /* 0x000fe20000000800 */
[----:B-1----:R-:W-:-:S07]  /*3ed0*/  FADD.FTZ R7, R47, R12 ;  /* 0x0000000c2f077221 */ /* 0x002fce0000010000 */
[----:B------:R-:W0:Y:S01]  /*3ee0*/  MUFU.EX2 R64, R64 ;  /* 0x0000004000407308 */ /* 0x000e220000000800 */
[C---:B--2---:R-:W-:Y:S01]  /*3ef0*/  F2FP.SATFINITE.E4M3.F32.PACK_AB_MERGE_C R9, R46.reuse, R47, RZ ;  /* 0x0000002f2e09723e */ /* 0x044fe200048070ff */
[----:B------:R-:W-:Y:S01]  /*3f00*/  FADD.FTZ R7, R46, R7 ;  /* 0x000000072e077221 */ /* 0x000fe20000010000 */
[----:B------:R-:W-:Y:S02]  /*3f10*/  IMAD.MOV.U32 R47, RZ, RZ, R55 ;  /* 0x000000ffff2f7224 */ /* 0x000fe400078e0037 */
[----:B------:R-:W-:Y:S01]  /*3f20*/  F2FP.SATFINITE.E4M3.F32.PACK_AB_MERGE_C R150, R45, R50, R9 ;  /* 0x000000322d96723e */ /* 0x000fe20004807009 */
[--C-:B------:R-:W-:Y:S02]  /*3f30*/  IMAD.MOV.U32 R50, RZ, RZ, R55.reuse ;  /* 0x000000ffff327224 */ /* 0x100fe400078e0037 */
[--C-:B------:R-:W-:Y:S02]  /*3f40*/  IMAD.MOV.U32 R46, RZ, RZ, R55.reuse ;  /* 0x000000ffff2e7224 */ /* 0x100fe400078e0037 */
[----:B------:R-:W-:Y:S01]  /*3f50*/  IMAD.MOV.U32 R45, RZ, RZ, R55 ;  /* 0x000000ffff2d7224 */ /* 0x000fe200078e0037 */
[----:B0-----:R-:W-:Y:S01]  /*3f60*/  F2FP.SATFINITE.E4M3.F32.PACK_AB_MERGE_C R5, R64, R73, RZ ;  /* 0x000000494005723e */ /* 0x001fe200048070ff */
[----:B------:R-:W-:-:S03]  /*3f70*/  FADD.FTZ R73, R73, R6 ;  /* 0x0000000649497221 */ /* 0x000fc60000010000 */
[----:B------:R-:W-:Y:S01]  /*3f80*/  F2FP.SATFINITE.E4M3.F32.PACK_AB_MERGE_C R151, R72, R53, R5 ;  /* 0x000000354897723e */ /* 0x000fe20004807005 */
[----:B------:R-:W-:-:S01]  /*3f90*/  FADD.FTZ R6, R64, R73 ;  /* 0x0000004940067221 */ /* 0x000fc20000010000 */
        /* <DEDUP_REMOVED lines=23> */
.L_x_150:
[----:B------:R-:W-:-:S04]  /*4110*/  UISETP.NE.AND UP0, UPT, UR20, 0x1, UPT ;  /* 0x000000011400788c */ /* 0x000fc8000bf05270 */
[----:B------:R-:W-:-:S04]  /*4120*/  USEL UR37, URZ, 0x1, UP0 ;  /* 0x000000013f257887 */ /* 0x000fc80008000000 */
[----:B------:R-:W-:Y:S01]  /*4130*/  ULOP3.LUT UR37, UR21, UR37, URZ, 0x3c, !UPT ;  /* 0x0000002515257292 */ /* 0x000fe2000f8e3c3f */
[----:B------:R-:W-:Y:S11]  /*4140*/  @!P0 BRA `(.L_x_141) ;  /* 0x0000000000048947 */ /* 0x000ff60003800000 */
[----:B------:R-:W-:Y:S01]  /*4150*/  BPT.TRAP 0x1 ;  /* 0x000000040000795c */ /* 0x000fe20000300000 */
.L_x_141:
[----:B------:R-:W0:Y:S01]  /*4160*/  S2UR UR6, SR_CgaCtaId ;  /* 0x00000000000679c3 */ /* 0x000e220000008800 */
[----:B------:R-:W-:Y:S01]  /*4170*/  UIADD3 UR39, UR20, 0x1, URZ ;  /* 0x0000000114277890 */ /* 0x000fe2000fffe03f */
[----:B------:R-:W-:Y:S01]  /*4180*/  MOV R5, 0x400 ;  /* 0x0000040000057802 */ /* 0x000fe20000000f00 */
[----:B------:R-:W-:Y:S02]  /*4190*/  IMAD.U32 R4, RZ, RZ, UR37 ;  /* 0x00000025ff047e24 */ /* 0x000fe4000f8e00ff */
[----:B------:R-:W-:-:S03]  /*41a0*/  UISETP.NE.AND UP0, UPT, UR39, 0x2, UPT ;  /* 0x000000022700788c */ /* 0x000fc6000bf05270 */
[----:B------:R-:W-:Y:S01]  /*41b0*/  SHF.L.U32 R4, R4, 0x1f, RZ ;  /* 0x0000001f04047819 */ /* 0x000fe200000006ff */
[----:B------:R-:W-:Y:S01]  /*41c0*/  USEL UR39, UR39, URZ, UP0 ;  /* 0x0000003f27277287 */ /* 0x000fe20008000000 */
[----:B0-----:R-:W-:-:S05]  /*41d0*/  IMAD.U32 R2, RZ, RZ, UR6 ;  /* 0x00000006ff027e24 */ /* 0x001fca000f8e00ff */
[----:B------:R-:W-:Y:S01]  /*41e0*/  LEA R0, R2, R5, 0x18 ;  /* 0x0000000502007211 */ /* 0x000fe200078ec0ff */
[----:B------:R-:W-:-:S04]  /*41f0*/  IMAD.U32 R5, RZ, RZ, UR39 ;  /* 0x00000027ff057e24 */ /* 0x000fc8000f8e00ff */
[----:B------:R-:W-:-:S04]  /*4200*/  IMAD R5, R5, 0x8, R0 ;  /* 0x0000000805057824 */ /* 0x000fc800078e0200 */
[----:B------:R0:W1:Y:S01]  /*4210*/  SYNCS.PHASECHK.TRANS64.TRYWAIT P1, [R5+URZ+0x13230], R4 ;  /* 0x01323004050075a7 */ /* 0x000062000802017f */
[----:B------:R-:W-:Y:S05]  /*4220*/  @!P0 BRA `(.L_x_142) ;  /* 0x0000000000048947 */ /* 0x000fea0003800000 */
[----:B------:R-:W-:Y:S01]  /*4230*/  BPT.TRAP 0x1 ;  /* 0x000000040000795c */ /* 0x000fe20000300000 */
.L_x_142:
[----:B-1----:R-:W-:Y:S05]  /*4240*/  @P1 BRA `(.L_x_143) ;  /* 0x0000000000081947 */ /* 0x002fea0003800000 */
[----:B------:R-:W1:Y:S02]  /*4250*/  SYNCS.PHASECHK.TRANS64.TRYWAIT P1, [R5+URZ+0x13230], R4 ;  /* 0x01323004050075a7 */ /* 0x000e64000802017f */
[----:B-1----:R-:W-:Y:S05]  /*4260*/  @!P1 BRA `(.L_x_144) ;  /* 0x0000009000bc9947 */ /* 0x002fea0003800000 */
.L_x_143:
        /* <DEDUP_REMOVED lines=64> */
.L_x_145:
[----:B------:R-:W-:Y:S01]  /*4670*/  R2UR UR12, R0 ;  /* 0x00000000000c72ca */ /* 0x000fe200000e0000 */
[----:B01----:R-:W-:-:S05]  /*4680*/  IMAD.U32 R4, RZ, RZ, UR21 ;  /* 0x00000015ff047e24 */ /* 0x003fca000f8e00ff */
[----:B------:R-:W-:-:S07]  /*4690*/  SHF.L.U32 R4, R4, 0x1f, RZ ;  /* 0x0000001f04047819 */ /* 0x000fce00000006ff */
[----:B------:R-:W-:-:S09]  /*46a0*/  ULEA UR12, UR20, UR12, 0x3 ;  /* 0x0000000c140c7291 */ /* 0x000fd2000f8e183f */
[----:B------:R0:W1:Y:S01]  /*46b0*/  SYNCS.PHASECHK.TRANS64.TRYWAIT P1, [UR12+0x13250], R4 ;  /* 0x01325004ff0075a7 */ /* 0x000062000802014c */
[----:B------:R-:W-:Y:S05]  /*46c0*/  @!P0 BRA `(.L_x_146) ;  /* 0x0000000000048947 */ /* 0x000fea0003800000 */
[----:B------:R-:W-:Y:S01]  /*46d0*/  BPT.TRAP 0x1 ;  /* 0x000000040000795c */ /* 0x000fe20000300000 */
.L_x_146:
[----:B-1----:R-:W-:Y:S05]  /*46e0*/  @P1 BRA `(.L_x_147) ;  /* 0x0000000000081947 */ /* 0x002fea0003800000 */
[----:B------:R-:W1:Y:S02]  /*46f0*/  SYNCS.PHASECHK.TRANS64.TRYWAIT P1, [UR12+0x13250], R4 ;  /* 0x01325004ff0075a7 */ /* 0x000e64000802014c */
[----:B-1----:R-:W-:Y:S05]  /*4700*/  @!P1 BRA `(.L_x_148) ;  /* 0x0000008c00a89947 */ /* 0x002fea0003800000 */
.L_x_147:
[----:B01----:R-:W-:Y:S01]  /*4710*/  FMNMX.FTZ R4, R120, R9, !PT ;  /* 0x0000000978047209 */ /* 0x003fe20007810000 */
[----:B------:R-:W-:Y:S01]  /*4720*/  WARPGROUP.ARRIVE ;  /* 0x00000000000079c5 */ /* 0x000fe20000000000 */
[----:B------:R-:W-:Y:S01]  /*4730*/  R2UR UR6, R0 ;  /* 0x00000000000672ca */ /* 0x000fe200000e0000 */
[----:B------:R-:W-:Y:S01]  /*4740*/  UMOV UR7, 0xc0000010 ;  /* 0xc000001000077882 */ /* 0x000fe20000000000 */
[----:B------:R-:W-:Y:S01]  /*4750*/  FMNMX.FTZ R13, R121, R4, !PT ;  /* 0x00000004790d7209 */ /* 0x000fe20007810000 */
[----:B------:R-:W-:Y:S01]  /*4760*/  IMAD.U32 R21, RZ, RZ, UR43 ;  /* 0x0000002bff157e24 */ /* 0x000fe2000f8e00ff */
[----:B------:R-:W-:Y:S01]  /*4770*/  FMNMX.FTZ R4, R122, R11, !PT ;  /* 0x0000000b7a047209 */ /* 0x000fe20007810000 */
[----:B------:R-:W-:-:S03]  /*4780*/  UMOV UR11, 0xc0000010 ;  /* 0xc0000010000b7882 */ /* 0x000fc60000000000 */
[----:B------:R-:W-:Y:S02]  /*4790*/  FMNMX.FTZ R15, R123, R4, !PT ;  /* 0x000000047b0f7209 */ /* 0x000fe40007810000 */
[----:B------:R-:W-:Y:S02]  /*47a0*/  FMNMX.FTZ R4, R124, R13, !PT ;  /* 0x0000000d7c047209 */ /* 0x000fe40007810000 */
[----:B------:R-:W-:Y:S01]  /*47b0*/  FMNMX.FTZ R8, R126, R15, !PT ;  /* 0x0000000f7e087209 */ /* 0x000fe20007810000 */
[----:B------:R-:W-:Y:S01]  /*47c0*/  UIADD3 UR6, UR6, 0x1000, URZ ;  /* 0x0000100006067890 */ /* 0x000fe2000fffe03f */
[----:B------:R-:W-:Y:S02]  /*47d0*/  FMNMX.FTZ R13, R125, R4, !PT ;  /* 0x000000047d0d7209 */ /* 0x000fe40007810000 */
[----:B------:R-:W-:Y:S01]  /*47e0*/  FMNMX.FTZ R15, R127, R8, !PT ;  /* 0x000000087f0f7209 */ /* 0x000fe20007810000 */
[----:B------:R-:W-:Y:S01]  /*47f0*/  USHF.R.U32.HI UR6, URZ, 0x4, UR6 ;  /* 0x000000043f067899 */ /* 0x000fe20008011606 */
[----:B------:R-:W-:-:S02]  /*4800*/  FMNMX.FTZ R4, R128, R13, !PT ;  /* 0x0000000d80047209 */ /* 0x000fc40007810000 */
[----:B------:R-:W-:Y:S01]  /*4810*/  FMNMX.FTZ R8, R130, R15, !PT ;  /* 0x0000000f82087209 */ /* 0x000fe20007810000 */
[----:B------:R-:W-:Y:S01]  /*4820*/  ULOP3.LUT UR6, UR6, 0x3fff, URZ, 0xc0, !UPT ;  /* 0x00003fff06067892 */ /* 0x000fe2000f8ec03f */
[----:B------:R-:W-:Y:S02]  /*4830*/  FMNMX.FTZ R13, R129, R4, !PT ;  /* 0x00000004810d7209 */ /* 0x000fe40007810000 */
[----:B------:R-:W-:Y:S01]  /*4840*/  FMNMX.FTZ R15, R131, R8, !PT ;  /* 0x00000008830f7209 */ /* 0x000fe20007810000 */
[----:B------:R-:W-:Y:S01]  /*4850*/  ULOP3.LUT UR6, UR6, 0x10000, URZ, 0xfc, !UPT ;  /* 0x0001000006067892 */ /* 0x000fe2000f8efc3f */
[----:B------:R-:W-:Y:S02]  /*4860*/  FMNMX.FTZ R4, R132, R13, !PT ;  /* 0x0000000d84047209 */ /* 0x000fe40007810000 */
[----:B------:R-:W-:Y:S01]  /*4870*/  FMNMX.FTZ R8, R134, R15, !PT ;  /* 0x0000000f86087209 */ /* 0x000fe20007810000 */
[----:B------:R-:W-:Y:S01]  /*4880*/  UIMAD UR10, UR20, 0x280, UR6 ;  /* 0x00000280140a78a4 */ /* 0x000fe2000f8e0206 */
[----:B------:R-:W-:-:S02]  /*4890*/  FMNMX.FTZ R13, R133, R4, !PT ;  /* 0x00000004850d7209 */ /* 0x000fc40007810000 */
[----:B------:R-:W-:Y:S02]  /*48a0*/  FMNMX.FTZ R15, R135, R8, !PT ;  /* 0x00000008870f7209 */ /* 0x000fe40007810000 */
[----:B------:R-:W-:Y:S02]  /*48b0*/  FMNMX.FTZ R4, R104, R13, !PT ;  /* 0x0000000d68047209 */ /* 0x000fe40007810000 */
        /* <DEDUP_REMOVED lines=44> */
[----:B------:R-:W-:Y:S01]  /*4b80*/  FMNMX.FTZ R8, R82, R15, !PT ;  /* 0x0000000f52087209 */ /* 0x000fe20007810000 */
[----:B------:R-:W-:-:S02]  /*4b90*/  WARPGROUP.DEPBAR.LE gsb0, 0x0 ;  /* 0x00008000000079c5 */ /* 0x000fc40000010000 */
        /* <DEDUP_REMOVED lines=27> */
[----:B0-----:R-:W-:Y:S01]  /*4d50*/  LOP3.LUT P1, RZ, R155, 0x7f, RZ, 0xc0, !PT ;  /* 0x0000007f9bff7812 */ /* 0x001fe2000782c0ff */
[----:B------:R-:W0:Y:S04]  /*4d60*/  SHFL.BFLY PT, R13, R10, 0x2, 0x1f ;  /* 0x0c401f000a0d7f89 */ /* 0x000e2800000e0000 */
[----:B------:R-:W1:Y:S01]  /*4d70*/  SHFL.BFLY PT, R15, R12, 0x2, 0x1f ;  /* 0x0c401f000c0f7f89 */ /* 0x000e6200000e0000 */
[----:B0-----:R-:W-:-:S02]  /*4d80*/  FMNMX.FTZ R13, R10, R13, !PT ;  /* 0x0000000d0a0d7209 */ /* 0x001fc40007810000 */
[----:B-1----:R-:W-:-:S03]  /*4d90*/  FMNMX.FTZ R15, R12, R15, !PT ;  /* 0x0000000f0c0f7209 */ /* 0x002fc60007810000 */
[----:B------:R-:W0:Y:S04]  /*4da0*/  SHFL.BFLY PT, R4, R13, 0x1, 0x1f ;  /* 0x0c201f000d047f89 */ /* 0x000e2800000e0000 */
[----:B------:R-:W1:Y:S01]  /*4db0*/  SHFL.BFLY PT, R8, R15, 0x1, 0x1f ;  /* 0x0c201f000f087f89 */ /* 0x000e6200000e0000 */
[----:B------:R-:W-:Y:S02]  /*4dc0*/  WARPGROUP.DEPBAR.LE gsb0, 0x0 ;  /* 0x00008000000079c5 */ /* 0x000fe40000010000 */
[----:B------:R-:W-:-:S06]  /*4dd0*/  WARPGROUP.ARRIVE ;  /* 0x00000000000079c5 */ /* 0x000fcc0000000000 */
[----:B------:R-:W-:Y:S01]  /*4de0*/  QGMMA.64x64x32.F32.E4M3.E4M3 R24, R140, gdesc[UR4], R24, gsb0 ;  /* 0x00e000048c187df3 */ /* 0x000fe20008000818 */
[----:B------:R-:W-:Y:S01]  /*4df0*/  UIADD3 UR6, UR10, 0x180, URZ ;  /* 0x000001800a067890 */ /* 0x000fe2000fffe03f */
[----:B------:R-:W-:Y:S01]  /*4e00*/  UMOV UR7, 0xc0000010 ;  /* 0xc000001000077882 */ /* 0x000fe20000000000 */
[----:B------:R-:W-:Y:S01]  /*4e10*/  UIADD3 UR10, UR10, 0x200, URZ ;  /* 0x000002000a0a7890 */ /* 0x000fe2000fffe03f */
[----:B0-----:R-:W-:Y:S02]  /*4e20*/  FMNMX.FTZ R4, R13, R4, !PT ;  /* 0x000000040d047209 */ /* 0x001fe40007810000 */
        /* <DEDUP_REMOVED lines=60> */
[----:B------:R-:W-:-:S02]  /*51f0*/  WARPGROUP.DEPBAR.LE gsb0, 0x0 ;  /* 0x00008000000079c5 */ /* 0x000fc40000010000 */
[----:B------:R-:W-:Y:S01]  /*5200*/  MUFU.EX2 R9, R9 ;  /* 0x0000000900097308 */ /* 0x000fe20000000800 */
[----:B------:R-:W-:Y:S01]  /*5210*/  WARPGROUP.ARRIVE ;  /* 0x00000000000079c5 */ /* 0x000fe20000000000 */
[--C-:B------:R-:W-:Y:S01]  /*5220*/  FFMA.FTZ R110, R110, UR43, -R69.reuse ;  /* 0x0000002b6e6e7c23 */ /* 0x100fe20008010845 */
[----:B------:R-:W-:-:S01]  /*5230*/  FFMA.FTZ R111, R111, UR43, -R69 ;  /* 0x0000002b6f6f7c23 */ /* 0x000fc20008010845 */
[--C-:B------:R-:W-:Y:S01]  /*5240*/  FFMA.FTZ R114, R114, UR43, -R69.reuse ;  /* 0x0000002b72727c23 */ /* 0x100fe20008010845 */
[----:B------:R-:W-:-:S01]  /*5250*/  FFMA.FTZ R115, R115, UR43, -R69 ;  /* 0x0000002b73737c23 */ /* 0x000fc20008010845 */
[----:B------:R-:W-:Y:S01]  /*5260*/  FFMA.FTZ R118, R118, UR43, -R69 ;  /* 0x0000002b76767c23 */ /* 0x000fe20008010845 */
[----:B------:R-:W-:Y:S01]  /*5270*/  QGMMA.64x64x32.F32.E4M3.E4M3 R24, R144, gdesc[UR4], R24, gsb0 ;  /* 0x00e0000490187df3 */ /* 0x000fe20008000818 */
        /* <DEDUP_REMOVED lines=29> */
[----:B------:R-:W-:-:S03]  /*5450*/  FFMA.FTZ R67, R67, UR43, -R69 ;  /* 0x0000002b43437c23 */ /* 0x000fc60008010845 */
        /* <DEDUP_REMOVED lines=12> */
[----:B------:R-:W-:Y:S02]  /*5520*/  WARPGROUP.DEPBAR.LE gsb0, 0x0 ;  /* 0x00008000000079c5 */ /* 0x000fe40000010000 */
[----:B------:R-:W-:-:S04]  /*5530*/  WARPGROUP.ARRIVE ;  /* 0x00000000000079c5 */ /* 0x000fc80000000000 */
        /* <DEDUP_REMOVED lines=105> */
[----:B--2---:R-:W-:-:S01]  /*5bd0*/  FADD.FTZ R6, R84, R7 ;  /* 0x0000000754067221 */ /* 0x004fc20000010000 */
[----:B------:R-:W-:-:S06]  /*5be0*/  FFMA.FTZ R7, R70, UR43, -R69 ;  /* 0x0000002b46077c23 */ /* 0x000fcc0008010845 */
[----:B------:R-:W2:Y:S01]  /*5bf0*/  MUFU.EX2 R87, R87 ;  /* 0x0000005700577308 */ /* 0x000ea20000000800 */
[----:B-1----:R-:W-:-:S07]  /*5c00*/  FADD.FTZ R130, R86, R131 ;  /* 0x0000008356827221 */ /* 0x002fce0000010000 */
[----:B------:R-:W1:Y:S01]  /*5c10*/  MUFU.EX2 R56, R56 ;  /* 0x0000003800387308 */ /* 0x000e620000000800 */
[----:B0-----:R-:W-:-:S01]  /*5c20*/  FADD.FTZ R131, R85, R6 ;  /* 0x0000000655837221 */ /* 0x001fc20000010000 */
[----:B------:R-:W-:-:S05]  /*5c30*/  @!P1 VIADD R6, R5, 0x13240 ;  /* 0x0001324005069836 */ /* 0x000fca0000000000 */
[----:B------:R-:W-:Y:S01]  /*5c40*/  @!P1 PRMT R6, RZ, 0x654, R6 ;  /* 0x00000654ff069816 */ /* 0x000fe20000000006 */
[----:B------:R-:W0:Y:S01]  /*5c50*/  MUFU.EX2 R58, R58 ;  /* 0x0000003a003a7308 */ /* 0x000e220000000800 */
[----:B--2---:R-:W-:-:S02]  /*5c60*/  FADD.FTZ R133, R87, R130 ;  /* 0x0000008257857221 */ /* 0x004fc40000010000 */
[----:B------:R2:W-:Y:S05]  /*5c70*/  @!P1 SYNCS.ARRIVE.TRANS64.RED.A1T0 RZ, [R6+URZ], RZ ;  /* 0x000000ff06ff99a7 */ /* 0x0005ea000810043f */
[----:B------:R-:W3:Y:S01]  /*5c80*/  MUFU.EX2 R57, R57 ;  /* 0x0000003900397308 */ /* 0x000ee20000000800 */
[----:B-1----:R-:W-:-:S07]  /*5c90*/  FADD.FTZ R70, R56, R131 ;  /* 0x0000008338467221 */ /* 0x002fce0000010000 */
[----:B------:R-:W1:Y:S01]  /*5ca0*/  MUFU.EX2 R59, R59 ;  /* 0x0000003b003b7308 */ /* 0x000e620000000800 */
[----:B0-----:R-:W-:-:S07]  /*5cb0*/  FADD.FTZ R130, R58, R133 ;  /* 0x000000853a827221 */ /* 0x001fce0000010000 */
[----:B------:R-:W0:Y:S01]  /*5cc0*/  MUFU.EX2 R60, R60 ;  /* 0x0000003c003c7308 */ /* 0x000e220000000800 */
[----:B---3--:R-:W-:-:S01]  /*5cd0*/  FADD.FTZ R131, R57, R70 ;  /* 0x0000004639837221 */ /* 0x008fc20000010000 */
[----:B------:R-:W-:-:S06]  /*5ce0*/  FFMA.FTZ R70, R71, UR43, -R69 ;  /* 0x0000002b47467c23 */ /* 0x000fcc0008010845 */
        /* <DEDUP_REMOVED lines=15> */
[----:B------:R2:W3:Y:S01]  /*5de0*/  MUFU.EX2 R5, R7 ;  /* 0x0000000700057308 */ /* 0x0004e20000000800 */
[----:B0-----:R-:W-:-:S07]  /*5df0*/  FADD.FTZ R130, R67, R130 ;  /* 0x0000008243827221 */ /* 0x001fce0000010000 */
[----:B------:R-:W0:Y:S01]  /*5e00*/  MUFU.EX2 R11, R11 ;  /* 0x0000000b000b7308 */ /* 0x000e220000000800 */
[----:B--2---:R-:W-:-:S04]  /*5e10*/  FADD.FTZ R7, R65, R6 ;  /* 0x0000000641077221 */ /* 0x004fc80000010000 */
[----:B-1----:R-:W-:-:S03]  /*5e20*/  FADD.FTZ R6, R68, R7 ;  /* 0x0000000744067221 */ /* 0x002fc60000010000 */
[----:B------:R-:W1:Y:S01]  /*5e30*/  MUFU.EX2 R70, R70 ;  /* 0x0000004600467308 */ /* 0x000e620000000800 */
[----:B---3--:R-:W-:-:S01]  /*5e40*/  FADD.FTZ R69, R5, R130 ;  /* 0x0000008205457221 */ /* 0x008fc20000010000 */
[----:B0-----:R-:W-:-:S03]  /*5e50*/  FADD.FTZ R7, R11, R6 ;  /* 0x000000060b077221 */ /* 0x001fc60000010000 */
[----:B-1----:R-:W-:Y:S01]  /*5e60*/  FADD.FTZ R6, R70, R69 ;  /* 0x0000004546067221 */ /* 0x002fe20000010000 */
[----:B------:R-:W-:Y:S06]  /*5e70*/  @!P0 BRA `(.L_x_149) ;  /* 0x0000000000048947 */ /* 0x000fec0003800000 */
[----:B------:R-:W-:Y:S01]  /*5e80*/  BPT.TRAP 0x1 ;  /* 0x000000040000795c */ /* 0x000fe20000300000 */
.L_x_149:
[----:B------:R-:W-:Y:S01]  /*5e90*/  R2UR UR7, R2 ;  /* 0x00000000020772ca */ /* 0x000fe200000e0000 */
[----:B------:R-:W-:Y:S01]  /*5ea0*/  UIADD3 UR6, UR12, 0x13260, URZ ;  /* 0x000132600c067890 */ /* 0x000fe2000fffe03f */
[----:B------:R-:W-:Y:S01]  /*5eb0*/  ISETP.LT.AND P1, PT, RZ, UR47, PT ;  /* 0x0000002fff007c0c */ /* 0x000fe2000bf21270 */
[----:B------:R-:W-:Y:S01]  /*5ec0*/  UMOV UR21, UR37 ;  /* 0x0000002500157c82 */ /* 0x000fe20008000000 */
[----:B------:R-:W-:Y:S01]  /*5ed0*/  F2FP.SATFINITE.E4M3.F32.PACK_AB_MERGE_C R11, R11, R68, RZ ;  /* 0x000000440b0b723e */ /* 0x000fe200048070ff */
[----:B------:R-:W-:Y:S01]  /*5ee0*/  UMOV UR20, UR39 ;  /* 0x0000002700147c82 */ /* 0x000fe20008000000 */
[----:B------:R-:W-:Y:S01]  /*5ef0*/  F2FP.SATFINITE.E4M3.F32.PACK_AB_MERGE_C R14, R15, R14, RZ ;  /* 0x0000000e0f0e723e */ /* 0x000fe200048070ff */
[-C--:B------:R-:W-:Y:S01]  /*5f00*/  FMUL.FTZ R26, R26, R9.reuse ;  /* 0x000000091a1a7220 */ /* 0x080fe20000410000 */
[----:B------:R-:W-:Y:S01]  /*5f10*/  F2FP.SATFINITE.E4M3.F32.PACK_AB_MERGE_C R124, R125, R124, RZ ;  /* 0x0000007c7d7c723e */ /* 0x000fe200048070ff */
[-C--:B------:R-:W-:Y:S01]  /*5f20*/  FMUL.FTZ R27, R27, R9.reuse ;  /* 0x000000091b1b7220 */ /* 0x080fe20000410000 */
[----:B------:R-:W-:Y:S01]  /*5f30*/  F2FP.SATFINITE.E4M3.F32.PACK_AB_MERGE_C R120, R121, R120, RZ ;  /* 0x000000787978723e */ /* 0x000fe200048070ff */
[-C--:B------:R-:W-:Y:S01]  /*5f40*/  FMUL.FTZ R30, R30, R9.reuse ;  /* 0x000000091e1e7220 */ /* 0x080fe20000410000 */
[----:B------:R-:W-:Y:S01]  /*5f50*/  F2FP.SATFINITE.E4M3.F32.PACK_AB_MERGE_C R128, R129, R128, RZ ;  /* 0x000000808180723e */ /* 0x000fe200048070ff */
[----:B------:R-:W-:Y:S01]  /*5f60*/  UPRMT UR6, UR7, 0x654, UR6 ;  /* 0x0000065407067896 */ /* 0x000fe20008000006 */
[----:B------:R-:W-:Y:S01]  /*5f70*/  F2FP.SATFINITE.E4M3.F32.PACK_AB_MERGE_C R108, R109, R108, RZ ;  /* 0x0000006c6d6c723e */ /* 0x000fe200048070ff */
[----:B------:R-:W-:Y:S01]  /*5f80*/  UIADD3 UR7, UR47, -0x1, URZ ;  /* 0xffffffff2f077890 */ /* 0x000fe2000fffe03f */
[----:B------:R-:W-:Y:S01]  /*5f90*/  F2FP.SATFINITE.E4M3.F32.PACK_AB_MERGE_C R110, R111, R110, RZ ;  /* 0x0000006e6f6e723e */ /* 0x000fe200048070ff */
[-C--:B------:R-:W-:Y:S01]  /*5fa0*/  FMUL.FTZ R31, R31, R9.reuse ;  /* 0x000000091f1f7220 */ /* 0x080fe20000410000 */
[----:B------:R-:W-:Y:S01]  /*5fb0*/  F2FP.SATFINITE.E4M3.F32.PACK_AB_MERGE_C R116, R117, R116, RZ ;  /* 0x000000747574723e */ /* 0x000fe200048070ff */
[-C--:B------:R-:W-:Y:S01]  /*5fc0*/  FMUL.FTZ R34, R34, R9.reuse ;  /* 0x0000000922227220 */ /* 0x080fe20000410000 */
[----:B------:R-:W-:Y:S01]  /*5fd0*/  F2FP.SATFINITE.E4M3.F32.PACK_AB_MERGE_C R118, R119, R118, RZ ;  /* 0x000000767776723e */ /* 0x000fe200048070ff */
[-C--:B------:R-:W-:Y:S01]  /*5fe0*/  FMUL.FTZ R35, R35, R9.reuse ;  /* 0x0000000923237220 */ /* 0x080fe20000410000 */
[----:B------:R-:W-:Y:S01]  /*5ff0*/  F2FP.SATFINITE.E4M3.F32.PACK_AB_MERGE_C R92, R93, R92, RZ ;  /* 0x0000005c5d5c723e */ /* 0x000fe200048070ff */
[----:B------:R-:W-:Y:S01]  /*6000*/  SYNCS.ARRIVE.TRANS64.RED.A1T0 RZ, [UR6], RZ ;  /* 0x000000ffffff79a7 */ /* 0x000fe20008100406 */
        /* <DEDUP_REMOVED lines=17> */
[----:B------:R-:W-:Y:S01]  /*6120*/  FMUL.FTZ R51, R51, R9 ;  /* 0x0000000933337220 */ /* 0x000fe20000410000 */
        /* <DEDUP_REMOVED lines=42> */
.L_x_140:
[----:B------:R-:W-:Y:S06]  /*63d0*/  BAR.ARV 0x8, 0x200 ;  /* 0x0208000000007b1d */ /* 0x000fec0000002000 */
[----:B------:R-:W-:Y:S05]  /*63e0*/  @!P0 BRA `(.L_x_151) ;  /* 0x0000000000048947 */ /* 0x000fea0003800000 */
[----:B------:R-:W-:Y:S01]  /*63f0*/  BPT.TRAP 0x1 ;  /* 0x000000040000795c */ /* 0x000fe20000300000 */
.L_x_151:
[----:B------:R-:W-:Y:S02]  /*6400*/  IMAD.U32 R3, RZ, RZ, UR39 ;  /* 0x00000027ff037e24 */ /* 0x000fe4000f8e00ff */
[----:B------:R-:W-:Y:S02]  /*6410*/  IMAD.U32 R5, RZ, RZ, UR37 ;  /* 0x00000025ff057e24 */ /* 0x000fe4000f8e00ff */
[----:B------:R-:W-:-:S03]  /*6420*/  IMAD R20, R3, 0x8, R0 ;  /* 0x0000000803147824 */ /* 0x000fc600078e0200 */
[----:B------:R-:W-:-:S04]  /*6430*/  SHF.L.U32 R3, R5, 0x1f, RZ ;  /* 0x0000001f05037819 */ /* 0x000fc800000006ff */
[----:B------:R0:W1:Y:S01]  /*6440*/  SYNCS.PHASECHK.TRANS64.TRYWAIT P1, [R20+URZ+0x13250], R3 ;  /* 0x01325003140075a7 */ /* 0x000062000802017f */
[----:B------:R-:W-:Y:S05]  /*6450*/  @!P0 BRA `(.L_x_152) ;  /* 0x0000000000048947 */ /* 0x000fea0003800000 */
[----:B------:R-:W-:Y:S01]  /*6460*/  BPT.TRAP 0x1 ;  /* 0x000000040000795c */ /* 0x000fe20000300000 */
.L_x_152:
[----:B------:R-:W-:Y:S01]  /*6470*/  VIADD R0, R0, 0x1000 ;  /* 0x0000100000007836 */ /* 0x000fe20000000000 */
[----:B-1----:R-:W-:Y:S06]  /*6480*/  @P1 BRA `(.L_x_153) ;  /* 0x0000000000081947 */ /* 0x002fec0003800000 */
[----:B------:R-:W1:Y:S02]  /*6490*/  SYNCS.PHASECHK.TRANS64.TRYWAIT P1, [R20+URZ+0x13250], R3 ;  /* 0x01325003140075a7 */ /* 0x000e64000802017f */
[----:B-1----:R-:W-:Y:S05]  /*64a0*/  @!P1 BRA `(.L_x_154) ;  /* 0x0000007000589947 */ /* 0x002fea0003800000 */
.L_x_153:
[----:B------:R-:W-:Y:S01]  /*64b0*/  SHF.R.U32.HI R0, RZ, 0x4, R0 ;  /* 0x00000004ff007819 */ /* 0x000fe20000011600 */
[----:B------:R-:W-:Y:S01]  /*64c0*/  IMAD.U32 R11, RZ, RZ, UR39 ;  /* 0x00000027ff0b7e24 */ /* 0x000fe2000f8e00ff */
[----:B------:R-:W-:Y:S05]  /*64d0*/  WARPSYNC.ALL ;  /* 0x0000000000007948 */ /* 0x000fea0003800000 */
[----:B------:R-:W-:Y:S01]  /*64e0*/  LOP3.LUT R0, R0, 0x3fff, RZ, 0xc0, !PT ;  /* 0x00003fff00007812 */ /* 0x000fe200078ec0ff */
[----:B------:R-:W-:Y:S01]  /*64f0*/  WARPGROUP.ARRIVE ;  /* 0x00000000000079c5 */ /* 0x000fe20000000000 */
[----:B------:R-:W-:Y:S01]  /*6500*/  ULDC.64 UR10, c[0x0][0x9a0] ;  /* 0x00026800000a7ab9 */ /* 0x000fe20000000a00 */
[----:B------:R-:W-:Y:S01]  /*6510*/  IMAD.MOV.U32 R5, RZ, RZ, 0x3f800000 ;  /* 0x3f800000ff057424 */ /* 0x000fe200078e00ff */
[----:B------:R-:W-:Y:S01]  /*6520*/  LOP3.LUT R0, R0, 0x10000, RZ, 0xfc, !PT ;  /* 0x0001000000007812 */ /* 0x000fe200078efcff */
[----:B------:R-:W-:-:S04]  /*6530*/  UISETP.NE.U32.AND UP0, UPT, UR10, URZ, UPT ;  /* 0x0000003f0a00728c */ /* 0x000fc8000bf05070 */
[----:B------:R-:W-:Y:S01]  /*6540*/  IMAD R10, R11, 0x280, R0 ;  /* 0x000002800b0a7824 */ /* 0x000fe200078e0200 */
[----:B------:R-:W-:Y:S01]  /*6550*/  UISETP.NE.AND.EX UP0, UPT, UR11, URZ, UPT, UP0 ;  /* 0x0000003f0b00728c */ /* 0x000fe2000bf05300 */
[----:B------:R-:W-:-:S03]  /*6560*/  IMAD.MOV.U32 R11, RZ, RZ, -0x3ffffff0 ;  /* 0xc0000010ff0b7424 */ /* 0x000fc600078e00ff */
[----:B------:R-:W-:Y:S02]  /*6570*/  R2UR UR6, R10 ;  /* 0x000000000a0672ca */ /* 0x000fe400000e0000 */
[----:B------:R-:W-:Y:S02]  /*6580*/  R2UR UR7, R11 ;  /* 0x000000000b0772ca */ /* 0x000fe400000e0000 */
[----:B------:R-:W-:-:S03]  /*6590*/  PLOP3.LUT P1, PT, PT, PT, UP0, 0x80, 0x0 ;  /* 0x000000000000781c */ /* 0x000fc60003f2f008 */
[----:B------:R-:W-:Y:S01]  /*65a0*/  @UP0 ULDC.64 UR12, c[0x0][0x9c8] ;  /* 0x00027200000c0ab9 */ /* 0x000fe20000000a00 */
[----:B------:R-:W-:Y:S02]  /*65b0*/  @UP0 USHF.R.S32.HI UR9, URZ, 0x1f, UR46 ;  /* 0x0000001f3f090899 */ /* 0x000fe4000801142e */
[----:B------:R-:W-:Y:S02]  /*65c0*/  @UP0 UIMAD UR8, UR42, UR12, URZ ;  /* 0x0000000c2a0802a4 */ /* 0x000fe4000f8e023f */
[----:B------:R-:W-:Y:S02]  /*65d0*/  @UP0 UIMAD.WIDE.U32 UR4, UR41, UR12, URZ ;  /* 0x0000000c290402a5 */ /* 0x000fe4000f8e003f */
[----:B------:R-:W-:-:S07]  /*65e0*/  @UP0 UIMAD UR8, UR41, UR13, UR8 ;  /* 0x0000000d290802a4 */ /* 0x000fce000f8e0208 */
[----:B------:R-:W-:Y:S01]  /*65f0*/  QGMMA.64x64x32.F32.E4M3.E4M3 R24, R152, gdesc[UR4], R24, gsb0 ;  /* 0x00e0000498187df3 */ /* 0x000fe20008000818 */
[----:B------:R-:W-:Y:S01]  /*6600*/  @UP0 ULDC.64 UR12, c[0x0][0x9d0] ;  /* 0x00027400000c0ab9 */ /* 0x000fe20000000a00 */
[----:B------:R-:W-:Y:S02]  /*6610*/  @UP0 UIADD3 UR5, UR5, UR8, URZ ;  /* 0x0000000805050290 */ /* 0x000fe4000fffe03f */
[----:B------:R-:W-:Y:S02]  /*6620*/  @UP0 UIMAD UR8, UR9, UR12, URZ ;  /* 0x0000000c090802a4 */ /* 0x000fe4000f8e023f */
[----:B------:R-:W-:Y:S02]  /*6630*/  @UP0 UIMAD.WIDE.U32 UR4, UR46, UR12, UR4 ;  /* 0x0000000c2e0402a5 */ /* 0x000fe4000f8e0004 */
[----:B------:R-:W-:Y:S02]  /*6640*/  @UP0 UIMAD UR8, UR46, UR13, UR8 ;  /* 0x0000000d2e0802a4 */ /* 0x000fe4000f8e0208 */
[----:B------:R-:W-:-:S02]  /*6650*/  @UP0 ULEA UR6, UP1, UR4, UR10, 0x2 ;  /* 0x0000000a04060291 */ /* 0x000fc4000f82103f */
[----:B------:R-:W-:-:S04]  /*6660*/  @UP0 UIADD3 UR5, UR5, UR8, URZ ;  /* 0x0000000805050290 */ /* 0x000fc8000fffe03f */
[----:B------:R-:W-:Y:S01]  /*6670*/  @UP0 ULEA.HI.X UR5, UR4, UR11, UR5, 0x2, UP1 ;  /* 0x0000000b04050291 */ /* 0x000fe200088f1405 */
[----:B------:R-:W-:Y:S02]  /*6680*/  VIADD R12, R10, 0x80 ;  /* 0x000000800a0c7836 */ /* 0x000fe40000000000 */
[----:B------:R-:W-:Y:S01]  /*6690*/  @UP0 UMOV UR4, UR6 ;  /* 0x0000000600040c82 */ /* 0x000fe20008000000 */
[----:B------:R-:W-:Y:S02]  /*66a0*/  IMAD.MOV.U32 R13, RZ, RZ, -0x3ffffff0 ;  /* 0xc0000010ff0d7424 */ /* 0x000fe400078e00ff */
[----:B------:R-:W-:Y:S02]  /*66b0*/  IMAD.U32 R14, RZ, RZ, UR4 ;  /* 0x00000004ff0e7e24 */ /* 0x000fe4000f8e00ff */
[----:B------:R-:W-:Y:S01]  /*66c0*/  IMAD.U32 R15, RZ, RZ, UR5 ;  /* 0x00000005ff0f7e24 */ /* 0x000fe2000f8e00ff */
[----:B------:R-:W-:Y:S02]  /*66d0*/  R2UR UR6, R12 ;  /* 0x000000000c0672ca */ /* 0x000fe400000e0000 */
[----:B------:R-:W-:-:S02]  /*66e0*/  R2UR UR7, R13 ;  /* 0x000000000d0772ca */ /* 0x000fc400000e0000 */
[----:B------:R2:W3:Y:S01]  /*66f0*/  @P1 LDG.E R5, desc[UR48][R14.64] ;  /* 0x000000300e051981 */ /* 0x0004e2000c1e1900 */
[----:B------:R-:W-:Y:S02]  /*6700*/  WARPGROUP.DEPBAR.LE gsb0, 0x0 ;  /* 0x00008000000079c5 */ /* 0x000fe40000010000 */
[----:B------:R-:W-:-:S08]  /*6710*/  WARPGROUP.ARRIVE ;  /* 0x00000000000079c5 */ /* 0x000fd00000000000 */
[----:B------:R-:W-:Y:S01]  /*6720*/  QGMMA.64x64x32.F32.E4M3.E4M3 R24, R136, gdesc[UR4], R24, gsb0 ;  /* 0x00e0000488187df3 */ /* 0x000fe20008000818 */
[----:B------:R-:W-:Y:S02]  /*6730*/  VIADD R12, R10, 0x100 ;  /* 0x000001000a0c7836 */ /* 0x000fe40000000000 */
[----:B------:R-:W-:-:S03]  /*6740*/  IMAD.MOV.U32 R13, RZ, RZ, -0x3ffffff0 ;  /* 0xc0000010ff0d7424 */ /* 0x000fc600078e00ff */
[----:B------:R-:W-:Y:S02]  /*6750*/  R2UR UR6, R12 ;  /* 0x000000000c0672ca */ /* 0x000fe400000e0000 */
[----:B------:R-:W-:Y:S01]  /*6760*/  R2UR UR7, R13 ;  /* 0x000000000d0772ca */ /* 0x000fe200000e0000 */
[----:B------:R-:W-:Y:S02]  /*6770*/  VIADD R12, R10, 0x180 ;  /* 0x000001800a0c7836 */ /* 0x000fe40000000000 */
[----:B------:R-:W-:Y:S01]  /*6780*/  IMAD.MOV.U32 R13, RZ, RZ, -0x3ffffff0 ;  /* 0xc0000010ff0d7424 */ /* 0x000fe200078e00ff */
[----:B------:R-:W-:Y:S02]  /*6790*/  WARPGROUP.DEPBAR.LE gsb0, 0x0 ;  /* 0x00008000000079c5 */ /* 0x000fe40000010000 */
[----:B------:R-:W-:-:S07]  /*67a0*/  WARPGROUP.ARRIVE ;  /* 0x00000000000079c5 */ /* 0x000fce0000000000 */
[----:B------:R-:W-:Y:S01]  /*67b0*/  QGMMA.64x64x32.F32.E4M3.E4M3 R24, R140, gdesc[UR4], R24, gsb0 ;  /* 0x00e000048c187df3 */ /* 0x000fe20008000818 */
[----:B------:R-:W-:Y:S02]  /*67c0*/  R2UR UR6, R12 ;  /* 0x000000000c0672ca */ /* 0x000fe400000e0000 */
[----:B------:R-:W-:Y:S01]  /*67d0*/  R2UR UR7, R13 ;  /* 0x000000000d0772ca */ /* 0x000fe200000e0000 */
[----:B------:R-:W4:Y:S04]  /*67e0*/  SHFL.BFLY PT, R0, R7, 0x2, 0x1f ;  /* 0x0c401f0007007f89 */ /* 0x000f2800000e0000 */
[----:B------:R-:W5:Y:S01]  /*67f0*/  SHFL.BFLY PT, R9, R6, 0x2, 0x1f ;  /* 0x0c401f0006097f89 */ /* 0x000f6200000e0000 */
[----:B------:R-:W-:Y:S02]  /*6800*/  VIADD R10, R10, 0x200 ;  /* 0x000002000a0a7836 */ /* 0x000fe40000000000 */
[----:B------:R-:W-:Y:S01]  /*6810*/  IMAD.MOV.U32 R11, RZ, RZ, -0x3ffffff0 ;  /* 0xc0000010ff0b7424 */ /* 0x000fe200078e00ff */
[----:B------:R-:W-:-:S02]  /*6820*/  WARPGROUP.DEPBAR.LE gsb0, 0x0 ;  /* 0x00008000000079c5 */ /* 0x000fc40000010000 */
[----:B------:R-:W-:-:S06]  /*6830*/  WARPGROUP.ARRIVE ;  /* 0x00000000000079c5 */ /* 0x000fcc0000000000 */
[----:B------:R-:W-:Y:S01]  /*6840*/  QGMMA.64x64x32.F32.E4M3.E4M3 R24, R144, gdesc[UR4], R24, gsb0 ;  /* 0x00e0000490187df3 */ /* 0x000fe20008000818 */
[----:B------:R-:W-:Y:S02]  /*6850*/  R2UR UR6, R10 ;  /* 0x000000000a0672ca */ /* 0x000fe400000e0000 */
[----:B------:R-:W-:Y:S01]  /*6860*/  R2UR UR7, R11 ;  /* 0x000000000b0772ca */ /* 0x000fe200000e0000 */
[----:B----4-:R-:W-:-:S01]  /*6870*/  FADD.FTZ R0, R0, R7 ;  /* 0x0000000700007221 */ /* 0x010fc20000010000 */
[----:B-----5:R-:W-:-:S04]  /*6880*/  FADD.FTZ R9, R9, R6 ;  /* 0x0000000609097221 */ /* 0x020fc80000010000 */
[----:B01----:R-:W0:Y:S04]  /*6890*/  SHFL.BFLY PT, R3, R0, 0x1, 0x1f ;  /* 0x0c201f0000037f89 */ /* 0x003e2800000e0000 */
[----:B------:R-:W2:Y:S01]  /*68a0*/  SHFL.BFLY PT, R10, R9, 0x1, 0x1f ;  /* 0x0c201f00090a7f89 */ /* 0x000ea200000e0000 */
[----:B------:R-:W-:Y:S02]  /*68b0*/  IMAD.MOV.U32 R6, RZ, RZ, RZ ;  /* 0x000000ffff067224 */ /* 0x000fe400078e00ff */
[----:B0-----:R-:W-:Y:S01]  /*68c0*/  FADD.FTZ R13, R0, R3 ;  /* 0x00000003000d7221 */ /* 0x001fe20000010000 */
[----:B--2---:R-:W-:-:S04]  /*68d0*/  FADD.FTZ R14, R9, R10 ;  /* 0x0000000a090e7221 */ /* 0x004fc80000010000 */
[C---:B------:R-:W-:Y:S01]  /*68e0*/  FSETP.NE.FTZ.AND P1, PT, R13.reuse, RZ, PT ;  /* 0x000000ff0d00720b */ /* 0x040fe20003f35000 */
[----:B------:R-:W-:Y:S01]  /*68f0*/  FMUL.FTZ R15, R13, 0.00390625 ;  /* 0x3b8000000d0f7820 */ /* 0x000fe20000410000 */
[----:B------:R-:W-:Y:S01]  /*6900*/  FMUL.FTZ R21, R14, 0.00390625 ;  /* 0x3b8000000e157820 */ /* 0x000fe20000410000 */
        /* <DEDUP_REMOVED lines=10> */
[----:B------:R-:W2:Y:S01]  /*69b0*/  @P1 MUFU.RCP R12, R14 ;  /* 0x0000000e000c1308 */ /* 0x000ea20000001000 */
        /* <DEDUP_REMOVED lines=10> */
[-C--:B---3--:R-:W-:Y:S01]  /*6a60*/  FMUL.FTZ R6, R6, R5.reuse ;  /* 0x0000000506067220 */ /* 0x088fe20000410000 */
[----:B--2---:R-:W-:Y:S01]  /*6a70*/  FMUL.FTZ R4, R12, R5 ;  /* 0x000000050c047220 */ /* 0x004fe20000410000 */
[----:B------:R-:W-:-:S02]  /*6a80*/  WARPGROUP.DEPBAR.LE gsb0, 0x0 ;  /* 0x00008000000079c5 */ /* 0x000fc40000010000 */
[----:B------:R-:W-:Y:S05]  /*6a90*/  @!P0 BRA `(.L_x_155) ;  /* 0x0000000000048947 */ /* 0x000fea0003800000 */
[----:B------:R-:W-:Y:S01]  /*6aa0*/  BPT.TRAP 0x1 ;  /* 0x000000040000795c */ /* 0x000fe20000300000 */
.L_x_155:
[----:B------:R-:W-:Y:S01]  /*6ab0*/  VIADD R5, R20, 0x13260 ;  /* 0x0001326014057836 */ /* 0x000fe20000000000 */
[----:B------:R-:W-:Y:S01]  /*6ac0*/  UIADD3 UR39, UR39, 0x1, URZ ;  /* 0x0000000127277890 */ /* 0x000fe2000fffe03f */
[-C--:B------:R-:W-:Y:S01]  /*6ad0*/  FMUL.FTZ R56, R33, R6.reuse ;  /* 0x0000000621387220 */ /* 0x080fe20000410000 */
[-C--:B------:R-:W-:Y:S01]  /*6ae0*/  FMUL.FTZ R59, R25, R6.reuse ;  /* 0x00000006193b7220 */ /* 0x080fe20000410000 */
[-C--:B------:R-:W-:Y:S01]  /*6af0*/  FMUL.FTZ R57, R32, R6.reuse ;  /* 0x0000000620397220 */ /* 0x080fe20000410000 */
[----:B------:R-:W-:Y:S01]  /*6b00*/  PRMT R5, R2, 0x654, R5 ;  /* 0x0000065402057816 */ /* 0x000fe20000000005 */
[----:B------:R-:W-:Y:S01]  /*6b10*/  UISETP.NE.AND UP0, UPT, UR39, 0x2, UPT ;  /* 0x000000022700788c */ /* 0x000fe2000bf05270 */
[-C--:B------:R-:W-:Y:S01]  /*6b20*/  FMUL.FTZ R33, R37, R6.reuse ;  /* 0x0000000625217220 */ /* 0x080fe20000410000 */
[-C--:B------:R-:W-:Y:S01]  /*6b30*/  FMUL.FTZ R20, R41, R6.reuse ;  /* 0x0000000629147220 */ /* 0x080fe20000410000 */
[----:B------:R0:W-:Y:S01]  /*6b40*/  SYNCS.ARRIVE.TRANS64.RED.A1T0 RZ, [R5+URZ], RZ ;  /* 0x000000ff05ff79a7 */ /* 0x0001e2000810043f */
[-C--:B------:R-:W-:Y:S01]  /*6b50*/  FMUL.FTZ R15, R45, R6.reuse ;  /* 0x000000062d0f7220 */ /* 0x080fe20000410000 */
        /* <DEDUP_REMOVED lines=11> */
[-C--:B------:R-:W-:Y:S01]  /*6c10*/  FMUL.FTZ R41, R27, R4.reuse ;  /* 0x000000041b297220 */ /* 0x080fe20000410000 */
[-C--:B------:R-:W-:Y:S01]  /*6c20*/  FMUL.FTZ R37, R34, R4.reuse ;  /* 0x0000000422257220 */ /* 0x080fe20000410000 */
[----:B------:R-:W-:Y:S01]  /*6c30*/  USEL UR4, URZ, 0x1, UP0 ;  /* 0x000000013f047887 */ /* 0x000fe20008000000 */
        /* <DEDUP_REMOVED lines=8> */
[----:B------:R-:W-:Y:S01]  /*6cc0*/  PLOP3.LUT P0, PT, PT, PT, PT, 0x8, 0x0 ;  /* 0x000000000000781c */ /* 0x000fe20003f0e170 */
[-C--:B------:R-:W-:Y:S01]  /*6cd0*/  FMUL.FTZ R13, R47, R4.reuse ;  /* 0x000000042f0d7220 */ /* 0x080fe20000410000 */
[-C--:B------:R-:W-:Y:S01]  /*6ce0*/  FMUL.FTZ R10, R50, R4.reuse ;  /* 0x00000004320a7220 */ /* 0x080fe20000410000 */
[-C--:B------:R-:W-:Y:S01]  /*6cf0*/  FMUL.FTZ R6, R51, R4.reuse ;  /* 0x0000000433067220 */ /* 0x080fe20000410000 */
[-C--:B------:R-:W-:Y:S01]  /*6d00*/  FMUL.FTZ R9, R54, R4.reuse ;  /* 0x0000000436097220 */ /* 0x080fe20000410000 */
[----:B------:R-:W-:Y:S01]  /*6d10*/  FMUL.FTZ R55, R55, R4 ;  /* 0x0000000437377220 */ /* 0x000fe20000410000 */
[----:B------:R-:W-:-:S02]  /*6d20*/  UIADD3 UR36, UR36, 0x1, URZ ;  /* 0x0000000124247890 */ /* 0x000fc4000fffe03f */
[----:B------:R-:W-:Y:S02]  /*6d30*/  USEL UR39, UR39, URZ, UP0 ;  /* 0x0000003f27277287 */ /* 0x000fe40008000000 */
[----:B0-----:R-:W-:-:S12]  /*6d40*/  ULOP3.LUT UR37, UR37, UR4, URZ, 0x3c, !UPT ;  /* 0x0000000425257292 */ /* 0x001fd8000f8e3c3f */
.L_x_133:
[----:B------:R-:W0:Y:S01]  /*6d50*/  S2R R5, SR_CgaCtaId ;  /* 0x0000000000057919 */ /* 0x000e220000008800 */
[----:B------:R-:W-:Y:S01]  /*6d60*/  MOV R2, 0x400 ;  /* 0x0000040000027802 */ /* 0x000fe20000000f00 */
[----:B------:R-:W-:Y:S01]  /*6d70*/  BSSY B0, `(.L_x_156) ;  /* 0x00001cf000007945 */ /* 0x000fe20003800000 */
[----:B------:R-:W-:Y:S02]  /*6d80*/  BAR.SYNC.DEFER_BLOCKING 0x5, 0x200 ;  /* 0x0148000000007b1d */ /* 0x000fe40000010000 */
[----:B0-----:R-:W-:-:S05]  /*6d90*/  LEA R2, R5, R2, 0x18 ;  /* 0x0000000205027211 */ /* 0x001fca00078ec0ff */
[----:B------:R-:W0:Y:S02]  /*6da0*/  LDS.128 R28, [R2+0x132d0] ;  /* 0x0132d000021c7984 */ /* 0x000e240000000c00 */
[----:B0-----:R-:W-:Y:S02]  /*6db0*/  R2UR UR5, R29 ;  /* 0x000000001d0572ca */ /* 0x001fe400000e0000 */
[----:B------:R-:W-:Y:S01]  /*6dc0*/  R2UR UR46, R30 ;  /* 0x000000001e2e72ca */ /* 0x000fe200000e0000 */
[----:B------:R-:W-:Y:S06]  /*6dd0*/  BAR.ARV 0x4, 0x200 ;  /* 0x0108000000007b1d */ /* 0x000fec0000002000 */
[----:B------:R-:W-:Y:S08]  /*6de0*/  @P0 BRA `(.L_x_157) ;  /* 0x0000001000a80947 */ /* 0x000ff00003800000 */
[----:B------:R-:W0:Y:S01]  /*6df0*/  S2R R39, SR_TID.X ;  /* 0x0000000000277919 */ /* 0x000e220000002100 */
[----:B------:R-:W-:Y:S01]  /*6e00*/  ULDC.64 UR6, c[0x4][0x38] ;  /* 0x01000e0000067ab9 */ /* 0x000fe20000000a00 */
[----:B------:R-:W2:Y:S01]  /*6e10*/  LDL R38, [R1+0x4] ;  /* 0x0000040001267983 */ /* 0x000ea20000100800 */
[----:B------:R-:W1:Y:S01]  /*6e20*/  S2R R35, SR_SWINHI ;  /* 0x0000000000237919 */ /* 0x000e620000002f00 */
[----:B------:R-:W-:Y:S02]  /*6e30*/  F2FP.BF16.F32.PACK_AB R36, R36, R57 ;  /* 0x000000392424723e */ /* 0x000fe400000010ff */
[----:B------:R-:W-:Y:S02]  /*6e40*/  F2FP.BF16.F32.PACK_AB R33, R33, R56 ;  /* 0x000000382121723e */ /* 0x000fe400000010ff */
[----:B------:R-:W-:Y:S02]  /*6e50*/  F2FP.BF16.F32.PACK_AB R25, R25, R32 ;  /* 0x000000201919723e */ /* 0x000fe400000010ff */
[----:B------:R-:W-:-:S02]  /*6e60*/  F2FP.BF16.F32.PACK_AB R20, R15, R20 ;  /* 0x000000140f14723e */ /* 0x000fc400000010ff */
[----:B------:R-:W-:Y:S02]  /*6e70*/  F2FP.BF16.F32.PACK_AB R11, R11, R12 ;  /* 0x0000000c0b0b723e */ /* 0x000fe400000010ff */
[----:B------:R-:W-:Y:S02]  /*6e80*/  F2FP.BF16.F32.PACK_AB R8, R7, R8 ;  /* 0x000000080708723e */ /* 0x000fe400000010ff */
[----:B------:R-:W-:Y:S02]  /*6e90*/  F2FP.BF16.F32.PACK_AB R21, R21, R24 ;  /* 0x000000181515723e */ /* 0x000fe400000010ff */
[----:B------:R-:W-:Y:S02]  /*6ea0*/  F2FP.BF16.F32.PACK_AB R10, R9, R10 ;  /* 0x0000000a090a723e */ /* 0x000fe400000010ff */
[----:B------:R-:W-:Y:S02]  /*6eb0*/  F2FP.BF16.F32.PACK_AB R14, R13, R14 ;  /* 0x0000000e0d0e723e */ /* 0x000fe400000010ff */
[----:B------:R-:W-:-:S02]  /*6ec0*/  F2FP.BF16.F32.PACK_AB R44, R44, R45 ;  /* 0x0000002d2c2c723e */ /* 0x000fc400000010ff */
[----:B------:R-:W-:Y:S02]  /*6ed0*/  F2FP.BF16.F32.PACK_AB R41, R40, R41 ;  /* 0x000000292829723e */ /* 0x000fe400000010ff */
[----:B------:R-:W-:Y:S01]  /*6ee0*/  F2FP.BF16.F32.PACK_AB R55, R55, R6 ;  /* 0x000000063737723e */ /* 0x000fe200000010ff */
[----:B0-----:R-:W-:Y:S01]  /*6ef0*/  IMAD.SHL.U32 R4, R39, 0x4, RZ ;  /* 0x0000000427047824 */ /* 0x001fe200078e00ff */
[----:B------:R-:W-:Y:S02]  /*6f00*/  F2FP.BF16.F32.PACK_AB R60, R60, R61 ;  /* 0x0000003d3c3c723e */ /* 0x000fe400000010ff */
[----:B------:R-:W-:Y:S02]  /*6f10*/  F2FP.BF16.F32.PACK_AB R59, R58, R59 ;  /* 0x0000003b3a3b723e */ /* 0x000fe400000010ff */
[----:B------:R-:W-:Y:S02]  /*6f20*/  F2FP.BF16.F32.PACK_AB R34, R34, R37 ;  /* 0x000000252222723e */ /* 0x000fe400000010ff */
[----:B------:R-:W-:Y:S01]  /*6f30*/  F2FP.BF16.F32.PACK_AB R27, R26, R27 ;  /* 0x0000001b1a1b723e */ /* 0x000fe200000010ff */
[----:B------:R-:W-:Y:S01]  /*6f40*/  USHF.L.U32 UR11, UR41, 0x2, URZ ;  /* 0x00000002290b7899 */ /* 0x000fe2000800063f */
[----:B------:R-:W-:Y:S01]  /*6f50*/  LOP3.LUT R4, R4, 0xc, RZ, 0xc0, !PT ;  /* 0x0000000c04047812 */ /* 0x000fe200078ec0ff */
[----:B------:R-:W-:Y:S01]  /*6f60*/  USHF.L.U64.HI UR17, UR41, 0x2, UR42 ;  /* 0x0000000229117899 */ /* 0x000fe2000801022a */
[----:B------:R-:W-:Y:S02]  /*6f70*/  BAR.SYNC.DEFER_BLOCKING 0x1, 0x180 ;  /* 0x0046000000007b1d */ /* 0x000fe40000010000 */
[----:B------:R-:W-:Y:S01]  /*6f80*/  IADD3 R4, P0, R4, UR6, RZ ;  /* 0x0000000604047c10 */ /* 0x000fe2000ff1e0ff */
[----:B------:R-:W-:-:S03]  /*6f90*/  USHF.R.S32.HI UR16, URZ, 0x1f, UR45 ;  /* 0x0000001f3f107899 */ /* 0x000fc6000801142d */
[----:B------:R-:W-:Y:S01]  /*6fa0*/  ULDC.64 UR8, c[0x0][0xb90] ;  /* 0x0002e40000087ab9 */ /* 0x000fe20000000a00 */
[----:B------:R-:W-:Y:S01]  /*6fb0*/  IMAD.X R5, RZ, RZ, UR7, P0 ;  /* 0x00000007ff057e24 */ /* 0x000fe200080e06ff */
[----:B------:R-:W-:Y:S01]  /*6fc0*/  ULDC.64 UR6, c[0x0][0xc00] ;  /* 0x0003000000067ab9 */ /* 0x000fe20000000a00 */
[----:B------:R-:W-:Y:S01]  /*6fd0*/  ULDC.64 UR12, c[0x0][0xc08] ;  /* 0x00030200000c7ab9 */ /* 0x000fe20000000a00 */
[----:B------:R-:W-:Y:S02]  /*6fe0*/  ULDC.64 UR14, c[0x0][0xb98] ;  /* 0x0002e600000e7ab9 */ /* 0x000fe40000000a00 */
[----:B------:R0:W3:Y:S01]  /*6ff0*/  LDG.E.CONSTANT R28, desc[UR48][R4.64] ;  /* 0x00000030041c7981 */ /* 0x0000e2000c1e9900 */
[----:B------:R-:W-:Y:S02]  /*7000*/  UISETP.NE.U32.AND UP0, UPT, UR6, URZ, UPT ;  /* 0x0000003f0600728c */ /* 0x000fe4000bf05070 */
[----:B------:R-:W-:Y:S02]  /*7010*/  UIADD3 UR4, UP1, UR11, UR6, URZ ;  /* 0x000000060b047290 */ /* 0x000fe4000ff3e03f */
[----:B------:R-:W-:-:S02]  /*7020*/  UISETP.NE.AND.EX UP0, UPT, UR7, URZ, UPT, UP0 ;  /* 0x0000003f0700728c */ /* 0x000fc4000bf05300 */
[----:B------:R-:W-:Y:S01]  /*7030*/  UIADD3.X UR6, UR17, UR7, URZ, UP1, !UPT ;  /* 0x0000000711067290 */ /* 0x000fe20008ffe43f */
[----:B0-----:R-:W-:-:S04]  /*7040*/  LOP3.LUT P0, R4, R39, 0x3, RZ, 0xc0, !PT ;  /* 0x0000000327047812 */ /* 0x001fc8000780c0ff */
[----:B------:R-:W-:-:S04]  /*7050*/  ISETP.EQ.OR P0, PT, R4, 0x3, !P0 ;  /* 0x000000030400780c */ /* 0x000fc80004702670 */
[----:B------:R-:W-:Y:S02]  /*7060*/  SEL R29, R36, R33, P0 ;  /* 0x00000021241d7207 */ /* 0x000fe40000000000 */
[----:B------:R-:W-:Y:S02]  /*7070*/  SEL R36, R33, R36, P0 ;  /* 0x0000002421247207 */ /* 0x000fe40000000000 */
[----:B------:R-:W-:Y:S02]  /*7080*/  SEL R33, R25, R20, P0 ;  /* 0x0000001419217207 */ /* 0x000fe40000000000 */
[----:B------:R-:W-:Y:S02]  /*7090*/  SEL R20, R20, R25, P0 ;  /* 0x0000001914147207 */ /* 0x000fe40000000000 */
[----:B------:R-:W-:Y:S02]  /*70a0*/  SEL R25, R11, R8, P0 ;  /* 0x000000080b197207 */ /* 0x000fe40000000000 */
[----:B------:R-:W-:-:S02]  /*70b0*/  SEL R24, R8, R11, P0 ;  /* 0x0000000b08187207 */ /* 0x000fc40000000000 */
[----:B------:R-:W-:Y:S02]  /*70c0*/  MOV R8, R2 ;  /* 0x0000000200087202 */ /* 0x000fe40000000f00 */
[----:B-1----:R-:W-:Y:S02]  /*70d0*/  MOV R9, R35 ;  /* 0x0000002300097202 */ /* 0x002fe40000000f00 */
[----:B------:R-:W-:Y:S02]  /*70e0*/  SEL R35, R44, R41, P0 ;  /* 0x000000292c237207 */ /* 0x000fe40000000000 */
[----:B------:R-:W-:Y:S02]  /*70f0*/  SEL R44, R41, R44, P0 ;  /* 0x0000002c292c7207 */ /* 0x000fe40000000000 */
[----:B------:R-:W-:Y:S02]  /*7100*/  SEL R15, R60, R59, P0 ;  /* 0x0000003b3c0f7207 */ /* 0x000fe40000000000 */
[----:B------:R-:W-:-:S02]  /*7110*/  SEL R37, R34, R27, P0 ;  /* 0x0000001b22257207 */ /* 0x000fc40000000000 */
[----:B------:R-:W-:Y:S02]  /*7120*/  SEL R60, R59, R60, P0 ;  /* 0x0000003c3b3c7207 */ /* 0x000fe40000000000 */
[----:B------:R-:W-:Y:S02]  /*7130*/  SEL R34, R27, R34, P0 ;  /* 0x000000221b227207 */ /* 0x000fe40000000000 */
[----:B------:R-:W-:Y:S02]  /*7140*/  SEL R27, R21, R14, P0 ;  /* 0x0000000e151b7207 */ /* 0x000fe40000000000 */
[----:B------:R-:W-:Y:S02]  /*7150*/  SEL R14, R14, R21, P0 ;  /* 0x000000150e0e7207 */ /* 0x000fe40000000000 */
[----:B------:R-:W-:Y:S02]  /*7160*/  SEL R21, R10, R55, P0 ;  /* 0x000000370a157207 */ /* 0x000fe40000000000 */
[----:B------:R-:W-:Y:S01]  /*7170*/  SEL R26, R55, R10, P0 ;  /* 0x0000000a371a7207 */ /* 0x000fe20000000000 */
[----:B--2---:R-:W-:-:S03]  /*7180*/  IMAD.WIDE R4, R38, 0x2, R8 ;  /* 0x0000000226047825 */ /* 0x004fc600078e0208 */
[C---:B------:R-:W-:Y:S02]  /*7190*/  IADD3 R39, P3, R4.reuse, 0x20, RZ ;  /* 0x0000002004277810 */ /* 0x040fe40007f7e0ff */
[C---:B------:R-:W-:Y:S02]  /*71a0*/  IADD3 R43, P1, R4.reuse, 0x60, RZ ;  /* 0x00000060042b7810 */ /* 0x040fe40007f3e0ff */
[----:B------:R-:W-:Y:S02]  /*71b0*/  LOP3.LUT R13, R4, 0x380, RZ, 0xc0, !PT ;  /* 0x00000380040d7812 */ /* 0x000fe400078ec0ff */
[----:B------:R-:W-:Y:S01]  /*71c0*/  LOP3.LUT R6, R39, 0x380, RZ, 0xc0, !PT ;  /* 0x0000038027067812 */ /* 0x000fe200078ec0ff */
[----:B------:R-:W-:Y:S01]  /*71d0*/  IMAD.X R7, RZ, RZ, R5, P1 ;  /* 0x000000ffff077224 */ /* 0x000fe200008e0605 */
[----:B------:R-:W-:Y:S02]  /*71e0*/  LOP3.LUT R30, R43, 0x380, RZ, 0xc0, !PT ;  /* 0x000003802b1e7812 */ /* 0x000fe400078ec0ff */
[----:B------:R-:W-:-:S02]  /*71f0*/  SHF.R.U64 R13, R13, 0x3, RZ ;  /* 0x000000030d0d7819 */ /* 0x000fc400000012ff */
[----:B------:R-:W-:Y:S02]  /*7200*/  SHF.R.U64 R6, R6, 0x3, RZ ;  /* 0x0000000306067819 */ /* 0x000fe400000012ff */
[----:B------:R-:W-:Y:S02]  /*7210*/  IADD3 R41, P2, R4, 0x40, RZ ;  /* 0x0000004004297810 */ /* 0x000fe40007f5e0ff */
[----:B------:R-:W-:Y:S02]  /*7220*/  SHF.R.U64 R30, R30, 0x3, RZ ;  /* 0x000000031e1e7819 */ /* 0x000fe400000012ff */
[----:B------:R-:W-:Y:S01]  /*7230*/  LOP3.LUT R4, R13, R4, RZ, 0x3c, !PT ;  /* 0x000000040d047212 */ /* 0x000fe200078e3cff */
[--C-:B------:R-:W-:Y:S01]  /*7240*/  IMAD.X R11, RZ, RZ, R5.reuse, P2 ;  /* 0x000000ffff0b7224 */ /* 0x100fe200010e0605 */
[----:B------:R-:W-:Y:S01]  /*7250*/  LOP3.LUT R12, R6, R39, RZ, 0x3c, !PT ;  /* 0x00000027060c7212 */ /* 0x000fe200078e3cff */
[----:B------:R-:W-:Y:S01]  /*7260*/  IMAD.X R13, RZ, RZ, R5, P3 ;  /* 0x000000ffff0d7224 */ /* 0x000fe200018e0605 */
[----:B------:R-:W-:-:S02]  /*7270*/  LOP3.LUT R6, R30, R43, RZ, 0x3c, !PT ;  /* 0x0000002b1e067212 */ /* 0x000fc400078e3cff */
[----:B------:R-:W-:Y:S02]  /*7280*/  MOV R43, R4 ;  /* 0x00000004002b7202 */ /* 0x000fe40000000f00 */
[----:B------:R-:W-:Y:S02]  /*7290*/  LOP3.LUT R10, R41, 0x380, RZ, 0xc0, !PT ;  /* 0x00000380290a7812 */ /* 0x000fe400078ec0ff */
[----:B------:R-:W-:Y:S02]  /*72a0*/  PLOP3.LUT P2, PT, PT, PT, UP0, 0x80, 0x0 ;  /* 0x000000000000781c */ /* 0x000fe40003f4f008 */
[----:B------:R-:W-:-:S04]  /*72b0*/  SHF.R.U64 R10, R10, 0x3, RZ ;  /* 0x000000030a0a7819 */ /* 0x000fc800000012ff */
[----:B------:R-:W-:Y:S02]  /*72c0*/  LOP3.LUT R10, R10, R41, RZ, 0x3c, !PT ;  /* 0x000000290a0a7212 */ /* 0x000fe400078e3cff */
[----:B------:R-:W-:Y:S02]  /*72d0*/  MOV R41, R12 ;  /* 0x0000000c00297202 */ /* 0x000fe40000000f00 */
[----:B------:R-:W-:Y:S01]  /*72e0*/  MOV R39, R10 ;  /* 0x0000000a00277202 */ /* 0x000fe20000000f00 */
[----:B------:R-:W-:Y:S02]  /*72f0*/  IMAD.U32 R10, RZ, RZ, UR4 ;  /* 0x00000004ff0a7e24 */ /* 0x000fe4000f8e00ff */
[----:B------:R-:W-:Y:S01]  /*7300*/  IMAD.U32 R11, RZ, RZ, UR6 ;  /* 0x00000006ff0b7e24 */ /* 0x000fe2000f8e00ff */
[----:B---3--:R-:W-:Y:S01]  /*7310*/  LOP3.LUT R5, R28, 0x2, RZ, 0x3c, !PT ;  /* 0x000000021c057812 */ /* 0x008fe200078e3cff */
[----:B------:R-:W-:Y:S04]  /*7320*/  SHFL.IDX PT, R15, R15, R28, 0x1c1f ;  /* 0x001c1f1c0f0f7589 */ /* 0x000fe800000e0000 */
[----:B------:R-:W-:Y:S04]  /*7330*/  SHFL.IDX PT, R25, R25, R28, 0x1c1f ;  /* 0x001c1f1c19197589 */ /* 0x000fe800000e0000 */
[----:B------:R-:W-:Y:S04]  /*7340*/  SHFL.IDX PT, R35, R35, R28, 0x1c1f ;  /* 0x001c1f1c23237589 */ /* 0x000fe800000e0000 */
[----:B------:R-:W0:Y:S04]  /*7350*/  SHFL.IDX PT, R60, R60, R5, 0x1c1f ;  /* 0x001c1f053c3c7589 */ /* 0x000e2800000e0000 */
[----:B------:R-:W1:Y:S04]  /*7360*/  SHFL.IDX PT, R30, R24, R5, 0x1c1f ;  /* 0x001c1f05181e7589 */ /* 0x000e6800000e0000 */
[----:B------:R-:W-:Y:S04]  /*7370*/  SHFL.IDX PT, R44, R44, R5, 0x1c1f ;  /* 0x001c1f052c2c7589 */ /* 0x000fe800000e0000 */
[----:B------:R-:W-:Y:S04]  /*7380*/  SHFL.IDX PT, R29, R29, R28, 0x1c1f ;  /* 0x001c1f1c1d1d7589 */ /* 0x000fe800000e0000 */
[----:B------:R-:W-:Y:S04]  /*7390*/  SHFL.IDX PT, R37, R37, R28, 0x1c1f ;  /* 0x001c1f1c25257589 */ /* 0x000fe800000e0000 */
[----:B------:R-:W2:Y:S04]  /*73a0*/  SHFL.IDX PT, R36, R36, R5, 0x1c1f ;  /* 0x001c1f0524247589 */ /* 0x000ea800000e0000 */
[----:B------:R-:W-:Y:S01]  /*73b0*/  SHFL.IDX PT, R27, R27, R28, 0x1c1f ;  /* 0x001c1f1c1b1b7589 */ /* 0x000fe200000e0000 */
[----:B0-----:R-:W-:-:S03]  /*73c0*/  SEL R4, R15, R60, P0 ;  /* 0x0000003c0f047207 */ /* 0x001fc60000000000 */
[----:B------:R0:W3:Y:S01]  /*73d0*/  SHFL.IDX PT, R38, R34, R5, 0x1c1f ;  /* 0x001c1f0522267589 */ /* 0x0000e200000e0000 */
[----:B-1----:R-:W-:-:S03]  /*73e0*/  SEL R32, R25, R30, P0 ;  /* 0x0000001e19207207 */ /* 0x002fc60000000000 */
[----:B------:R1:W4:Y:S04]  /*73f0*/  SHFL.IDX PT, R40, R14, R5, 0x1c1f ;  /* 0x001c1f050e287589 */ /* 0x00032800000e0000 */
[----:B------:R-:W-:Y:S01]  /*7400*/  SHFL.IDX PT, R33, R33, R28, 0x1c1f ;  /* 0x001c1f1c21217589 */ /* 0x000fe200000e0000 */
[----:B0-----:R-:W-:-:S03]  /*7410*/  SEL R34, R30, R25, P0 ;  /* 0x000000191e227207 */ /* 0x001fc60000000000 */
[----:B------:R-:W0:Y:S04]  /*7420*/  SHFL.IDX PT, R20, R20, R5, 0x1c1f ;  /* 0x001c1f0514147589 */ /* 0x000e2800000e0000 */
[----:B------:R4:W-:Y:S01]  /*7430*/  SHFL.IDX PT, R21, R21, R28, 0x1c1f ;  /* 0x001c1f1c15157589 */ /* 0x0009e200000e0000 */
[----:B--2---:R-:W-:Y:S02]  /*7440*/  SEL R12, R29, R36, P0 ;  /* 0x000000241d0c7207 */ /* 0x004fe40000000000 */
[----:B-1----:R-:W-:Y:S01]  /*7450*/  SEL R14, R36, R29, P0 ;  /* 0x0000001d240e7207 */ /* 0x002fe20000000000 */
[----:B------:R1:W2:Y:S01]  /*7460*/  SHFL.IDX PT, R42, R26, R5, 0x1c1f ;  /* 0x001c1f051a2a7589 */ /* 0x0002a200000e0000 */
[----:B------:R-:W2:Y:S01]  /*7470*/  LDC R29, c[0x0][0xbe8] ;  /* 0x0002fa00ff1d7b82 */ /* 0x000ea20000000800 */
[----:B---3--:R-:W-:-:S02]  /*7480*/  SEL R13, R37, R38, P0 ;  /* 0x00000026250d7207 */ /* 0x008fc40000000000 */
[----:B----4-:R-:W-:Y:S02]  /*7490*/  MOV R28, R6 ;  /* 0x00000006001c7202 */ /* 0x010fe40000000f00 */
[----:B------:R-:W-:Y:S02]  /*74a0*/  SEL R6, R60, R15, P0 ;  /* 0x0000000f3c067207 */ /* 0x000fe40000000000 */
[----:B-1----:R-:W-:Y:S02]  /*74b0*/  SEL R5, R35, R44, P0 ;  /* 0x0000002c23057207 */ /* 0x002fe40000000000 */
[----:B------:R-:W-:Y:S02]  /*74c0*/  SEL R7, R44, R35, P0 ;  /* 0x000000232c077207 */ /* 0x000fe40000000000 */
[----:B------:R-:W-:Y:S02]  /*74d0*/  SEL R15, R38, R37, P0 ;  /* 0x00000025260f7207 */ /* 0x000fe40000000000 */
[----:B------:R-:W-:Y:S01]  /*74e0*/  SEL R25, R27, R40, P0 ;  /* 0x000000281b197207 */ /* 0x000fe20000000000 */
[----:B------:R-:W-:Y:S01]  /*74f0*/  STSM.16.M88.4 [R43], R4 ;  /* 0x000000042b007844 */ /* 0x000fe20000000200 */
[----:B0-----:R-:W-:-:S02]  /*7500*/  SEL R24, R33, R20, P0 ;  /* 0x0000001421187207 */ /* 0x001fc40000000000 */
[----:B------:R-:W-:Y:S01]  /*7510*/  SEL R26, R20, R33, P0 ;  /* 0x00000021141a7207 */ /* 0x000fe20000000000 */
[----:B------:R0:W-:Y:S01]  /*7520*/  STSM.16.M88.4 [R41], R12 ;  /* 0x0000000c29007844 */ /* 0x0001e20000000200 */
[----:B------:R-:W-:Y:S02]  /*7530*/  SEL R27, R40, R27, P0 ;  /* 0x0000001b281b7207 */ /* 0x000fe40000000000 */
[----:B--2---:R-:W-:Y:S02]  /*7540*/  SEL R33, R21, R42, P0 ;  /* 0x0000002a15217207 */ /* 0x004fe40000000000 */
[----:B------:R-:W-:Y:S01]  /*7550*/  SEL R35, R42, R21, P0 ;  /* 0x000000152a237207 */ /* 0x000fe20000000000 */
[----:B------:R1:W-:Y:S04]  /*7560*/  STSM.16.M88.4 [R39], R24 ;  /* 0x0000001827007844 */ /* 0x0003e80000000200 */
[----:B------:R1:W-:Y:S01]  /*7570*/  STSM.16.M88.4 [R28], R32 ;  /* 0x000000201c007844 */ /* 0x0003e20000000200 */
[----:B------:R-:W-:Y:S06]  /*7580*/  BAR.SYNC.DEFER_BLOCKING 0x1, 0x180 ;  /* 0x0046000000007b1d */ /* 0x000fec0000010000 */
[----:B------:R-:W2:Y:S01]  /*7590*/  @P2 LDG.E R20, desc[UR48][R10.64] ;  /* 0x000000300a142981 */ /* 0x000ea2000c1e1900 */
[----:B------:R-:W-:Y:S01]  /*75a0*/  ISETP.NE.AND P1, PT, R29, 0x1, PT ;  /* 0x000000011d00780c */ /* 0x000fe20003f25270 */
[----:B------:R-:W-:Y:S01]  /*75b0*/  UMOV UR4, URZ ;  /* 0x0000003f00047c82 */ /* 0x000fe20008000000 */
[----:B0-----:R-:W-:Y:S01]  /*75c0*/  IMAD.U32 R12, RZ, RZ, UR44 ;  /* 0x0000002cff0c7e24 */ /* 0x001fe2000f8e00ff */
[----:B------:R-:W-:-:S02]  /*75d0*/  UIMAD UR6, UR16, UR8, URZ ;  /* 0x00000008100672a4 */ /* 0x000fc4000f8e023f */
[----:B------:R-:W-:Y:S01]  /*75e0*/  USEL UR42, UR42, URZ, !UP0 ;  /* 0x0000003f2a2a7287 */ /* 0x000fe2000c000000 */
[----:B------:R-:W-:Y:S01]  /*75f0*/  IMAD R12, R12, 0xc0, R157 ;  /* 0x000000c00c0c7824 */ /* 0x000fe200078e029d */
[----:B------:R-:W-:Y:S02]  /*7600*/  UIMAD UR10, UR45, UR9, UR6 ;  /* 0x000000092d0a72a4 */ /* 0x000fe4000f8e0206 */
[----:B------:R-:W-:Y:S01]  /*7610*/  UISETP.NE.U32.AND UP1, UPT, UR12, URZ, UPT ;  /* 0x0000003f0c00728c */ /* 0x000fe2000bf25070 */
[----:B------:R-:W-:Y:S01]  /*7620*/  IMAD.MOV.U32 R4, RZ, RZ, R12 ;  /* 0x000000ffff047224 */ /* 0x000fe200078e000c */
[----:B------:R-:W-:Y:S02]  /*7630*/  USEL UR41, UR41, URZ, !UP0 ;  /* 0x0000003f29297287 */ /* 0x000fe4000c000000 */
[----:B------:R-:W0:Y:S01]  /*7640*/  @P1 LDC R21, c[0x0][0xbec] ;  /* 0x0002fb00ff151b82 */ /* 0x000e220000000800 */
[----:B------:R-:W-:-:S06]  /*7650*/  UISETP.NE.AND.EX UP0, UPT, UR13, URZ, UPT, UP1 ;  /* 0x0000003f0d00728c */ /* 0x000fcc000bf05310 */
[----:B------:R-:W-:Y:S01]  /*7660*/  PLOP3.LUT P3, PT, PT, PT, UP0, 0x80, 0x0 ;  /* 0x000000000000781c */ /* 0x000fe20003f6f008 */
[----:B------:R-:W3:Y:S01]  /*7670*/  @P1 LDC R30, c[0x0][0xbf0] ;  /* 0x0002fc00ff1e1b82 */ /* 0x000ee20000000800 */
[----:B0-----:R-:W-:-:S05]  /*7680*/  @P1 IMAD.HI.U32 R5, R12, R21, RZ ;  /* 0x000000150c051227 */ /* 0x001fca00078e00ff */
[----:B---3--:R-:W-:-:S05]  /*7690*/  @P1 SHF.R.U32.HI R4, RZ, R30, R5 ;  /* 0x0000001eff041219 */ /* 0x008fca0000011605 */
[----:B------:R-:W-:-:S04]  /*76a0*/  IMAD.MOV R6, RZ, RZ, -R4 ;  /* 0x000000ffff067224 */ /* 0x000fc800078e0a04 */
[----:B------:R-:W-:Y:S01]  /*76b0*/  IMAD R7, R29, R6, R12 ;  /* 0x000000061d077224 */ /* 0x000fe200078e020c */
[----:B------:R-:W-:-:S04]  /*76c0*/  SHF.R.S32.HI R6, RZ, 0x1f, R4 ;  /* 0x0000001fff067819 */ /* 0x000fc80000011404 */
[----:B------:R-:W-:Y:S02]  /*76d0*/  SHF.R.S32.HI R5, RZ, 0x1f, R7 ;  /* 0x0000001fff057819 */ /* 0x000fe40000011407 */
[----:B--2---:R-:W-:-:S13]  /*76e0*/  @P2 R2UR UR4, R20 ;  /* 0x00000000140422ca */ /* 0x004fda00000e0000 */
[----:B------:R-:W-:Y:S02]  /*76f0*/  USHF.R.S32.HI UR7, URZ, 0x1f, UR4 ;  /* 0x0000001f3f077899 */ /* 0x000fe40008011404 */
[----:B------:R-:W-:Y:S02]  /*7700*/  UMOV UR6, UR4 ;  /* 0x0000000400067c82 */ /* 0x000fe40008000000 */
[----:B------:R-:W-:-:S04]  /*7710*/  UIMAD.WIDE.U32 UR8, UR45, UR8, UR6 ;  /* 0x000000082d0872a5 */ /* 0x000fc8000f8e0006 */
[----:B------:R-:W-:Y:S02]  /*7720*/  UIADD3 UR9, UR9, UR10, URZ ;  /* 0x0000000a09097290 */ /* 0x000fe4000fffe03f */
[----:B------:R-:W-:Y:S02]  /*7730*/  UIMAD UR10, UR42, UR14, URZ ;  /* 0x0000000e2a0a72a4 */ /* 0x000fe4000f8e023f */
[----:B------:R-:W-:Y:S02]  /*7740*/  UIMAD.WIDE.U32 UR8, UR41, UR14, UR8 ;  /* 0x0000000e290872a5 */ /* 0x000fe4000f8e0008 */
[----:B------:R-:W-:-:S03]  /*7750*/  UIMAD UR10, UR41, UR15, UR10 ;  /* 0x0000000f290a72a4 */ /* 0x000fc6000f8e020a */
[----:B------:R-:W-:Y:S01]  /*7760*/  ULDC.64 UR14, c[0x0][0xb88] ;  /* 0x0002e200000e7ab9 */ /* 0x000fe20000000a00 */
[----:B------:R-:W-:Y:S01]  /*7770*/  IADD3 R4, P0, R4, UR8, RZ ;  /* 0x0000000804047c10 */ /* 0x000fe2000ff1e0ff */
[----:B------:R-:W-:Y:S01]  /*7780*/  IMAD R12, R5, UR14, RZ ;  /* 0x0000000e050c7c24 */ /* 0x000fe2000f8e02ff */
[----:B------:R-:W-:Y:S01]  /*7790*/  @UP0 UIADD3 UR8, UP1, UR11, UR12, URZ ;  /* 0x0000000c0b080290 */ /* 0x000fe2000ff3e03f */
[----:B------:R-:W-:Y:S02]  /*77a0*/  IMAD.U32 R13, RZ, RZ, UR10 ;  /* 0x0000000aff0d7e24 */ /* 0x000fe4000f8e00ff */
[----:B------:R-:W-:Y:S01]  /*77b0*/  ULDC UR12, c[0x0][0xa88] ;  /* 0x0002a200000c7ab9 */ /* 0x000fe20000000800 */
[----:B------:R-:W-:Y:S02]  /*77c0*/  ULDC.64 UR10, c[0x0][0xb50] ;  /* 0x0002d400000a7ab9 */ /* 0x000fe40000000a00 */
[----:B------:R-:W-:Y:S01]  /*77d0*/  IADD3.X R5, R6, UR9, R13, P0, !PT ;  /* 0x0000000906057c10 */ /* 0x000fe200087fe40d */
[----:B------:R-:W-:Y:S01]  /*77e0*/  @UP0 UIADD3.X UR9, UR17, UR13, URZ, UP1, !UPT ;  /* 0x0000000d11090290 */ /* 0x000fe20008ffe43f */
[----:B------:R-:W-:-:S02]  /*77f0*/  IMAD R13, R7, UR15, R12 ;  /* 0x0000000f070d7c24 */ /* 0x000fc4000f8e020c */
[----:B------:R-:W-:Y:S02]  /*7800*/  IMAD.U32 R6, RZ, RZ, UR12 ;  /* 0x0000000cff067e24 */ /* 0x000fe4000f8e00ff */
[----:B------:R-:W-:-:S04]  /*7810*/  IMAD.WIDE.U32 R4, R7, UR14, R4 ;  /* 0x0000000e07047c25 */ /* 0x000fc8000f8e0004 */
[----:B------:R-:W-:Y:S01]  /*7820*/  IMAD.IADD R5, R5, 0x1, R13 ;  /* 0x0000000105057824 */ /* 0x000fe200078e020d */
[C---:B------:R-:W-:Y:S01]  /*7830*/  LEA R7, P0, R4.reuse, UR10, 0x2 ;  /* 0x0000000a04077c11 */ /* 0x040fe2000f8010ff */
[----:B------:R-:W-:Y:S02]  /*7840*/  IMAD.U32 R12, RZ, RZ, UR8 ;  /* 0x00000008ff0c7e24 */ /* 0x000fe4000f8e00ff */
[----:B------:R-:W-:Y:S01]  /*7850*/  IMAD.U32 R13, RZ, RZ, UR9 ;  /* 0x00000009ff0d7e24 */ /* 0x000fe2000f8e00ff */
[----:B------:R-:W-:Y:S01]  /*7860*/  LEA.HI.X R5, R4, UR11, R5, 0x2, P0 ;  /* 0x0000000b04057c11 */ /* 0x000fe200080f1405 */
[----:B------:R-:W-:-:S03]  /*7870*/  IMAD.U32 R4, RZ, RZ, UR44 ;  /* 0x0000002cff047e24 */ /* 0x000fc6000f8e00ff */
[----:B------:R1:W5:Y:S01]  /*7880*/  @P3 LDG.E R6, desc[UR48][R12.64] ;  /* 0x000000300c063981 */ /* 0x000362000c1e1900 */
[----:B------:R-:W-:Y:S05]  /*7890*/  @P3 BRA `(.L_x_158) ;  /* 0x0000000000103947 */ /* 0x000fea0003800000 */
[----:B------:R-:W-:Y:S05]  /*78a0*/  @!P2 BRA `(.L_x_158) ;  /* 0x00000000000ca947 */ /* 0x000fea0003800000 */
[----:B-1----:R-:W2:Y:S04]  /*78b0*/  LDG.E R13, desc[UR48][R10.64] ;  /* 0x000000300a0d7981 */ /* 0x002ea8000c1e1900 */
[----:B-----5:R-:W2:Y:S02]  /*78c0*/  LDG.E R6, desc[UR48][R10.64+0x4] ;  /* 0x000004300a067981 */ /* 0x020ea4000c1e1900 */
[----:B--2---:R-:W-:-:S07]  /*78d0*/  IMAD.IADD R6, R6, 0x1, -R13 ;  /* 0x0000000106067824 */ /* 0x004fce00078e0a0d */
.L_x_158:
[----:B-1----:R-:W-:Y:S01]  /*78e0*/  IMAD R13, R18, 0x40, R17 ;  /* 0x00000040120d7824 */ /* 0x002fe200078e0211 */
[----:B------:R-:W-:Y:S01]  /*78f0*/  SHFL.IDX PT, R14, R7, RZ, 0x1c1f ;  /* 0x001c1fff070e7589 */ /* 0x000fe200000e0000 */
[----:B-----5:R-:W-:Y:S01]  /*7900*/  IMAD R35, R6, R29, RZ ;  /* 0x0000001d06237224 */ /* 0x020fe200078e02ff */
[----:B------:R-:W-:Y:S01]  /*7910*/  LOP3.LUT P0, RZ, R19, 0x3, RZ, 0xc0, !PT ;  /* 0x0000000313ff7812 */ /* 0x000fe2000780c0ff */
[----:B------:R-:W-:Y:S01]  /*7920*/  IMAD.WIDE R12, R13, 0x2, R8 ;  /* 0x000000020d0c7825 */ /* 0x000fe200078e0208 */
[----:B------:R-:W0:Y:S01]  /*7930*/  SHFL.IDX PT, R15, R5, RZ, 0x1c1f ;  /* 0x001c1fff050f7589 */ /* 0x000e2200000e0000 */
[----:B------:R-:W1:Y:S01]  /*7940*/  @P1 LDC R33, c[0x0][0xbf0] ;  /* 0x0002fc00ff211b82 */ /* 0x000e620000000800 */
[----:B------:R-:W-:Y:S01]  /*7950*/  ULDC.64 UR10, c[0x0][0xaa0] ;  /* 0x0002a800000a7ab9 */ /* 0x000fe20000000a00 */
[----:B------:R-:W-:Y:S01]  /*7960*/  IMAD R8, R4, 0xc0, R23 ;  /* 0x000000c004087824 */ /* 0x000fe200078e0217 */
[----:B------:R-:W-:Y:S01]  /*7970*/  SHFL.IDX PT, R20, R7, 0x1, 0x1c1f ;  /* 0x003c1f0007147f89 */ /* 0x000fe200000e0000 */
[----:B------:R-:W-:-:S02]  /*7980*/  IADD3 R9, P3, R12, 0x1800, RZ ;  /* 0x000018000c097810 */ /* 0x000fc40007f7e0ff */
[----:B------:R-:W-:Y:S01]  /*7990*/  VIADD R4, R8, 0x8 ;  /* 0x0000000808047836 */ /* 0x000fe20000000000 */
[----:B------:R2:W3:Y:S01]  /*79a0*/  SHFL.IDX PT, R21, R5, 0x1, 0x1c1f ;  /* 0x003c1f0005157f89 */ /* 0x0004e200000e0000 */
[----:B------:R-:W-:Y:S02]  /*79b0*/  IADD3 R25, P4, R12, 0x3000, RZ ;  /* 0x000030000c197810 */ /* 0x000fe40007f9e0ff */
[-C--:B------:R-:W-:Y:S02]  /*79c0*/  ISETP.GE.OR P2, PT, R8, R35.reuse, P0 ;  /* 0x000000230800720c */ /* 0x080fe40000746670 */
[----:B------:R-:W-:Y:S02]  /*79d0*/  LOP3.LUT R8, R9, 0x380, RZ, 0xc0, !PT ;  /* 0x0000038009087812 */ /* 0x000fe400078ec0ff */
[----:B------:R-:W-:Y:S02]  /*79e0*/  ISETP.GE.OR P0, PT, R4, R35, P0 ;  /* 0x000000230400720c */ /* 0x000fe40000706670 */
[----:B--2---:R-:W-:-:S02]  /*79f0*/  LOP3.LUT R5, R12, 0x380, RZ, 0xc0, !PT ;  /* 0x000003800c057812 */ /* 0x004fc400078ec0ff */
[----:B------:R-:W-:Y:S02]  /*7a00*/  LOP3.LUT R24, R25, 0x380, RZ, 0xc0, !PT ;  /* 0x0000038019187812 */ /* 0x000fe400078ec0ff */
[----:B------:R-:W-:Y:S02]  /*7a10*/  SHF.R.U64 R5, R5, 0x3, RZ ;  /* 0x0000000305057819 */ /* 0x000fe400000012ff */
[----:B------:R-:W-:Y:S01]  /*7a20*/  SHF.R.U64 R8, R8, 0x3, RZ ;  /* 0x0000000308087819 */ /* 0x000fe200000012ff */
[----:B0-----:R-:W-:Y:S01]  /*7a30*/  @!P2 ST.E desc[UR48][R14.64], R3 ;  /* 0x000000030e00a985 */ /* 0x001fe2000c101930 */
[----:B------:R-:W-:Y:S02]  /*7a40*/  SHF.R.U64 R24, R24, 0x3, RZ ;  /* 0x0000000318187819 */ /* 0x000fe400000012ff */
[----:B------:R-:W-:Y:S01]  /*7a50*/  LOP3.LUT R4, R5, R12, RZ, 0x3c, !PT ;  /* 0x0000000c05047212 */ /* 0x000fe200078e3cff */
[--C-:B------:R-:W-:Y:S01]  /*7a60*/  IMAD.MOV.U32 R5, RZ, RZ, R13.reuse ;  /* 0x000000ffff057224 */ /* 0x100fe200078e000d */
[----:B------:R-:W-:Y:S01]  /*7a70*/  LOP3.LUT R8, R8, R9, RZ, 0x3c, !PT ;  /* 0x0000000908087212 */ /* 0x000fe200078e3cff */
[--C-:B------:R-:W-:Y:S01]  /*7a80*/  IMAD.X R9, RZ, RZ, R13.reuse, P3 ;  /* 0x000000ffff097224 */ /* 0x100fe200018e060d */
[----:B------:R-:W-:Y:S01]  /*7a90*/  LOP3.LUT R24, R24, R25, RZ, 0x3c, !PT ;  /* 0x0000001918187212 */ /* 0x000fe200078e3cff */
[----:B------:R-:W-:Y:S01]  /*7aa0*/  IMAD.X R25, RZ, RZ, R13, P4 ;  /* 0x000000ffff197224 */ /* 0x000fe200020e060d */
[----:B---3--:R0:W-:Y:S04]  /*7ab0*/  @!P0 ST.E desc[UR48][R20.64], R0 ;  /* 0x0000000014008985 */ /* 0x0081e8000c101930 */
[----:B------:R-:W2:Y:S04]  /*7ac0*/  LD.E.128 R4, desc[UR48][R4.64] ;  /* 0x0000003004047980 */ /* 0x000ea8000c101d00 */
[----:B------:R-:W3:Y:S04]  /*7ad0*/  LD.E.128 R8, desc[UR48][R8.64] ;  /* 0x0000003008087980 */ /* 0x000ee8000c101d00 */
[----:B------:R-:W4:Y:S01]  /*7ae0*/  LD.E.128 R24, desc[UR48][R24.64] ;  /* 0x0000003018187980 */ /* 0x000f22000c101d00 */
[----:B0-----:R-:W0:Y:S01]  /*7af0*/  @P1 LDC R21, c[0x0][0xbec] ;  /* 0x0002fb00ff151b82 */ /* 0x001e220000000800 */
[----:B------:R-:W-:Y:S01]  /*7b00*/  IADD3 R28, P0, R12, 0x4800, RZ ;  /* 0x000048000c1c7810 */ /* 0x000fe20007f1e0ff */
[----:B------:R-:W-:-:S03]  /*7b10*/  UIMAD UR8, UR7, UR10, URZ ;  /* 0x0000000a070872a4 */ /* 0x000fc6000f8e023f */
[----:B------:R-:W-:Y:S01]  /*7b20*/  LOP3.LUT R12, R28, 0x380, RZ, 0xc0, !PT ;  /* 0x000003801c0c7812 */ /* 0x000fe200078ec0ff */
[----:B------:R-:W-:Y:S01]  /*7b30*/  UIMAD.WIDE.U32 UR6, UR4, UR10, URZ ;  /* 0x0000000a040672a5 */ /* 0x000fe2000f8e003f */
[----:B------:R-:W-:Y:S02]  /*7b40*/  IMAD R0, R16, 0x30, R18 ;  /* 0x0000003010007824 */ /* 0x000fe400078e0212 */
[----:B------:R-:W-:Y:S01]  /*7b50*/  SHF.R.U64 R3, R12, 0x3, RZ ;  /* 0x000000030c037819 */ /* 0x000fe200000012ff */
[----:B------:R-:W-:Y:S01]  /*7b60*/  UIMAD UR8, UR4, UR11, UR8 ;  /* 0x0000000b040872a4 */ /* 0x000fe2000f8e0208 */
[----:B------:R-:W-:Y:S02]  /*7b70*/  IMAD.X R13, RZ, RZ, R13, P0 ;  /* 0x000000ffff0d7224 */ /* 0x000fe400000e060d */
[----:B------:R-:W-:Y:S01]  /*7b80*/  LOP3.LUT R12, R3, R28, RZ, 0x3c, !PT ;  /* 0x0000001c030c7212 */ /* 0x000fe200078e3cff */
[----:B------:R-:W-:Y:S01]  /*7b90*/  ULDC.64 UR10, c[0x0][0xae8] ;  /* 0x0002ba00000a7ab9 */ /* 0x000fe20000000a00 */
[----:B------:R-:W-:Y:S01]  /*7ba0*/  IMAD.U32 R3, RZ, RZ, UR44 ;  /* 0x0000002cff037e24 */ /* 0x000fe2000f8e00ff */
[----:B------:R-:W-:-:S02]  /*7bb0*/  UIADD3 UR7, UR7, UR8, URZ ;  /* 0x0000000807077290 */ /* 0x000fc4000fffe03f */
[----:B------:R-:W-:Y:S01]  /*7bc0*/  UIMAD UR4, UR16, UR10, URZ ;  /* 0x0000000a100472a4 */ /* 0x000fe2000f8e023f */
[----:B------:R-:W-:Y:S01]  /*7bd0*/  IMAD R30, R3, 0xc0, R0 ;  /* 0x000000c0031e7824 */ /* 0x000fe200078e0200 */
[----:B------:R-:W-:Y:S01]  /*7be0*/  UIMAD.WIDE.U32 UR6, UR45, UR10, UR6 ;  /* 0x0000000a2d0672a5 */ /* 0x000fe2000f8e0006 */
[----:B------:R-:W5:Y:S01]  /*7bf0*/  LD.E.128 R12, desc[UR48][R12.64] ;  /* 0x000000300c0c7980 */ /* 0x000f62000c101d00 */
[----:B------:R-:W-:Y:S01]  /*7c00*/  UIMAD UR4, UR45, UR11, UR4 ;  /* 0x0000000b2d0472a4 */ /* 0x000fe2000f8e0204 */
[----:B------:R-:W-:Y:S01]  /*7c10*/  IMAD.MOV.U32 R3, RZ, RZ, R30 ;  /* 0x000000ffff037224 */ /* 0x000fe200078e001e */
[----:B------:R-:W-:Y:S01]  /*7c20*/  ULDC.64 UR8, c[0x0][0xaf0] ;  /* 0x0002bc0000087ab9 */ /* 0x000fe20000000a00 */
[----:B0-----:R-:W-:Y:S01]  /*7c30*/  @P1 IMAD.HI.U32 R0, R30, R21, RZ ;  /* 0x000000151e001227 */ /* 0x001fe200078e00ff */
[----:B------:R-:W-:Y:S01]  /*7c40*/  UIADD3 UR7, UR7, UR4, URZ ;  /* 0x0000000407077290 */ /* 0x000fe2000fffe03f */
[----:B------:R-:W-:Y:S01]  /*7c50*/  @!PT LDS RZ, [RZ] ;  /* 0x00000000fffff984 */ /* 0x000fe20000000800 */
[----:B------:R-:W-:Y:S01]  /*7c60*/  @!PT LDS RZ, [RZ] ;  /* 0x00000000fffff984 */ /* 0x000fe20000000800 */
[----:B------:R-:W-:Y:S01]  /*7c70*/  @!PT LDS RZ, [RZ] ;  /* 0x00000000fffff984 */ /* 0x000fe20000000800 */
[----:B------:R-:W-:Y:S01]  /*7c80*/  @!PT LDS RZ, [RZ] ;  /* 0x00000000fffff984 */ /* 0x000fe20000000800 */
[----:B------:R0:W-:Y:S06]  /*7c90*/  MEMBAR.ALL.CTA ;  /* 0x0000000000007992 */ /* 0x0001ec0000008000 */
[----:B0-----:R-:W0:Y:S01]  /*7ca0*/  FENCE.VIEW.ASYNC.S ;  /* 0x00000000000073c6 */ /* 0x001e220000000000 */
[----:B------:R-:W-:Y:S01]  /*7cb0*/  UIMAD UR4, UR42, UR8, URZ ;  /* 0x000000082a0472a4 */ /* 0x000fe2000f8e023f */
[----:B------:R-:W-:Y:S01]  /*7cc0*/  SHF.R.S32.HI R37, RZ, 0x1f, R17 ;  /* 0x0000001fff257819 */ /* 0x000fe20000011411 */
[----:B------:R-:W-:Y:S01]  /*7cd0*/  UIMAD.WIDE.U32 UR6, UR41, UR8, UR6 ;  /* 0x00000008290672a5 */ /* 0x000fe2000f8e0006 */
[----:B-1----:R-:W-:Y:S01]  /*7ce0*/  @P1 SHF.R.U32.HI R3, RZ, R33, R0 ;  /* 0x00000021ff031219 */ /* 0x002fe20000011600 */
[----:B------:R-:W-:-:S03]  /*7cf0*/  UIMAD UR4, UR41, UR9, UR4 ;  /* 0x00000009290472a4 */ /* 0x000fc6000f8e0204 */
[--C-:B------:R-:W-:Y:S01]  /*7d00*/  SHF.R.S32.HI R0, RZ, 0x1f, R3.reuse ;  /* 0x0000001fff007819 */ /* 0x100fe20000011403 */
[----:B------:R-:W-:Y:S01]  /*7d10*/  UIADD3 UR4, UR7, UR4, URZ ;  /* 0x0000000407047290 */ /* 0x000fe2000fffe03f */
[----:B------:R-:W-:Y:S01]  /*7d20*/  IMAD.MOV R28, RZ, RZ, -R3 ;  /* 0x000000ffff1c7224 */ /* 0x000fe200078e0a03 */
[----:B------:R-:W-:Y:S01]  /*7d30*/  ULDC.64 UR8, c[0x0][0xae0] ;  /* 0x0002b80000087ab9 */ /* 0x000fe20000000a00 */
[----:B------:R-:W-:Y:S02]  /*7d40*/  IMAD.U32 R21, RZ, RZ, UR7 ;  /* 0x00000007ff157e24 */ /* 0x000fe4000f8e00ff */
[----:B------:R-:W-:Y:S02]  /*7d50*/  IMAD R0, R0, UR8, RZ ;  /* 0x0000000800007c24 */ /* 0x000fe4000f8e02ff */
[----:B------:R-:W-:Y:S02]  /*7d60*/  IMAD R29, R29, R28, R30 ;  /* 0x0000001c1d1d7224 */ /* 0x000fe400078e021e */
[----:B------:R-:W-:Y:S01]  /*7d70*/  IMAD.U32 R20, RZ, RZ, UR6 ;  /* 0x00000006ff147e24 */ /* 0x000fe2000f8e00ff */
[----:B------:R-:W-:Y:S01]  /*7d80*/  ULDC.64 UR6, c[0x0][0xad8] ;  /* 0x0002b60000067ab9 */ /* 0x000fe20000000a00 */
[----:B------:R-:W-:Y:S01]  /*7d90*/  IMAD.U32 R21, RZ, RZ, UR4 ;  /* 0x00000004ff157e24 */ /* 0x000fe2000f8e00ff */
[----:B------:R-:W-:Y:S01]  /*7da0*/  ULDC UR4, c[0x0][0xac8] ;  /* 0x0002b20000047ab9 */ /* 0x000fe20000000800 */
[C---:B------:R-:W-:Y:S01]  /*7db0*/  IMAD R33, R3.reuse, UR9, R0 ;  /* 0x0000000903217c24 */ /* 0x040fe2000f8e0200 */
[----:B------:R-:W-:Y:S01]  /*7dc0*/  SHF.R.S32.HI R0, RZ, 0x1f, R29 ;  /* 0x0000001fff007819 */ /* 0x000fe2000001141d */
[----:B------:R-:W-:-:S04]  /*7dd0*/  IMAD.WIDE.U32 R20, R3, UR8, R20 ;  /* 0x0000000803147c25 */ /* 0x000fc8000f8e0014 */
[----:B------:R-:W-:Y:S02]  /*7de0*/  IMAD.IADD R21, R21, 0x1, R33 ;  /* 0x0000000115157824 */ /* 0x000fe400078e0221 */
[----:B------:R-:W-:Y:S02]  /*7df0*/  IMAD R0, R0, UR6, RZ ;  /* 0x0000000600007c24 */ /* 0x000fe4000f8e02ff */
[----:B------:R-:W-:-:S04]  /*7e00*/  IMAD.WIDE.U32 R20, R29, UR6, R20 ;  /* 0x000000061d147c25 */ /* 0x000fc8000f8e0014 */
[----:B------:R-:W-:Y:S01]  /*7e10*/  IMAD R3, R29, UR7, R0 ;  /* 0x000000071d037c24 */ /* 0x000fe2000f8e0200 */
[----:B------:R-:W-:Y:S02]  /*7e20*/  ULDC.64 UR6, c[0x0][0xa80] ;  /* 0x0002a00000067ab9 */ /* 0x000fe40000000a00 */
[C---:B------:R-:W-:Y:S01]  /*7e30*/  LEA R30, P0, R20.reuse, UR6, 0x1 ;  /* 0x00000006141e7c11 */ /* 0x040fe2000f8008ff */
[----:B------:R-:W-:Y:S02]  /*7e40*/  IMAD.IADD R3, R21, 0x1, R3 ;  /* 0x0000000115037824 */ /* 0x000fe400078e0203 */
[----:B------:R-:W-:Y:S02]  /*7e50*/  IMAD.U32 R21, RZ, RZ, UR44 ;  /* 0x0000002cff157e24 */ /* 0x000fe4000f8e00ff */
[----:B0-----:R-:W-:Y:S01]  /*7e60*/  SHFL.IDX PT, R28, R30, 0x1, 0x181f ;  /* 0x00381f001e1c7f89 */ /* 0x001fe200000e0000 */
[----:B------:R-:W-:Y:S01]  /*7e70*/  LEA.HI.X R32, R20, UR7, R3, 0x1, P0 ;  /* 0x0000000714207c11 */ /* 0x000fe200080f0c03 */
[----:B------:R-:W-:Y:S01]  /*7e80*/  IMAD R36, R21, 0xc0, R18 ;  /* 0x000000c015247824 */ /* 0x000fe200078e0212 */
[----:B------:R-:W-:Y:S01]  /*7e90*/  ISETP.GE.AND P0, PT, R17, UR4, PT ;  /* 0x0000000411007c0c */ /* 0x000fe2000bf06270 */
[----:B------:R-:W0:Y:S02]  /*7ea0*/  SHFL.IDX PT, R20, R30, RZ, 0x181f ;  /* 0x00181fff1e147589 */ /* 0x000e2400000e0000 */
[C---:B------:R-:W-:Y:S01]  /*7eb0*/  VIADD R0, R36.reuse, 0x30 ;  /* 0x0000003024007836 */ /* 0x040fe20000000000 */
[C---:B------:R-:W-:Y:S01]  /*7ec0*/  ISETP.GE.OR P1, PT, R36.reuse, R35, P0 ;  /* 0x000000232400720c */ /* 0x040fe20000726670 */
[----:B------:R-:W1:Y:S01]  /*7ed0*/  SHFL.IDX PT, R42, R30, 0x2, 0x181f ;  /* 0x00581f001e2a7f89 */ /* 0x000e6200000e0000 */
[----:B------:R-:W-:-:S02]  /*7ee0*/  VIADD R3, R36, 0x60 ;  /* 0x0000006024037836 */ /* 0x000fc40000000000 */
[-C--:B------:R-:W-:Y:S01]  /*7ef0*/  ISETP.GE.OR P2, PT, R0, R35.reuse, P0 ;  /* 0x000000230000720c */ /* 0x080fe20000746670 */
[----:B------:R-:W1:Y:S01]  /*7f00*/  SHFL.IDX PT, R34, R32, RZ, 0x181f ;  /* 0x00181fff20227589 */ /* 0x000e6200000e0000 */
[----:B------:R-:W-:Y:S01]  /*7f10*/  VIADD R0, R2, 0x13220 ;  /* 0x0001322002007836 */ /* 0x000fe20000000000 */
[----:B------:R-:W-:Y:S02]  /*7f20*/  ISETP.GE.OR P3, PT, R3, R35, P0 ;  /* 0x000000230300720c */ /* 0x000fe40000766670 */
[----:B------:R-:W1:Y:S02]  /*7f30*/  SHFL.IDX PT, R38, R32, 0x1, 0x181f ;  /* 0x00381f0020267f89 */ /* 0x000e6400000e0000 */
[----:B------:R-:W-:Y:S02]  /*7f40*/  PRMT R0, RZ, 0x654, R0 ;  /* 0x00000654ff007816 */ /* 0x000fe40000000000 */
[----:B------:R-:W1:Y:S02]  /*7f50*/  SHFL.IDX PT, R40, R32, 0x2, 0x181f ;  /* 0x00581f0020287f89 */ /* 0x000e6400000e0000 */
[----:B------:R1:W-:Y:S02]  /*7f60*/  SYNCS.ARRIVE.TRANS64.RED.A1T0 RZ, [R0+URZ], RZ ;  /* 0x000000ff00ff79a7 */ /* 0x0003e4000810043f */
[----:B------:R-:W2:Y:S01]  /*7f70*/  SHFL.IDX PT, R30, R30, 0x3, 0x181f ;  /* 0x00781f001e1e7f89 */ /* 0x000ea200000e0000 */
[----:B0-----:R-:W-:-:S03]  /*7f80*/  @!P1 LEA R2, P4, R17, R20, 0x1 ;  /* 0x0000001411029211 */ /* 0x001fc600078808ff */
[----:B------:R-:W0:Y:S01]  /*7f90*/  SHFL.IDX PT, R32, R32, 0x3, 0x181f ;  /* 0x00781f0020207f89 */ /* 0x000e2200000e0000 */
[C---:B------:R-:W-:Y:S01]  /*7fa0*/  @!P2 LEA R20, P5, R17.reuse, R28, 0x1 ;  /* 0x0000001c1114a211 */ /* 0x040fe200078a08ff */
[----:B-1----:R-:W-:Y:S01]  /*7fb0*/  VIADD R0, R36, 0x90 ;  /* 0x0000009024007836 */ /* 0x002fe20000000000 */
[C---:B------:R-:W-:Y:S02]  /*7fc0*/  @!P3 LEA R28, P6, R17.reuse, R42, 0x1 ;  /* 0x0000002a111cb211 */ /* 0x040fe400078c08ff */
[C-C-:B------:R-:W-:Y:S02]  /*7fd0*/  @!P1 LEA.HI.X R3, R17.reuse, R34, R37.reuse, 0x1, P4 ;  /* 0x0000002211039211 */ /* 0x140fe400020f0c25 */
[----:B------:R-:W-:Y:S02]  /*7fe0*/  ISETP.GE.OR P0, PT, R0, R35, P0 ;  /* 0x000000230000720c */ /* 0x000fe40000706670 */
[C-C-:B------:R-:W-:Y:S02]  /*7ff0*/  @!P2 LEA.HI.X R21, R17.reuse, R38, R37.reuse, 0x1, P5 ;  /* 0x000000261115a211 */ /* 0x140fe400028f0c25 */
[----:B------:R-:W-:Y:S01]  /*8000*/  @!P3 LEA.HI.X R29, R17, R40, R37, 0x1, P6 ;  /* 0x00000028111db211 */ /* 0x000fe200030f0c25 */
[----:B--2---:R1:W-:Y:S04]  /*8010*/  @!P1 ST.E.128 desc[UR48][R2.64], R4 ;  /* 0x0000000402009985 */ /* 0x0043e8000c101d30 */
[----:B---3--:R1:W-:Y:S04]  /*8020*/  @!P2 ST.E.128 desc[UR48][R20.64], R8 ;  /* 0x000000081400a985 */ /* 0x0083e8000c101d30 */
[----:B----4-:R1:W-:Y:S01]  /*8030*/  @!P3 ST.E.128 desc[UR48][R28.64], R24 ;  /* 0x000000181c00b985 */ /* 0x0103e2000c101d30 */
[----:B0-----:R-:W-:Y:S05]  /*8040*/  @P0 BRA `(.L_x_159) ;  /* 0x0000000800840947 */ /* 0x001fea0003800000 */
[----:B-1----:R-:W-:-:S04]  /*8050*/  LEA R2, P0, R17, R30, 0x1 ;  /* 0x0000001e11027211 */ /* 0x002fc800078008ff */
[----:B------:R-:W-:-:S05]  /*8060*/  LEA.HI.X R3, R17, R32, R37, 0x1, P0 ;  /* 0x0000002011037211 */ /* 0x000fca00000f0c25 */
[----:B-----5:R0:W-:Y:S01]  /*8070*/  ST.E.128 desc[UR48][R2.64], R12 ;  /* 0x0000000c02007985 */ /* 0x0201e2000c101d30 */
[----:B------:R-:W-:Y:S05]  /*8080*/  BRA `(.L_x_159) ;  /* 0x0000000800747947 */ /* 0x000fea0003800000 */
.L_x_157:
[----:B------:R-:W-:Y:S01]  /*8090*/  ULDC.64 UR6, c[0x0][0xc00] ;  /* 0x0003000000067ab9 */ /* 0x000fe20000000a00 */
[----:B------:R-:W-:Y:S01]  /*80a0*/  ULDC UR4, c[0x0][0xa88] ;  /* 0x0002a20000047ab9 */ /* 0x000fe20000000800 */
[----:B------:R-:W-:Y:S01]  /*80b0*/  UISETP.NE.U32.AND UP0, UPT, UR6, URZ, UPT ;  /* 0x0000003f0600728c */ /* 0x000fe2000bf05070 */
[----:B------:R-:W0:Y:S03]  /*80c0*/  LDC R11, c[0x0][0xbe8] ;  /* 0x0002fa00ff0b7b82 */ /* 0x000e260000000800 */
[----:B------:R-:W-:-:S03]  /*80d0*/  UISETP.NE.AND.EX UP0, UPT, UR7, URZ, UPT, UP0 ;  /* 0x0000003f0700728c */ /* 0x000fc6000bf05300 */
[----:B------:R-:W-:Y:S02]  /*80e0*/  ULDC.64 UR6, c[0x0][0xc00] ;  /* 0x0003000000067ab9 */ /* 0x000fe40000000a00 */
[----:B------:R-:W-:Y:S01]  /*80f0*/  UIMAD.WIDE UR6, UR41, 0x4, UR6 ;  /* 0x00000004290678a5 */ /* 0x000fe2000f8e0206 */
[----:B------:R-:W-:-:S05]  /*8100*/  PLOP3.LUT P2, PT, PT, PT, UP0, 0x80, 0x0 ;  /* 0x000000000000781c */ /* 0x000fca0003f4f008 */
[----:B------:R-:W-:Y:S02]  /*8110*/  IMAD.U32 R2, RZ, RZ, UR6 ;  /* 0x00000006ff027e24 */ /* 0x000fe4000f8e00ff */
[----:B------:R-:W-:Y:S01]  /*8120*/  IMAD.U32 R3, RZ, RZ, UR7 ;  /* 0x00000007ff037e24 */ /* 0x000fe2000f8e00ff */
[----:B------:R-:W-:Y:S02]  /*8130*/  ULDC.64 UR6, c[0x0][0xc08] ;  /* 0x0003020000067ab9 */ /* 0x000fe40000000a00 */
[----:B------:R-:W-:-:S03]  /*8140*/  UISETP.NE.U32.AND UP1, UPT, UR6, URZ, UPT ;  /* 0x0000003f0600728c */ /* 0x000fc6000bf25070 */
[----:B------:R-:W2:Y:S01]  /*8150*/  @P2 LDG.E R6, desc[UR48][R2.64] ;  /* 0x0000003002062981 */ /* 0x000ea2000c1e1900 */
[----:B------:R-:W-:Y:S01]  /*8160*/  UISETP.NE.AND.EX UP1, UPT, UR7, URZ, UPT, UP1 ;  /* 0x0000003f0700728c */ /* 0x000fe2000bf25310 */
[----:B------:R-:W-:-:S05]  /*8170*/  IMAD.U32 R0, RZ, RZ, UR4 ;  /* 0x00000004ff007e24 */ /* 0x000fca000f8e00ff */
[----:B------:R-:W-:-:S05]  /*8180*/  PLOP3.LUT P3, PT, PT, PT, UP1, 0x80, 0x0 ;  /* 0x000000000000781c */ /* 0x000fca0003f6f018 */
[----:B------:R-:W-:Y:S02]  /*8190*/  @UP1 ULDC.64 UR6, c[0x0][0xc08] ;  /* 0x0003020000061ab9 */ /* 0x000fe40000000a00 */
[----:B------:R-:W-:-:S06]  /*81a0*/  @UP1 UIMAD.WIDE UR6, UR41, 0x4, UR6 ;  /* 0x00000004290618a5 */ /* 0x000fcc000f8e0206 */
[----:B------:R-:W-:Y:S02]  /*81b0*/  IMAD.U32 R4, RZ, RZ, UR6 ;  /* 0x00000006ff047e24 */ /* 0x000fe4000f8e00ff */
[----:B------:R-:W-:-:S05]  /*81c0*/  IMAD.U32 R5, RZ, RZ, UR7 ;  /* 0x00000007ff057e24 */ /* 0x000fca000f8e00ff */
[----:B------:R1:W5:Y:S01]  /*81d0*/  @P3 LDG.E R0, desc[UR48][R4.64] ;  /* 0x0000003004003981 */ /* 0x000362000c1e1900 */
[----:B0-----:R-:W-:Y:S01]  /*81e0*/  ISETP.NE.AND P0, PT, R11, 0x1, PT ;  /* 0x000000010b00780c */ /* 0x001fe20003f05270 */
[----:B------:R-:W-:Y:S01]  /*81f0*/  UMOV UR4, URZ ;  /* 0x0000003f00047c82 */ /* 0x000fe20008000000 */
[----:B------:R-:W-:Y:S01]  /*8200*/  USHF.R.S32.HI UR10, URZ, 0x1f, UR45 ;  /* 0x0000001f3f0a7899 */ /* 0x000fe2000801142d */
[----:B------:R-:W0:Y:S10]  /*8210*/  S2R R7, SR_TID.X ;  /* 0x0000000000077919 */ /* 0x000e340000002100 */
[----:B------:R-:W3:Y:S01]  /*8220*/  @P0 LDC R9, c[0x0][0xbec] ;  /* 0x0002fb00ff090b82 */ /* 0x000ee20000000800 */
[----:B0-----:R-:W-:-:S05]  /*8230*/  VIADD R7, R7, 0xffffff80 ;  /* 0xffffff8007077836 */ /* 0x001fca0000000000 */
[----:B------:R-:W-:Y:S02]  /*8240*/  ISETP.GE.AND P1, PT, R7, 0xc0, PT ;  /* 0x000000c00700780c */ /* 0x000fe40003f26270 */
[----:B--2---:R-:W-:-:S13]  /*8250*/  @P2 R2UR UR4, R6 ;  /* 0x00000000060422ca */ /* 0x004fda00000e0000 */
[----:B------:R-:W-:Y:S01]  /*8260*/  USHF.R.S32.HI UR9, URZ, 0x1f, UR4 ;  /* 0x0000001f3f097899 */ /* 0x000fe20008011404 */
[----:B-1-3--:R-:W-:Y:S11]  /*8270*/  @P3 BRA `(.L_x_160) ;  /* 0x0000000000103947 */ /* 0x00aff60003800000 */
[----:B------:R-:W-:Y:S05]  /*8280*/  @!P2 BRA `(.L_x_160) ;  /* 0x00000000000ca947 */ /* 0x000fea0003800000 */
[----:B------:R-:W2:Y:S04]  /*8290*/  LDG.E R5, desc[UR48][R2.64] ;  /* 0x0000003002057981 */ /* 0x000ea8000c1e1900 */
[----:B-----5:R-:W2:Y:S02]  /*82a0*/  LDG.E R0, desc[UR48][R2.64+0x4] ;  /* 0x0000043002007981 */ /* 0x020ea4000c1e1900 */
[----:B--2---:R-:W-:-:S07]  /*82b0*/  IMAD.IADD R0, R0, 0x1, -R5 ;  /* 0x0000000100007824 */ /* 0x004fce00078e0a05 */
.L_x_160:
[----:B------:R-:W-:Y:S01]  /*82c0*/  USEL UR41, UR41, URZ, !UP0 ;  /* 0x0000003f29297287 */ /* 0x000fe2000c000000 */
[----:B------:R-:W-:Y:S01]  /*82d0*/  BSSY B1, `(.L_x_161) ;  /* 0x000002d000017945 */ /* 0x000fe20003800000 */
[----:B------:R-:W-:-:S03]  /*82e0*/  USEL UR42, UR42, URZ, !UP0 ;  /* 0x0000003f2a2a7287 */ /* 0x000fc6000c000000 */
[----:B------:R-:W-:Y:S09]  /*82f0*/  @P1 BRA `(.L_x_162) ;  /* 0x0000000000a81947 */ /* 0x000ff20003800000 */
[----:B------:R-:W0:Y:S01]  /*8300*/  S2R R3, SR_TID.X ;  /* 0x0000000000037919 */ /* 0x000e220000002100 */
[----:B------:R-:W1:Y:S01]  /*8310*/  LDC R7, c[0x0][0xbe8] ;  /* 0x0002fa00ff077b82 */ /* 0x000e620000000800 */
[----:B------:R-:W-:-:S04]  /*8320*/  IMAD.U32 R2, RZ, RZ, UR44 ;  /* 0x0000002cff027e24 */ /* 0x000fc8000f8e00ff */
[----:B0-----:R-:W-:Y:S02]  /*8330*/  IMAD R2, R2, 0xc0, R3 ;  /* 0x000000c002027824 */ /* 0x001fe400078e0203 */
[----:B-1---5:R-:W-:Y:S02]  /*8340*/  IMAD R3, R0, R7, RZ ;  /* 0x0000000700037224 */ /* 0x022fe400078e02ff */
[----:B------:R-:W-:-:S05]  /*8350*/  VIADD R4, R2, 0xffffff80 ;  /* 0xffffff8002047836 */ /* 0x000fca0000000000 */
[----:B------:R-:W-:-:S13]  /*8360*/  ISETP.GE.AND P1, PT, R4, R3, PT ;  /* 0x000000030400720c */ /* 0x000fda0003f26270 */
[----:B------:R-:W-:Y:S05]  /*8370*/  @P1 BRA `(.L_x_162) ;  /* 0x0000000000881947 */ /* 0x000fea0003800000 */
[----:B------:R-:W-:Y:S01]  /*8380*/  ISETP.NE.AND P1, PT, R7, 0x1, PT ;  /* 0x000000010700780c */ /* 0x000fe20003f25270 */
[----:B------:R-:W-:Y:S01]  /*8390*/  ULDC.64 UR12, c[0x0][0xb90] ;  /* 0x0002e400000c7ab9 */ /* 0x000fe20000000a00 */
[----:B------:R-:W-:Y:S01]  /*83a0*/  UMOV UR6, UR4 ;  /* 0x0000000400067c82 */ /* 0x000fe20008000000 */
[----:B------:R-:W-:Y:S01]  /*83b0*/  UIMAD UR8, UR10, UR12, URZ ;  /* 0x0000000c0a0872a4 */ /* 0x000fe2000f8e023f */
[----:B------:R-:W-:Y:S01]  /*83c0*/  IMAD.MOV.U32 R2, RZ, RZ, R4 ;  /* 0x000000ffff027224 */ /* 0x000fe200078e0004 */
[----:B------:R-:W-:Y:S02]  /*83d0*/  UMOV UR7, UR9 ;  /* 0x0000000900077c82 */ /* 0x000fe40008000000 */
[----:B------:R-:W-:Y:S02]  /*83e0*/  UIMAD.WIDE.U32 UR6, UR45, UR12, UR6 ;  /* 0x0000000c2d0672a5 */ /* 0x000fe4000f8e0006 */
[----:B------:R-:W-:-:S03]  /*83f0*/  UIMAD UR8, UR45, UR13, UR8 ;  /* 0x0000000d2d0872a4 */ /* 0x000fc6000f8e0208 */
[----:B------:R-:W-:Y:S01]  /*8400*/  ULDC.64 UR12, c[0x0][0xb98] ;  /* 0x0002e600000c7ab9 */ /* 0x000fe20000000a00 */
[----:B------:R-:W0:Y:S01]  /*8410*/  @P1 LDC R3, c[0x0][0xbec] ;  /* 0x0002fb00ff031b82 */ /* 0x000e220000000800 */
[----:B------:R-:W-:Y:S02]  /*8420*/  UIADD3 UR7, UR7, UR8, URZ ;  /* 0x0000000807077290 */ /* 0x000fe4000fffe03f */
[----:B------:R-:W-:Y:S02]  /*8430*/  UIMAD UR8, UR42, UR12, URZ ;  /* 0x0000000c2a0872a4 */ /* 0x000fe4000f8e023f */
[----:B------:R-:W-:Y:S02]  /*8440*/  UIMAD.WIDE.U32 UR6, UR41, UR12, UR6 ;  /* 0x0000000c290672a5 */ /* 0x000fe4000f8e0006 */
[----:B------:R-:W-:Y:S01]  /*8450*/  UIMAD UR8, UR41, UR13, UR8 ;  /* 0x0000000d290872a4 */ /* 0x000fe2000f8e0208 */
[----:B------:R-:W1:Y:S02]  /*8460*/  @P1 LDC R6, c[0x0][0xbf0] ;  /* 0x0002fc00ff061b82 */ /* 0x000e640000000800 */
[----:B------:R-:W-:Y:S01]  /*8470*/  ULDC.64 UR12, c[0x0][0xb88] ;  /* 0x0002e200000c7ab9 */ /* 0x000fe20000000a00 */
[----:B0-----:R-:W-:-:S05]  /*8480*/  @P1 IMAD.HI.U32 R3, R4, R3, RZ ;  /* 0x0000000304031227 */ /* 0x001fca00078e00ff */
[----:B-1----:R-:W-:Y:S01]  /*8490*/  @P1 SHF.R.U32.HI R2, RZ, R6, R3 ;  /* 0x00000006ff021219 */ /* 0x002fe20000011603 */
[----:B------:R-:W-:-:S03]  /*84a0*/  IMAD.U32 R6, RZ, RZ, UR8 ;  /* 0x00000008ff067e24 */ /* 0x000fc6000f8e00ff */
[--C-:B------:R-:W-:Y:S01]  /*84b0*/  SHF.R.S32.HI R3, RZ, 0x1f, R2.reuse ;  /* 0x0000001fff037819 */ /* 0x100fe20000011402 */
[----:B------:R-:W-:Y:S01]  /*84c0*/  IMAD.MOV R5, RZ, RZ, -R2 ;  /* 0x000000ffff057224 */ /* 0x000fe200078e0a02 */
[----:B------:R-:W-:-:S03]  /*84d0*/  IADD3 R2, P1, R2, UR6, RZ ;  /* 0x0000000602027c10 */ /* 0x000fc6000ff3e0ff */
[----:B------:R-:W-:Y:S01]  /*84e0*/  IMAD R5, R7, R5, R4 ;  /* 0x0000000507057224 */ /* 0x000fe200078e0204 */
[----:B------:R-:W-:Y:S01]  /*84f0*/  IADD3.X R3, R3, UR7, R6, P1, !PT ;  /* 0x0000000703037c10 */ /* 0x000fe20008ffe406 */
[----:B------:R-:W-:-:S03]  /*8500*/  ULDC.64 UR6, c[0x0][0xb50] ;  /* 0x0002d40000067ab9 */ /* 0x000fc60000000a00 */
[----:B------:R-:W-:Y:S01]  /*8510*/  SHF.R.S32.HI R4, RZ, 0x1f, R5 ;  /* 0x0000001fff047819 */ /* 0x000fe20000011405 */
[----:B------:R-:W-:-:S04]  /*8520*/  IMAD.WIDE.U32 R2, R5, UR12, R2 ;  /* 0x0000000c05027c25 */ /* 0x000fc8000f8e0002 */
[----:B------:R-:W-:-:S04]  /*8530*/  IMAD R4, R4, UR12, RZ ;  /* 0x0000000c04047c24 */ /* 0x000fc8000f8e02ff */
[----:B------:R-:W-:Y:S01]  /*8540*/  IMAD R7, R5, UR13, R4 ;  /* 0x0000000d05077c24 */ /* 0x000fe2000f8e0204 */
[----:B------:R-:W-:-:S03]  /*8550*/  LEA R4, P1, R2, UR6, 0x2 ;  /* 0x0000000602047c11 */ /* 0x000fc6000f8210ff */
[----:B------:R-:W-:-:S05]  /*8560*/  IMAD.IADD R3, R3, 0x1, R7 ;  /* 0x0000000103037824 */ /* 0x000fca00078e0207 */
[----:B------:R-:W-:Y:S01]  /*8570*/  LEA.HI.X R5, R2, UR7, R3, 0x2, P1 ;  /* 0x0000000702057c11 */ /* 0x000fe200088f1403 */
[----:B------:R-:W-:-:S05]  /*8580*/  IMAD.MOV.U32 R3, RZ, RZ, -0x800000 ;  /* 0xff800000ff037424 */ /* 0x000fca00078e00ff */
[----:B------:R0:W-:Y:S02]  /*8590*/  STG.E desc[UR48][R4.64], R3 ;  /* 0x0000000304007986 */ /* 0x0001e4000c101930 */
.L_x_162:
[----:B------:R-:W-:Y:S05]  /*85a0*/  BSYNC B1 ;  /* 0x0000000000017941 */ /* 0x000fea0003800000 */
.L_x_161:
[----:B0-----:R-:W0:Y:S01]  /*85b0*/  @P0 LDC R3, c[0x0][0xbf0] ;  /* 0x0002fc00ff030b82 */ /* 0x001e220000000800 */
[----:B------:R-:W-:Y:S01]  /*85c0*/  ULDC.64 UR12, c[0x0][0xaa0] ;  /* 0x0002a800000c7ab9 */ /* 0x000fe20000000a00 */
[----:B------:R-:W-:Y:S01]  /*85d0*/  IMAD.U32 R5, RZ, RZ, UR44 ;  /* 0x0000002cff057e24 */ /* 0x000fe2000f8e00ff */
[----:B------:R-:W-:Y:S01]  /*85e0*/  UIMAD UR8, UR9, UR12, URZ ;  /* 0x0000000c090872a4 */ /* 0x000fe2000f8e023f */
[----:B------:R-:W-:Y:S01]  /*85f0*/  IMAD R2, R16, 0x30, R18 ;  /* 0x0000003010027824 */ /* 0x000fe200078e0212 */
[----:B------:R-:W-:Y:S01]  /*8600*/  UIMAD.WIDE.U32 UR6, UR4, UR12, URZ ;  /* 0x0000000c040672a5 */ /* 0x000fe2000f8e003f */
[----:B------:R-:W-:Y:S01]  /*8610*/  SHF.R.S32.HI R13, RZ, 0x1f, R17 ;  /* 0x0000001fff0d7819 */ /* 0x000fe20000011411 */
[----:B------:R-:W-:Y:S01]  /*8620*/  UIMAD UR8, UR4, UR13, UR8 ;  /* 0x0000000d040872a4 */ /* 0x000fe2000f8e0208 */
[----:B------:R-:W-:Y:S02]  /*8630*/  IMAD R4, R5, 0xc0, R2 ;  /* 0x000000c005047824 */ /* 0x000fe400078e0202 */
[----:B------:R-:W-:Y:S01]  /*8640*/  ULDC.64 UR12, c[0x0][0xae8] ;  /* 0x0002ba00000c7ab9 */ /* 0x000fe20000000a00 */
[----:B------:R-:W-:Y:S01]  /*8650*/  UIADD3 UR7, UR7, UR8, URZ ;  /* 0x0000000807077290 */ /* 0x000fe2000fffe03f */
[----:B------:R-:W-:Y:S01]  /*8660*/  @P0 IMAD.HI.U32 R2, R4, R9, RZ ;  /* 0x0000000904020227 */ /* 0x000fe200078e00ff */
[----:B------:R-:W-:-:S02]  /*8670*/  UIMAD UR4, UR10, UR12, URZ ;  /* 0x0000000c0a0472a4 */ /* 0x000fc4000f8e023f */
[----:B------:R-:W-:Y:S01]  /*8680*/  UIMAD.WIDE.U32 UR6, UR45, UR12, UR6 ;  /* 0x0000000c2d0672a5 */ /* 0x000fe2000f8e0006 */
[----:B------:R-:W-:Y:S01]  /*8690*/  IMAD.MOV.U32 R5, RZ, RZ, R4 ;  /* 0x000000ffff057224 */ /* 0x000fe200078e0004 */
[----:B------:R-:W-:Y:S01]  /*86a0*/  UIMAD UR4, UR45, UR13, UR4 ;  /* 0x0000000d2d0472a4 */ /* 0x000fe2000f8e0204 */
[----:B------:R-:W-:-:S03]  /*86b0*/  ULDC.64 UR8, c[0x0][0xaf0] ;  /* 0x0002bc0000087ab9 */ /* 0x000fc60000000a00 */
[----:B------:R-:W-:Y:S02]  /*86c0*/  UIADD3 UR7, UR7, UR4, URZ ;  /* 0x0000000407077290 */ /* 0x000fe4000fffe03f */
[----:B------:R-:W-:Y:S01]  /*86d0*/  UIMAD UR4, UR42, UR8, URZ ;  /* 0x000000082a0472a4 */ /* 0x000fe2000f8e023f */
[----:B0-----:R-:W-:Y:S01]  /*86e0*/  @P0 SHF.R.U32.HI R5, RZ, R3, R2 ;  /* 0x00000003ff050219 */ /* 0x001fe20000011602 */
[----:B------:R-:W-:Y:S02]  /*86f0*/  UIMAD.WIDE.U32 UR6, UR41, UR8, UR6 ;  /* 0x00000008290672a5 */ /* 0x000fe4000f8e0006 */
[----:B------:R-:W-:Y:S01]  /*8700*/  UIMAD UR4, UR41, UR9, UR4 ;  /* 0x00000009290472a4 */ /* 0x000fe2000f8e0204 */
[--C-:B------:R-:W-:Y:S01]  /*8710*/  SHF.R.S32.HI R2, RZ, 0x1f, R5.reuse ;  /* 0x0000001fff027819 */ /* 0x100fe20000011405 */
[----:B------:R-:W-:Y:S01]  /*8720*/  IMAD.MOV R7, RZ, RZ, -R5 ;  /* 0x000000ffff077224 */ /* 0x000fe200078e0a05 */
[----:B------:R-:W-:Y:S01]  /*8730*/  ULDC.64 UR8, c[0x0][0xae0] ;  /* 0x0002b80000087ab9 */ /* 0x000fe20000000a00 */
[----:B------:R-:W-:-:S02]  /*8740*/  UIADD3 UR4, UR7, UR4, URZ ;  /* 0x0000000407047290 */ /* 0x000fc4000fffe03f */
[----:B------:R-:W-:Y:S02]  /*8750*/  IMAD.U32 R3, RZ, RZ, UR7 ;  /* 0x00000007ff037e24 */ /* 0x000fe4000f8e00ff */
[----:B------:R-:W-:Y:S02]  /*8760*/  IMAD R7, R11, R7, R4 ;  /* 0x000000070b077224 */ /* 0x000fe400078e0204 */
[----:B------:R-:W-:Y:S02]  /*8770*/  IMAD R6, R2, UR8, RZ ;  /* 0x0000000802067c24 */ /* 0x000fe4000f8e02ff */
[----:B------:R-:W-:Y:S01]  /*8780*/  IMAD.U32 R2, RZ, RZ, UR6 ;  /* 0x00000006ff027e24 */ /* 0x000fe2000f8e00ff */
[----:B------:R-:W-:Y:S01]  /*8790*/  SHF.R.S32.HI R4, RZ, 0x1f, R7 ;  /* 0x0000001fff047819 */ /* 0x000fe20000011407 */
[----:B------:R-:W-:Y:S01]  /*87a0*/  IMAD.U32 R3, RZ, RZ, UR4 ;  /* 0x00000004ff037e24 */ /* 0x000fe2000f8e00ff */
[----:B------:R-:W-:Y:S01]  /*87b0*/  ULDC.64 UR6, c[0x0][0xad8] ;  /* 0x0002b60000067ab9 */ /* 0x000fe20000000a00 */
[C---:B------:R-:W-:Y:S01]  /*87c0*/  IMAD R9, R5.reuse, UR9, R6 ;  /* 0x0000000905097c24 */ /* 0x040fe2000f8e0206 */
[----:B------:R-:W-:Y:S01]  /*87d0*/  ULDC UR4, c[0x0][0xac8] ;  /* 0x0002b20000047ab9 */ /* 0x000fe20000000800 */
[----:B------:R-:W-:-:S04]  /*87e0*/  IMAD.WIDE.U32 R2, R5, UR8, R2 ;  /* 0x0000000805027c25 */ /* 0x000fc8000f8e0002 */
[----:B------:R-:W-:Y:S02]  /*87f0*/  IMAD R4, R4, UR6, RZ ;  /* 0x0000000604047c24 */ /* 0x000fe4000f8e02ff */
[----:B------:R-:W-:Y:S02]  /*8800*/  IMAD.IADD R3, R3, 0x1, R9 ;  /* 0x0000000103037824 */ /* 0x000fe400078e0209 */
[C---:B------:R-:W-:Y:S02]  /*8810*/  IMAD R5, R7.reuse, UR7, R4 ;  /* 0x0000000707057c24 */ /* 0x040fe4000f8e0204 */
[----:B------:R-:W-:Y:S01]  /*8820*/  IMAD.WIDE.U32 R2, R7, UR6, R2 ;  /* 0x0000000607027c25 */ /* 0x000fe2000f8e0002 */
[----:B------:R-:W-:-:S03]  /*8830*/  ULDC.64 UR6, c[0x0][0xa80] ;  /* 0x0002a00000067ab9 */ /* 0x000fc60000000a00 */
[----:B------:R-:W-:Y:S01]  /*8840*/  IMAD.IADD R3, R3, 0x1, R5 ;  /* 0x0000000103037824 */ /* 0x000fe200078e0205 */
[----:B------:R-:W-:Y:S01]  /*8850*/  LEA R4, P0, R2, UR6, 0x1 ;  /* 0x0000000602047c11 */ /* 0x000fe2000f8008ff */
[----:B------:R-:W-:Y:S02]  /*8860*/  IMAD.U32 R9, RZ, RZ, UR44 ;  /* 0x0000002cff097e24 */ /* 0x000fe4000f8e00ff */
[----:B-----5:R-:W-:Y:S01]  /*8870*/  IMAD R11, R0, R11, RZ ;  /* 0x0000000b000b7224 */ /* 0x020fe200078e02ff */
[----:B------:R-:W-:Y:S01]  /*8880*/  LEA.HI.X R8, R2, UR7, R3, 0x1, P0 ;  /* 0x0000000702087c11 */ /* 0x000fe200080f0c03 */
[----:B------:R-:W0:Y:S01]  /*8890*/  SHFL.IDX PT, R6, R4, RZ, 0x181f ;  /* 0x00181fff04067589 */ /* 0x000e2200000e0000 */
[----:B------:R-:W-:Y:S01]  /*88a0*/  IMAD R30, R9, 0xc0, R18 ;  /* 0x000000c0091e7824 */ /* 0x000fe200078e0212 */
[----:B------:R-:W-:Y:S02]  /*88b0*/  ISETP.GE.AND P0, PT, R17, UR4, PT ;  /* 0x0000000411007c0c */ /* 0x000fe4000bf06270 */
[----:B------:R-:W1:Y:S01]  /*88c0*/  SHFL.IDX PT, R14, R4, 0x1, 0x181f ;  /* 0x00381f00040e7f89 */ /* 0x000e6200000e0000 */
[C---:B------:R-:W-:Y:S01]  /*88d0*/  VIADD R0, R30.reuse, 0x30 ;  /* 0x000000301e007836 */ /* 0x040fe20000000000 */
[CC--:B------:R-:W-:Y:S01]  /*88e0*/  ISETP.GE.OR P3, PT, R30.reuse, R11.reuse, P0 ;  /* 0x0000000b1e00720c */ /* 0x0c0fe20000766670 */
[C---:B------:R-:W-:Y:S01]  /*88f0*/  VIADD R2, R30.reuse, 0x60 ;  /* 0x000000601e027836 */ /* 0x040fe20000000000 */
[----:B------:R-:W2:Y:S01]  /*8900*/  SHFL.IDX PT, R24, R4, 0x2, 0x181f ;  /* 0x00581f0004187f89 */ /* 0x000ea200000e0000 */
[----:B------:R-:W-:Y:S01]  /*8910*/  VIADD R3, R30, 0x90 ;  /* 0x000000901e037836 */ /* 0x000fe20000000000 */
[----:B------:R-:W-:-:S02]  /*8920*/  ISETP.GE.OR P2, PT, R0, R11, P0 ;  /* 0x0000000b0000720c */ /* 0x000fc40000746670 */
[----:B------:R-:W3:Y:S01]  /*8930*/  SHFL.IDX PT, R10, R8, RZ, 0x181f ;  /* 0x00181fff080a7589 */ /* 0x000ee200000e0000 */
[-C--:B------:R-:W-:Y:S02]  /*8940*/  ISETP.GE.OR P1, PT, R2, R11.reuse, P0 ;  /* 0x0000000b0200720c */ /* 0x080fe40000726670 */
[----:B------:R-:W-:Y:S01]  /*8950*/  ISETP.GE.OR P0, PT, R3, R11, P0 ;  /* 0x0000000b0300720c */ /* 0x000fe20000706670 */
[----:B------:R1:W4:Y:S04]  /*8960*/  SHFL.IDX PT, R28, R4, 0x3, 0x181f ;  /* 0x00781f00041c7f89 */ /* 0x00032800000e0000 */
[----:B------:R-:W4:Y:S04]  /*8970*/  SHFL.IDX PT, R12, R8, 0x1, 0x181f ;  /* 0x00381f00080c7f89 */ /* 0x000f2800000e0000 */
[----:B------:R-:W4:Y:S01]  /*8980*/  SHFL.IDX PT, R20, R8, 0x2, 0x181f ;  /* 0x00581f0008147f89 */ /* 0x000f2200000e0000 */
[----:B0-----:R-:W-:-:S03]  /*8990*/  @!P3 LEA R2, P6, R17, R6, 0x1 ;  /* 0x000000061102b211 */ /* 0x001fc600078c08ff */
[----:B------:R4:W0:Y:S01]  /*89a0*/  SHFL.IDX PT, R26, R8, 0x3, 0x181f ;  /* 0x00781f00081a7f89 */ /* 0x00082200000e0000 */
[C---:B-1----:R-:W-:Y:S02]  /*89b0*/  @!P2 LEA R4, P5, R17.reuse, R14, 0x1 ;  /* 0x0000000e1104a211 */ /* 0x042fe400078a08ff */
[C---:B--2---:R-:W-:Y:S02]  /*89c0*/  @!P1 LEA R6, P4, R17.reuse, R24, 0x1 ;  /* 0x0000001811069211 */ /* 0x044fe400078808ff */
[C---:B---3--:R-:W-:Y:S02]  /*89d0*/  @!P3 LEA.HI.X R3, R17.reuse, R10, R13, 0x1, P6 ;  /* 0x0000000a1103b211 */ /* 0x048fe400030f0c0d */
[----:B----4-:R-:W-:-:S03]  /*89e0*/  @!P0 LEA R8, P6, R17, R28, 0x1 ;  /* 0x0000001c11088211 */ /* 0x010fc600078c08ff */
[----:B------:R2:W-:Y:S01]  /*89f0*/  @!P3 ST.E.128 desc[UR48][R2.64], RZ ;  /* 0x000000ff0200b985 */ /* 0x0005e2000c101d30 */
[C-C-:B------:R-:W-:Y:S02]  /*8a00*/  @!P2 LEA.HI.X R5, R17.reuse, R12, R13.reuse, 0x1, P5 ;  /* 0x0000000c1105a211 */ /* 0x140fe400028f0c0d */
[----:B------:R-:W-:-:S03]  /*8a10*/  @!P1 LEA.HI.X R7, R17, R20, R13, 0x1, P4 ;  /* 0x0000001411079211 */ /* 0x000fc600020f0c0d */
[----:B------:R2:W-:Y:S01]  /*8a20*/  @!P2 ST.E.128 desc[UR48][R4.64], RZ ;  /* 0x000000ff0400a985 */ /* 0x0005e2000c101d30 */
[----:B0-----:R-:W-:-:S03]  /*8a30*/  @!P0 LEA.HI.X R9, R17, R26, R13, 0x1, P6 ;  /* 0x0000001a11098211 */ /* 0x001fc600030f0c0d */
[----:B------:R2:W-:Y:S04]  /*8a40*/  @!P1 ST.E.128 desc[UR48][R6.64], RZ ;  /* 0x000000ff06009985 */ /* 0x0005e8000c101d30 */
[----:B------:R2:W-:Y:S02]  /*8a50*/  @!P0 ST.E.128 desc[UR48][R8.64], RZ ;  /* 0x000000ff08008985 */ /* 0x0005e4000c101d30 */
.L_x_159:
[----:B------:R-:W-:Y:S05]  /*8a60*/  BSYNC B0 ;  /* 0x0000000000007941 */ /* 0x000fea0003800000 */
.L_x_156:
[----:B------:R-:W-:Y:S02]  /*8a70*/  ULDC UR4, c[0x0][0xc3c] ;  /* 0x00030f0000047ab9 */ /* 0x000fe40000000800 */
[----:B------:R-:W-:-:S13]  /*8a80*/  ISETP.GE.AND P0, PT, R31, UR4, PT ;  /* 0x000000041f007c0c */ /* 0x000fda000bf06270 */
[----:B------:R-:W-:Y:S05]  /*8a90*/  @!P0 BRA `(.L_x_163) ;  /* 0xffffff8000d08947 */ /* 0x000fea000383ffff */
[----:B------:R-:W-:Y:S05]  /*8aa0*/  EXIT ;  /* 0x000000000000794d */ /* 0x000fea0003800000 */
.L_x_130:
[----:B------:R-:W-:-:S08]  /*8ab0*/  NOP ;  /* 0x0000000000007918 */ /* 0x000fd00000000000 */
[----:B------:R-:W0:-:S00]  /*8ac0*/  USETMAXREG.DEALLOC.CTAPOOL 0x20 ;  /* 0x00000020000079c8 */ /* 0x000e0000080e0500 */
[----:B0-----:R-:W2:Y:S01]  /*8ad0*/  LDL.LU R2, [R1] ;  /* 0x0000000001027983 */ /* 0x001ea20000300800 */
[----:B------:R-:W-:-:S06]  /*8ae0*/  LOP3.LUT R0, R0, 0x3, RZ, 0xc0, !PT ;  /* 0x0000000300007812 */ /* 0x000fcc00078ec0ff */
[----:B------:R-:W0:Y:S02]  /*8af0*/  SHFL.IDX PT, R0, R0, RZ, 0x1f ;  /* 0x00001fff00007589 */ /* 0x000e2400000e0000 */
[----:B0-----:R-:W-:Y:S01]  /*8b00*/  ISETP.NE.AND P0, PT, R0, RZ, PT ;  /* 0x000000ff0000720c */ /* 0x001fe20003f05270 */
[----:B------:R-:W-:Y:S01]  /*8b10*/  IMAD.MOV.U32 R0, RZ, RZ, RZ ;  /* 0x000000ffff007224 */ /* 0x000fe200078e00ff */
[----:B--2---:R-:W-:-:S11]  /*8b20*/  LOP3.LUT R2, R2, 0xfffffffd, RZ, 0xc0, !PT ;  /* 0xfffffffd02027812 */ /* 0x004fd600078ec0ff */
[----:B------:R-:W-:-:S05]  /*8b30*/  @P0 LOP3.LUT R2, R2, 0x2, RZ, 0xfc, !PT ;  /* 0x0000000202020812 */ /* 0x000fca00078efcff */
[----:B------:R0:W-:Y:S01]  /*8b40*/  STL [R1], R2 ;  /* 0x0000000201007387 */ /* 0x0001e20000100800 */
[----:B------:R-:W-:Y:S05]  /*8b50*/  @!P0 BRA `(.L_x_164) ;  /* 0x0000000000248947 */ /* 0x000fea0003800000 */
[----:B------:R-:W1:Y:S08]  /*8b60*/  S2UR UR5, SR_CgaCtaId ;  /* 0x00000000000579c3 */ /* 0x000e700000008800 */
[----:B------:R-:W-:Y:S06]  /*8b70*/  BAR.SYNC.DEFER_BLOCKING 0x5, 0x200 ;  /* 0x0148000000007b1d */ /* 0x000fec0000010000 */
[----:B------:R-:W-:-:S02]  /*8b80*/  UMOV UR4, 0x400 ;  /* 0x0000040000047882 */ /* 0x000fc40000000000 */
[----:B-1----:R-:W-:-:S09]  /*8b90*/  ULEA UR4, UR5, UR4, 0x18 ;  /* 0x0000000405047291 */ /* 0x002fd2000f8ec03f */
[----:B------:R-:W1:Y:S02]  /*8ba0*/  LDS.128 R24, [UR4+0x132d0] ;  /* 0x0132d004ff187984 */ /* 0x000e640008000c00 */
[----:B-1----:R-:W-:Y:S02]  /*8bb0*/  R2UR UR45, R27 ;  /* 0x000000001b2d72ca */ /* 0x002fe400000e0000 */
[----:B------:R-:W-:Y:S01]  /*8bc0*/  R2UR UR36, R26 ;  /* 0x000000001a2472ca */ /* 0x000fe200000e0000 */
[----:B------:R-:W-:Y:S06]  /*8bd0*/  BAR.ARV 0x4, 0x200 ;  /* 0x0108000000007b1d */ /* 0x000fec0000002000 */
[----:B------:R-:W-:Y:S08]  /*8be0*/  BRA `(.L_x_165) ;  /* 0x0000000800187947 */ /* 0x000ff00003800000 */
.L_x_164:
[----:B0-----:R-:W0:Y:S01]  /*8bf0*/  S2R R2, SR_TID.X ;  /* 0x0000000000027919 */ /* 0x001e220000002100 */
[----:B------:R-:W-:Y:S01]  /*8c00*/  ULDC UR4, c[0x0][0xc3c] ;  /* 0x00030f0000047ab9 */ /* 0x000fe20000000800 */
[----:B------:R-:W1:Y:S01]  /*8c10*/  LDC R11, c[0x0][0xc38] ;  /* 0x00030e00ff0b7b82 */ /* 0x000e620000000800 */
[----:B0-----:R-:W-:-:S04]  /*8c20*/  LOP3.LUT R5, R2, 0x1f, RZ, 0xc0, !PT ;  /* 0x0000001f02057812 */ /* 0x001fc800078ec0ff */
[----:B------:R-:W-:-:S04]  /*8c30*/  ISETP.NE.AND P0, PT, R5, 0x1f, PT ;  /* 0x0000001f0500780c */ /* 0x000fc80003f05270 */
[----:B------:R-:W-:-:S13]  /*8c40*/  ISETP.GE.OR P1, PT, R5, UR4, !P0 ;  /* 0x0000000405007c0c */ /* 0x000fda000c726670 */
[----:B------:R-:W0:Y:S02]  /*8c50*/  @!P1 LDC.64 R2, c[0x0][0xc80] ;  /* 0x00032000ff029b82 */ /* 0x000e240000000a00 */
[----:B0-----:R-:W-:-:S05]  /*8c60*/  @!P1 IMAD.WIDE.U32 R2, R5, 0x4, R2 ;  /* 0x0000000405029825 */ /* 0x001fca00078e0002 */
[----:B------:R-:W2:Y:S01]  /*8c70*/  @!P1 LDG.E R0, desc[UR48][R2.64] ;  /* 0x0000003002009981 */ /* 0x000ea2000c1e1900 */
[C---:B------:R-:W-:Y:S01]  /*8c80*/  ISETP.NE.AND P1, PT, R5.reuse, RZ, PT ;  /* 0x000000ff0500720c */ /* 0x040fe20003f25270 */
[----:B------:R-:W-:Y:S01]  /*8c90*/  UMOV UR45, URZ ;  /* 0x0000003f002d7c82 */ /* 0x000fe20008000000 */
[C---:B------:R-:W-:Y:S01]  /*8ca0*/  ISETP.GE.U32.AND P2, PT, R5.reuse, 0x2, PT ;  /* 0x000000020500780c */ /* 0x040fe20003f46070 */
[----:B------:R-:W-:Y:S01]  /*8cb0*/  IMAD.MOV.U32 R24, RZ, RZ, RZ ;  /* 0x000000ffff187224 */ /* 0x000fe200078e00ff */
[C---:B------:R-:W-:Y:S02]  /*8cc0*/  ISETP.GE.U32.AND P3, PT, R5.reuse, 0x4, PT ;  /* 0x000000040500780c */ /* 0x040fe40003f66070 */
[C---:B------:R-:W-:Y:S02]  /*8cd0*/  ISETP.GE.U32.AND P4, PT, R5.reuse, 0x8, PT ;  /* 0x000000080500780c */ /* 0x040fe40003f86070 */
[----:B------:R-:W-:Y:S01]  /*8ce0*/  ISETP.GE.U32.AND P5, PT, R5, 0x10, PT ;  /* 0x000000100500780c */ /* 0x000fe20003fa6070 */
[----:B--2---:R-:W0:Y:S02]  /*8cf0*/  SHFL.UP PT, R4, R0, 0x1, RZ ;  /* 0x0420000000047989 */ /* 0x004e2400000e00ff */
[----:B0-----:R-:W-:-:S05]  /*8d00*/  SEL R7, R4, RZ, P1 ;  /* 0x000000ff04077207 */ /* 0x001fca0000800000 */
[----:B------:R-:W-:-:S05]  /*8d10*/  IMAD.IADD R7, R0, 0x1, R7 ;  /* 0x0000000100077824 */ /* 0x000fca00078e0207 */
[----:B------:R-:W0:Y:S02]  /*8d20*/  SHFL.UP PT, R4, R7, 0x2, RZ ;  /* 0x0440000007047989 */ /* 0x000e2400000e00ff */
        /* <DEDUP_REMOVED lines=10> */
[----:B------:R-:W-:Y:S02]  /*8dd0*/  IMAD.IADD R6, R2, 0x1, R7 ;  /* 0x0000000102067824 */ /* 0x000fe400078e0207 */
[----:B------:R-:W0:Y:S03]  /*8de0*/  S2R R7, SR_CTAID.X ;  /* 0x0000000000077919 */ /* 0x000e260000002500 */
[----:B------:R-:W1:Y:S02]  /*8df0*/  SHFL.IDX PT, R4, R6, 0x1f, 0x1f ;  /* 0x03e01f0006047f89 */ /* 0x000e6400000e0000 */
[----:B-1----:R-:W-:-:S04]  /*8e00*/  IMAD R4, R4, R11, RZ ;  /* 0x0000000b04047224 */ /* 0x002fc800078e02ff */
[----:B------:R-:W-:Y:S01]  /*8e10*/  IMAD.MOV.U32 R3, RZ, RZ, R4 ;  /* 0x000000ffff037224 */ /* 0x000fe200078e0004 */
[----:B0-----:R-:W-:-:S13]  /*8e20*/  ISETP.GT.AND P6, PT, R4, R7, PT ;  /* 0x000000070400720c */ /* 0x001fda0003fc4270 */
[----:B------:R-:W-:Y:S05]  /*8e30*/  @P6 BRA `(.L_x_166) ;  /* 0x0000000000a06947 */ /* 0x000fea0003800000 */
[----:B------:R-:W-:Y:S01]  /*8e40*/  IMAD.MOV.U32 R4, RZ, RZ, R3 ;  /* 0x000000ffff047224 */ /* 0x000fe200078e0003 */
[----:B------:R-:W-:Y:S01]  /*8e50*/  UMOV UR45, URZ ;  /* 0x0000003f002d7c82 */ /* 0x000fe20008000000 */
[----:B------:R-:W-:Y:S01]  /*8e60*/  ULDC UR6, c[0x0][0xc3c] ;  /* 0x00030f0000067ab9 */ /* 0x000fe20000000800 */
[----:B------:R-:W-:-:S05]  /*8e70*/  ULDC UR5, c[0x0][0xc3c] ;  /* 0x00030f0000057ab9 */ /* 0x000fca0000000800 */
.L_x_170:
[----:B------:R-:W-:-:S03]  /*8e80*/  UIADD3 UR4, UR45, 0x1f, URZ ;  /* 0x0000001f2d047890 */ /* 0x000fc6000fffe03f */
[----:B------:R-:W-:Y:S01]  /*8e90*/  UMOV UR45, UR5 ;  /* 0x00000005002d7c82 */ /* 0x000fe20008000000 */
[----:B------:R-:W-:-:S06]  /*8ea0*/  UISETP.GE.AND UP0, UPT, UR4, UR6, UPT ;  /* 0x000000060400728c */ /* 0x000fcc000bf06270 */
[----:B------:R-:W-:-:S13]  /*8eb0*/  PLOP3.LUT P6, PT, PT, PT, UP0, 0x40, 0x0 ;  /* 0x000000000000781c */ /* 0x000fda0003fce808 */
[----:B------:R-:W-:Y:S05]  /*8ec0*/  @!P6 BRA `(.L_x_167) ;  /* 0x000000040034e947 */ /* 0x000fea0003800000 */
[----:B------:R-:W-:Y:S01]  /*8ed0*/  UMOV UR45, UR4 ;  /* 0x00000004002d7c82 */ /* 0x000fe20008000000 */
[----:B------:R-:W-:Y:S01]  /*8ee0*/  BSSY B0, `(.L_x_168) ;  /* 0x0000008000007945 */ /* 0x000fe20003800000 */
[----:B------:R-:W-:Y:S02]  /*8ef0*/  VIADD R9, R5, UR45 ;  /* 0x0000002d05097c36 */ /* 0x000fe40008000000 */
[----:B------:R-:W-:-:S03]  /*8f00*/  IMAD.MOV.U32 R0, RZ, RZ, RZ ;  /* 0x000000ffff007224 */ /* 0x000fc600078e00ff */
[----:B------:R-:W-:-:S13]  /*8f10*/  ISETP.GE.OR P6, PT, R9, UR6, !P0 ;  /* 0x0000000609007c0c */ /* 0x000fda000c7c6670 */
[----:B------:R-:W-:Y:S05]  /*8f20*/  @P6 BRA `(.L_x_169) ;  /* 0x00000000000c6947 */ /* 0x000fea0003800000 */
[----:B------:R-:W0:Y:S02]  /*8f30*/  LDC.64 R2, c[0x0][0xc80] ;  /* 0x00032000ff027b82 */ /* 0x000e240000000a00 */
[----:B0-----:R-:W-:-:S05]  /*8f40*/  IMAD.WIDE R2, R9, 0x4, R2 ;  /* 0x0000000409027825 */ /* 0x001fca00078e0202 */
[----:B------:R0:W5:Y:S02]  /*8f50*/  LDG.E R0, desc[UR48][R2.64] ;  /* 0x0000003002007981 */ /* 0x000164000c1e1900 */
.L_x_169:
[----:B------:R-:W-:Y:S05]  /*8f60*/  BSYNC B0 ;  /* 0x0000000000007941 */ /* 0x000fea0003800000 */
.L_x_168:
[----:B0----5:R-:W0:Y:S02]  /*8f70*/  SHFL.UP PT, R2, R0, 0x1, RZ ;  /* 0x0420000000027989 */ /* 0x021e2400000e00ff */
        /* <DEDUP_REMOVED lines=14> */
[----:B------:R-:W0:Y:S03]  /*9060*/  LDC R11, c[0x0][0xc38] ;  /* 0x00030e00ff0b7b82 */ /* 0x000e260000000800 */
[----:B------:R-:W0:Y:S02]  /*9070*/  SHFL.IDX PT, R3, R6, 0x1f, 0x1f ;  /* 0x03e01f0006037f89 */ /* 0x000e2400000e0000 */
[----:B0-----:R-:W-:-:S04]  /*9080*/  IMAD R3, R3, R11, RZ ;  /* 0x0000000b03037224 */ /* 0x001fc800078e02ff */
[----:B------:R-:W-:-:S05]  /*9090*/  IMAD.IADD R4, R3, 0x1, R4 ;  /* 0x0000000103047824 */ /* 0x000fca00078e0204 */
[----:B------:R-:W-:-:S13]  /*90a0*/  ISETP.GT.AND P6, PT, R4, R7, PT ;  /* 0x000000070400720c */ /* 0x000fda0003fc4270 */
[----:B------:R-:W-:Y:S05]  /*90b0*/  @!P6 BRA `(.L_x_170) ;  /* 0xfffffffc0070e947 */ /* 0x000fea000383ffff */
.L_x_166:
[----:B------:R-:W-:-:S04]  /*90c0*/  IMAD.IADD R9, R4, 0x1, -R3 ;  /* 0x0000000104097824 */ /* 0x000fc800078e0a03 */
[----:B------:R-:W-:-:S05]  /*90d0*/  IMAD R2, R6, R11, R9 ;  /* 0x0000000b06027224 */ /* 0x000fca00078e0209 */
[----:B------:R-:W-:-:S13]  /*90e0*/  ISETP.GT.AND P0, PT, R2, R7, PT ;  /* 0x000000070200720c */ /* 0x000fda0003f04270 */
[----:B------:R-:W-:Y:S02]  /*90f0*/  VOTEU.ANY UR5, UPT, !P0 ;  /* 0x0000000000057886 */ /* 0x000fe400040e0100 */
[----:B------:R-:W-:Y:S02]  /*9100*/  UPOPC UR4, UR5 ;  /* 0x00000005000472bf */ /* 0x000fe40008000000 */
[----:B------:R-:W-:-:S04]  /*9110*/  ISETP.NE.AND P0, PT, RZ, UR5, PT ;  /* 0x00000005ff007c0c */ /* 0x000fc8000bf05270 */
[----:B------:R-:W-:-:S05]  /*9120*/  IMAD.U32 R13, RZ, RZ, UR4 ;  /* 0x00000004ff0d7e24 */ /* 0x000fca000f8e00ff */
[----:B------:R-:W0:Y:S02]  /*9130*/  SHFL.IDX PT, R0, R0, R13, 0x1f ;  /* 0x00001f0d00007589 */ /* 0x000e2400000e0000 */
[----:B0-----:R-:W-:-:S04]  /*9140*/  IABS R4, R0 ;  /* 0x0000000000047213 */ /* 0x001fc80000000000 */
[----:B------:R-:W0:Y:S08]  /*9150*/  I2F.RP R8, R4 ;  /* 0x0000000400087306 */ /* 0x000e300000209400 */
[----:B0-----:R-:W0:Y:S02]  /*9160*/  MUFU.RCP R8, R8 ;  /* 0x0000000800087308 */ /* 0x001e240000001000 */
[----:B0-----:R-:W-:-:S06]  /*9170*/  VIADD R2, R8, 0xffffffe ;  /* 0x0ffffffe08027836 */ /* 0x001fcc0000000000 */
[----:B------:R0:W1:Y:S01]  /*9180*/  F2I.FTZ.U32.TRUNC.NTZ R3, R2 ;  /* 0x0000000200037305 */ /* 0x000062000021f000 */
[----:B------:R-:W-:Y:S05]  /*9190*/  @!P0 BRA `(.L_x_171) ;  /* 0x00000000000c8947 */ /* 0x000fea0003800000 */
[----:B------:R-:W-:-:S06]  /*91a0*/  UIADD3 UR5, UR4, -0x1, URZ ;  /* 0xffffffff04057890 */ /* 0x000fcc000fffe03f */
[----:B------:R-:W-:-:S05]  /*91b0*/  IMAD.U32 R13, RZ, RZ, UR5 ;  /* 0x00000005ff0d7e24 */ /* 0x000fca000f8e00ff */
[----:B------:R2:W3:Y:S02]  /*91c0*/  SHFL.IDX PT, R24, R6, R13, 0x1f ;  /* 0x00001f0d06187589 */ /* 0x0004e400000e0000 */
.L_x_171:
[----:B01----:R-:W-:Y:S01]  /*91d0*/  IMAD.MOV R2, RZ, RZ, -R3 ;  /* 0x000000ffff027224 */ /* 0x003fe200078e0a03 */
[----:B------:R-:W-:Y:S01]  /*91e0*/  UIADD3 UR45, UR4, UR45, URZ ;  /* 0x0000002d042d7290 */ /* 0x000fe2000fffe03f */
[----:B---3--:R-:W-:Y:S02]  /*91f0*/  IMAD R24, R24, R11, R9 ;  /* 0x0000000b18187224 */ /* 0x008fe400078e0209 */
[----:B------:R-:W-:Y:S01]  /*9200*/  IMAD.MOV.U32 R11, RZ, RZ, R2 ;  /* 0x000000ffff0b7224 */ /* 0x000fe200078e0002 */
[----:B------:R-:W-:Y:S01]  /*9210*/  IABS R2, R0 ;  /* 0x0000000000027213 */ /* 0x000fe20000000000 */
[----:B------:R-:W-:Y:S02]  /*9220*/  IMAD.IADD R9, R7, 0x1, -R24 ;  /* 0x0000000107097824 */ /* 0x000fe400078e0a18 */
[----:B------:R-:W-:Y:S02]  /*9230*/  IMAD R7, R11, R4, RZ ;  /* 0x000000040b077224 */ /* 0x000fe400078e02ff */
[----:B------:R-:W-:Y:S01]  /*9240*/  IMAD.MOV R8, RZ, RZ, -R2 ;  /* 0x000000ffff087224 */ /* 0x000fe200078e0a02 */
[----:B--2---:R-:W-:Y:S01]  /*9250*/  IABS R6, R9 ;  /* 0x0000000900067213 */ /* 0x004fe20000000000 */
[----:B------:R-:W-:-:S04]  /*9260*/  IMAD.MOV.U32 R2, RZ, RZ, RZ ;  /* 0x000000ffff027224 */ /* 0x000fc800078e00ff */
[----:B------:R-:W-:-:S04]  /*9270*/  IMAD.HI.U32 R2, R3, R7, R2 ;  /* 0x0000000703027227 */ /* 0x000fc800078e0002 */
[----:B------:R-:W-:Y:S02]  /*9280*/  IMAD.MOV.U32 R3, RZ, RZ, R6 ;  /* 0x000000ffff037224 */ /* 0x000fe400078e0006 */
[----:B------:R-:W-:Y:S02]  /*9290*/  IMAD.MOV.U32 R6, RZ, RZ, R8 ;  /* 0x000000ffff067224 */ /* 0x000fe400078e0008 */
[----:B------:R-:W-:-:S04]  /*92a0*/  IMAD.HI.U32 R2, R2, R3, RZ ;  /* 0x0000000302027227 */ /* 0x000fc800078e00ff */
[----:B------:R-:W-:-:S05]  /*92b0*/  IMAD R3, R2, R6, R3 ;  /* 0x0000000602037224 */ /* 0x000fca00078e0203 */
[----:B------:R-:W-:-:S13]  /*92c0*/  ISETP.GT.U32.AND P1, PT, R4, R3, PT ;  /* 0x000000030400720c */ /* 0x000fda0003f24070 */
[----:B------:R-:W-:Y:S02]  /*92d0*/  @!P1 IMAD.IADD R3, R3, 0x1, -R4 ;  /* 0x0000000103039824 */ /* 0x000fe400078e0a04 */
[----:B------:R-:W-:Y:S01]  /*92e0*/  @!P1 VIADD R2, R2, 0x1 ;  /* 0x0000000102029836 */ /* 0x000fe20000000000 */
[----:B------:R-:W-:Y:S02]  /*92f0*/  ISETP.NE.AND P1, PT, R0, RZ, PT ;  /* 0x000000ff0000720c */ /* 0x000fe40003f25270 */
[----:B------:R-:W-:Y:S02]  /*9300*/  ISETP.GE.U32.AND P0, PT, R3, R4, PT ;  /* 0x000000040300720c */ /* 0x000fe40003f06070 */
[----:B------:R-:W-:-:S04]  /*9310*/  LOP3.LUT R3, R9, R0, RZ, 0x3c, !PT ;  /* 0x0000000009037212 */ /* 0x000fc800078e3cff */
[----:B------:R-:W-:-:S07]  /*9320*/  ISETP.GE.AND P2, PT, R3, RZ, PT ;  /* 0x000000ff0300720c */ /* 0x000fce0003f46270 */
[----:B------:R-:W-:-:S06]  /*9330*/  @P0 VIADD R2, R2, 0x1 ;  /* 0x0000000102020836 */ /* 0x000fcc0000000000 */
[----:B------:R-:W-:Y:S01]  /*9340*/  @!P2 IMAD.MOV R2, RZ, RZ, -R2 ;  /* 0x000000ffff02a224 */ /* 0x000fe200078e0a02 */
[----:B------:R-:W-:-:S04]  /*9350*/  @!P1 LOP3.LUT R2, RZ, R0, RZ, 0x33, !PT ;  /* 0x00000000ff029212 */ /* 0x000fc800078e33ff */
[----:B------:R-:W-:Y:S01]  /*9360*/  R2UR UR36, R2 ;  /* 0x00000000022472ca */ /* 0x000fe200000e0000 */
[----:B------:R-:W-:-:S04]  /*9370*/  IMAD.MOV R25, RZ, RZ, -R2 ;  /* 0x000000ffff197224 */ /* 0x000fc800078e0a02 */
[----:B------:R-:W-:Y:S01]  /*9380*/  IMAD R25, R0, R25, R9 ;  /* 0x0000001900197224 */ /* 0x000fe200078e0209 */
[----:B------:R-:W-:Y:S09]  /*9390*/  BRA `(.L_x_172) ;  /* 0x00000000000c7947 */ /* 0x000ff20003800000 */
.L_x_167:
[----:B------:R-:W-:Y:S01]  /*93a0*/  IMAD.MOV.U32 R24, RZ, RZ, R7 ;  /* 0x000000ffff187224 */ /* 0x000fe200078e0007 */
[----:B------:R-:W-:Y:S01]  /*93b0*/  UMOV UR36, URZ ;  /* 0x0000003f00247c82 */ /* 0x000fe20008000000 */
[----:B------:R-:W-:-:S07]  /*93c0*/  IMAD.MOV.U32 R25, RZ, RZ, RZ ;  /* 0x000000ffff197224 */ /* 0x000fce00078e00ff */
.L_x_172:
[----:B------:R-:W-:Y:S01]  /*93d0*/  ISETP.NE.AND P0, PT, R5, RZ, PT ;  /* 0x000000ff0500720c */ /* 0x000fe20003f05270 */
[----:B------:R-:W-:Y:S02]  /*93e0*/  IMAD.U32 R26, RZ, RZ, UR36 ;  /* 0x00000024ff1a7e24 */ /* 0x000fe4000f8e00ff */
[----:B------:R-:W-:-:S10]  /*93f0*/  IMAD.U32 R27, RZ, RZ, UR45 ;  /* 0x0000002dff1b7e24 */ /* 0x000fd4000f8e00ff */
[----:B------:R-:W0:Y:S01]  /*9400*/  @!P0 S2R R3, SR_CgaCtaId ;  /* 0x0000000000038919 */ /* 0x000e220000008800 */
[----:B------:R-:W-:-:S04]  /*9410*/  @!P0 MOV R0, 0x400 ;  /* 0x0000040000008802 */ /* 0x000fc80000000f00 */
[----:B0-----:R-:W-:-:S05]  /*9420*/  @!P0 LEA R0, R3, R0, 0x18 ;  /* 0x0000000003008211 */ /* 0x001fca00078ec0ff */
[----:B------:R1:W-:Y:S01]  /*9430*/  @!P0 STS.128 [R0+0x132d0], R24 ;  /* 0x0132d01800008388 */ /* 0x0003e20000000c00 */
[----:B------:R-:W-:Y:S06]  /*9440*/  BAR.ARV 0x5, 0x200 ;  /* 0x0148000000007b1d */ /* 0x000fec0000002000 */
.L_x_165:
[----:B------:R-:W-:Y:S01]  /*9450*/  ULDC UR4, c[0x0][0xc3c] ;  /* 0x00030f0000047ab9 */ /* 0x000fe20000000800 */
[----:B------:R2:W-:Y:S01]  /*9460*/  STL [R1+0x8], RZ ;  /* 0x000008ff01007387 */ /* 0x0005e20000100800 */
[----:B------:R-:W-:Y:S01]  /*9470*/  UISETP.GE.AND UP0, UPT, UR45, UR4, UPT ;  /* 0x000000042d00728c */ /* 0x000fe2000bf06270 */
[----:B------:R-:W-:Y:S02]  /*9480*/  IMAD.MOV.U32 R19, RZ, RZ, 0x1 ;  /* 0x00000001ff137424 */ /* 0x000fe400078e00ff */
[----:B------:R-:W-:-:S03]  /*9490*/  IMAD.MOV.U32 R18, RZ, RZ, RZ ;  /* 0x000000ffff127224 */ /* 0x000fc600078e00ff */
[----:B------:R-:W-:-:S13]  /*94a0*/  PLOP3.LUT P0, PT, PT, PT, UP0, 0x80, 0x0 ;  /* 0x000000000000781c */ /* 0x000fda0003f0f008 */
[----:B--2---:R-:W-:Y:S05]  /*94b0*/  @P0 BRA `(.L_x_173) ;  /* 0x0000003800fc0947 */ /* 0x004fea0003800000 */
[----:B------:R-:W2:Y:S01]  /*94c0*/  S2R R11, SR_TID.X ;  /* 0x00000000000b7919 */ /* 0x000ea20000002100 */
[----:B------:R-:W3:Y:S01]  /*94d0*/  S2UR UR5, SR_CgaCtaId ;  /* 0x00000000000579c3 */ /* 0x000ee20000008800 */
[----:B------:R-:W-:Y:S01]  /*94e0*/  UMOV UR4, 0x400 ;  /* 0x0000040000047882 */ /* 0x000fe20000000000 */
[----:B------:R-:W-:Y:S01]  /*94f0*/  IMAD.MOV.U32 R19, RZ, RZ, 0x1 ;  /* 0x00000001ff137424 */ /* 0x000fe200078e00ff */
[----:B------:R4:W-:Y:S01]  /*9500*/  STL [R1+0x8], RZ ;  /* 0x000008ff01007387 */ /* 0x0009e20000100800 */
[----:B------:R-:W-:Y:S01]  /*9510*/  IMAD.MOV.U32 R18, RZ, RZ, RZ ;  /* 0x000000ffff127224 */ /* 0x000fe200078e00ff */
[----:B------:R-:W-:Y:S02]  /*9520*/  ULOP3.LUT UR39, UR38, 0x1, URZ, 0xfc, !UPT ;  /* 0x0000000126277892 */ /* 0x000fe4000f8efc3f */
[----:B------:R-:W-:Y:S01]  /*9530*/  ULOP3.LUT UR44, UR38, 0x2, URZ, 0xfc, !UPT ;  /* 0x00000002262c7892 */ /* 0x000fe2000f8efc3f */
[----:B------:R-:W-:Y:S01]  /*9540*/  ULDC UR43, c[0x0][0xc] ;  /* 0x00000300002b7ab9 */ /* 0x000fe20000000800 */
[----:B------:R-:W-:Y:S01]  /*9550*/  ULDC.64 UR52, c[0x0][0x198] ;  /* 0x0000660000347ab9 */ /* 0x000fe20000000a00 */
[----:B---3--:R-:W-:-:S06]  /*9560*/  ULEA UR4, UR5, UR4, 0x18 ;  /* 0x0000000405047291 */ /* 0x008fcc000f8ec03f */
[----:B------:R-:W-:Y:S01]  /*9570*/  IMAD.U32 R16, RZ, RZ, UR4 ;  /* 0x00000004ff107e24 */ /* 0x000fe2000f8e00ff */
[C---:B--2---:R-:W-:Y:S01]  /*9580*/  LOP3.LUT R10, R11.reuse, 0x7f, RZ, 0xc0, !PT ;  /* 0x0000007f0b0a7812 */ /* 0x044fe200078ec0ff */
[C---:B------:R-:W-:Y:S01]  /*9590*/  IMAD.SHL.U32 R29, R11.reuse, 0x40, RZ ;  /* 0x000000400b1d7824 */ /* 0x040fe200078e00ff */
[----:B------:R-:W-:Y:S01]  /*95a0*/  SHF.R.U32.HI R4, RZ, 0x1, R11 ;  /* 0x00000001ff047819 */ /* 0x000fe2000001160b */
[----:B0-----:R-:W-:Y:S02]  /*95b0*/  IMAD.SHL.U32 R2, R11, 0x10, RZ ;  /* 0x000000100b027824 */ /* 0x001fe400078e00ff */
[----:B------:R-:W-:Y:S01]  /*95c0*/  IMAD.SHL.U32 R6, R10, 0x10, RZ ;  /* 0x000000100a067824 */ /* 0x000fe200078e00ff */
[----:B------:R-:W-:Y:S01]  /*95d0*/  LOP3.LUT R3, R29, 0x180, RZ, 0xc0, !PT ;  /* 0x000001801d037812 */ /* 0x000fe200078ec0ff */
[C---:B------:R-:W-:Y:S01]  /*95e0*/  IMAD.SHL.U32 R8, R11.reuse, 0x2, RZ ;  /* 0x000000020b087824 */ /* 0x040fe200078e00ff */
[----:B------:R-:W-:Y:S01]  /*95f0*/  LOP3.LUT R5, R2, 0x1b0, RZ, 0xc0, !PT ;  /* 0x000001b002057812 */ /* 0x000fe200078ec0ff */
[----:B-1----:R-:W-:Y:S01]  /*9600*/  IMAD.SHL.U32 R0, R11, 0x20, RZ ;  /* 0x000000200b007824 */ /* 0x002fe200078e00ff */
[----:B------:R-:W-:-:S02]  /*9610*/  LOP3.LUT R7, R6, 0x600, RZ, 0xc0, !PT ;  /* 0x0000060006077812 */ /* 0x000fc400078ec0ff */
[----:B------:R-:W-:Y:S01]  /*9620*/  LOP3.LUT R3, R3, 0x30, R4, 0xf8, !PT ;  /* 0x0000003003037812 */ /* 0x000fe200078ef804 */
[----:B------:R-:W-:Y:S01]  /*9630*/  IMAD.SHL.U32 R4, R11, 0x8, RZ ;  /* 0x000000080b047824 */ /* 0x000fe200078e00ff */
[----:B------:R-:W-:Y:S01]  /*9640*/  LOP3.LUT R9, R5, 0x30, R8, 0x78, !PT ;  /* 0x0000003005097812 */ /* 0x000fe200078e7808 */
[----:B------:R-:W-:Y:S01]  /*9650*/  IMAD.SHL.U32 R8, R11, 0x4, RZ ;  /* 0x000000040b087824 */ /* 0x000fe200078e00ff */
[----:B------:R-:W-:Y:S02]  /*9660*/  LOP3.LUT R6, R7, 0x40, R2, 0xf8, !PT ;  /* 0x0000004007067812 */ /* 0x000fe400078ef802 */
[----:B------:R-:W-:Y:S02]  /*9670*/  LOP3.LUT R4, R3, 0x30, R4, 0x78, !PT ;  /* 0x0000003003047812 */ /* 0x000fe400078e7804 */
[----:B------:R-:W-:Y:S02]  /*9680*/  LOP3.LUT R7, R7, 0x60, R0, 0xf8, !PT ;  /* 0x0000006007077812 */ /* 0x000fe400078ef800 */
[----:B------:R-:W-:-:S02]  /*9690*/  LOP3.LUT R9, R6, R9, RZ, 0xfc, !PT ;  /* 0x0000000906097212 */ /* 0x000fc400078efcff */
[----:B------:R-:W-:Y:S02]  /*96a0*/  SHF.R.U32.HI R3, RZ, 0x2, R10 ;  /* 0x00000002ff037819 */ /* 0x000fe4000001160a */
[----:B------:R-:W-:Y:S02]  /*96b0*/  LOP3.LUT R5, R0, 0x80, RZ, 0xc0, !PT ;  /* 0x0000008000057812 */ /* 0x000fe400078ec0ff */
[--C-:B------:R-:W-:Y:S02]  /*96c0*/  LOP3.LUT R28, R7, 0x100, R0.reuse, 0xf8, !PT ;  /* 0x00000100071c7812 */ /* 0x100fe400078ef800 */
[----:B------:R-:W-:Y:S01]  /*96d0*/  LOP3.LUT R2, R3, 0x60, R0, 0xf8, !PT ;  /* 0x0000006003027812 */ /* 0x000fe200078ef800 */
[----:B------:R-:W-:Y:S01]  /*96e0*/  IMAD.IADD R0, R16, 0x1, R9 ;  /* 0x0000000110007824 */ /* 0x000fe200078e0209 */
[----:B------:R-:W-:Y:S02]  /*96f0*/  LOP3.LUT R5, R5, 0x10, R11, 0xf8, !PT ;  /* 0x0000001005057812 */ /* 0x000fe400078ef80b */
[----:B------:R-:W-:-:S02]  /*9700*/  LOP3.LUT R29, R4, 0x640, R29, 0xf8, !PT ;  /* 0x00000640041d7812 */ /* 0x000fc400078ef81d */
[----:B------:R4:W-:Y:S01]  /*9710*/  STL [R1+0x4], R0 ;  /* 0x0000040001007387 */ /* 0x0009e20000100800 */
[----:B------:R-:W-:-:S04]  /*9720*/  LOP3.LUT R5, R5, 0x10, R8, 0x78, !PT ;  /* 0x0000001005057812 */ /* 0x000fc800078e7808 */
[----:B------:R-:W-:-:S07]  /*9730*/  LOP3.LUT R28, R28, R5, RZ, 0xfc, !PT ;  /* 0x000000051c1c7212 */ /* 0x000fce00078efcff */
.L_x_240:
[----:B------:R-:W-:Y:S01]  /*9740*/  ULDC.64 UR4, c[0x0][0xc88] ;  /* 0x0003220000047ab9 */ /* 0x000fe20000000a00 */
[----:B------:R-:W-:Y:S01]  /*9750*/  ULDC.64 UR8, c[0x0][0xa00] ;  /* 0x0002800000087ab9 */ /* 0x000fe20000000a00 */
[----:B------:R-:W-:Y:S01]  /*9760*/  UIMAD.WIDE UR4, UR45, 0x4, UR4 ;  /* 0x000000042d0478a5 */ /* 0x000fe2000f8e0204 */
[----:B------:R-:W-:-:S05]  /*9770*/  ULDC.64 UR10, c[0x0][0xa08] ;  /* 0x00028200000a7ab9 */ /* 0x000fca0000000a00 */
[----:B------:R-:W-:Y:S02]  /*9780*/  IMAD.U32 R2, RZ, RZ, UR4 ;  /* 0x00000004ff027e24 */ /* 0x000fe4000f8e00ff */
[----:B0-----:R-:W-:Y:S01]  /*9790*/  IMAD.U32 R3, RZ, RZ, UR5 ;  /* 0x00000005ff037e24 */ /* 0x001fe2000f8e00ff */
[----:B------:R-:W-:-:S04]  /*97a0*/  ULDC.64 UR4, c[0x0][0xa28] ;  /* 0x00028a0000047ab9 */ /* 0x000fc80000000a00 */
[----:B------:R-:W2:Y:S01]  /*97b0*/  LDG.E R2, desc[UR48][R2.64] ;  /* 0x0000003002027981 */ /* 0x000ea2000c1e1900 */
[----:B------:R-:W-:Y:S01]  /*97c0*/  UISETP.NE.U32.AND UP0, UPT, UR4, URZ, UPT ;  /* 0x0000003f0400728c */ /* 0x000fe2000bf05070 */
[----:B------:R-:W-:Y:S02]  /*97d0*/  ISETP.NE.U32.AND P0, PT, RZ, UR8, PT ;  /* 0x00000008ff007c0c */ /* 0x000fe4000bf05070 */
[----:B------:R-:W-:Y:S01]  /*97e0*/  ISETP.NE.U32.AND P1, PT, RZ, UR10, PT ;  /* 0x0000000aff007c0c */ /* 0x000fe2000bf25070 */
[----:B------:R-:W-:Y:S01]  /*97f0*/  UISETP.NE.AND.EX UP0, UPT, UR5, URZ, UPT, UP0 ;  /* 0x0000003f0500728c */ /* 0x000fe2000bf05300 */
[----:B------:R-:W-:Y:S02]  /*9800*/  ISETP.NE.AND.EX P0, PT, RZ, UR9, PT, P0 ;  /* 0x00000009ff007c0c */ /* 0x000fe4000bf05300 */
[----:B------:R-:W-:-:S03]  /*9810*/  ISETP.NE.AND.EX P1, PT, RZ, UR11, PT, P1 ;  /* 0x0000000bff007c0c */ /* 0x000fc6000bf25310 */
[----:B------:R-:W-:Y:S02]  /*9820*/  PLOP3.LUT P2, PT, PT, PT, UP0, 0x80, 0x0 ;  /* 0x000000000000781c */ /* 0x000fe40003f4f008 */
[----:B--2---:R-:W-:-:S13]  /*9830*/  R2UR UR46, R2 ;  /* 0x00000000022e72ca */ /* 0x004fda00000e0000 */
[----:B------:R-:W-:Y:S02]  /*9840*/  USHF.R.S32.HI UR47, URZ, 0x1f, UR46 ;  /* 0x0000001f3f2f7899 */ /* 0x000fe4000801142e */
[----:B------:R-:W-:Y:S02]  /*9850*/  @UP0 ULEA UR4, UP1, UR46, UR4, 0x2 ;  /* 0x000000042e040291 */ /* 0x000fe4000f82103f */
[----:B------:R-:W-:Y:S02]  /*9860*/  USHF.L.U32 UR50, UR46, 0x2, URZ ;  /* 0x000000022e327899 */ /* 0x000fe4000800063f */
[----:B------:R-:W-:Y:S02]  /*9870*/  @UP0 ULEA.HI.X UR5, UR46, UR5, UR47, 0x2, UP1 ;  /* 0x000000052e050291 */ /* 0x000fe400088f142f */
[----:B------:R-:W-:Y:S01]  /*9880*/  USHF.L.U64.HI UR51, UR46, 0x2, UR47 ;  /* 0x000000022e337899 */ /* 0x000fe2000801022f */
[----:B------:R-:W-:Y:S01]  /*9890*/  IMAD.U32 R2, RZ, RZ, UR4 ;  /* 0x00000004ff027e24 */ /* 0x000fe2000f8e00ff */
[----:B------:R-:W-:-:S02]  /*98a0*/  UIADD3 UR6, UP0, UR50, UR8, URZ ;  /* 0x0000000832067290 */ /* 0x000fc4000ff1e03f */
[----:B------:R-:W-:Y:S01]  /*98b0*/  UIADD3 UR7, UP1, UR50, UR10, URZ ;  /* 0x0000000a32077290 */ /* 0x000fe2000ff3e03f */
[----:B------:R-:W-:Y:S01]  /*98c0*/  IMAD.U32 R3, RZ, RZ, UR5 ;  /* 0x00000005ff037e24 */ /* 0x000fe2000f8e00ff */
[----:B------:R-:W-:Y:S02]  /*98d0*/  UIADD3.X UR4, UR51, UR9, URZ, UP0, !UPT ;  /* 0x0000000933047290 */ /* 0x000fe400087fe43f */
[----:B------:R-:W-:Y:S01]  /*98e0*/  UIADD3.X UR5, UR51, UR11, URZ, UP1, !UPT ;  /* 0x0000000b33057290 */ /* 0x000fe20008ffe43f */
[----:B------:R-:W-:Y:S01]  /*98f0*/  ULDC.64 UR8, c[0x0][0xa18] ;  /* 0x0002860000087ab9 */ /* 0x000fe20000000a00 */
[----:B----4-:R0:W5:Y:S01]  /*9900*/  @P2 LDG.E R0, desc[UR48][R2.64] ;  /* 0x0000003002002981 */ /* 0x010162000c1e1900 */
[----:B------:R-:W-:Y:S01]  /*9910*/  UISETP.NE.U32.AND UP0, UPT, UR8, URZ, UPT ;  /* 0x0000003f0800728c */ /* 0x000fe2000bf05070 */
[----:B-1----:R-:W-:Y:S02]  /*9920*/  IMAD.U32 R4, RZ, RZ, UR7 ;  /* 0x00000007ff047e24 */ /* 0x002fe4000f8e00ff */
[----:B------:R-:W-:Y:S01]  /*9930*/  IMAD.U32 R5, RZ, RZ, UR5 ;  /* 0x00000005ff057e24 */ /* 0x000fe2000f8e00ff */
[----:B------:R-:W-:-:S04]  /*9940*/  UISETP.NE.AND.EX UP0, UPT, UR9, URZ, UPT, UP0 ;  /* 0x0000003f0900728c */ /* 0x000fc8000bf05300 */
[----:B------:R1:W5:Y:S01]  /*9950*/  @P1 LDG.E R9, desc[UR48][R4.64] ;  /* 0x0000003004091981 */ /* 0x000362000c1e1900 */
[----:B0-----:R-:W-:Y:S01]  /*9960*/  IMAD.U32 R3, RZ, RZ, UR4 ;  /* 0x00000004ff037e24 */ /* 0x001fe2000f8e00ff */
[----:B------:R-:W-:Y:S01]  /*9970*/  PLOP3.LUT P3, PT, PT, PT, UP0, 0x80, 0x0 ;  /* 0x000000000000781c */ /* 0x000fe20003f6f008 */
[----:B------:R-:W-:-:S04]  /*9980*/  IMAD.U32 R2, RZ, RZ, UR6 ;  /* 0x00000006ff027e24 */ /* 0x000fc8000f8e00ff */
[----:B------:R-:W-:Y:S01]  /*9990*/  @UP0 UIADD3 UR4, UP1, UR50, UR8, URZ ;  /* 0x0000000832040290 */ /* 0x000fe2000ff3e03f */
[----:B------:R1:W5:Y:S03]  /*99a0*/  @P0 LDG.E R8, desc[UR48][R2.64] ;  /* 0x0000003002080981 */ /* 0x000366000c1e1900 */
[----:B------:R-:W-:Y:S01]  /*99b0*/  @UP0 UIADD3.X UR5, UR51, UR9, URZ, UP1, !UPT ;  /* 0x0000000933050290 */ /* 0x000fe20008ffe43f */
[----:B------:R-:W-:Y:S01]  /*99c0*/  ULDC UR6, c[0x0][0x288] ;  /* 0x0000a20000067ab9 */ /* 0x000fe20000000800 */
[----:B------:R-:W-:Y:S02]  /*99d0*/  IMAD.U32 R6, RZ, RZ, UR4 ;  /* 0x00000004ff067e24 */ /* 0x000fe4000f8e00ff */
[----:B------:R-:W-:Y:S02]  /*99e0*/  IMAD.U32 R26, RZ, RZ, UR6 ;  /* 0x00000006ff1a7e24 */ /* 0x000fe4000f8e00ff */
[----:B------:R-:W-:-:S05]  /*99f0*/  IMAD.U32 R7, RZ, RZ, UR5 ;  /* 0x00000005ff077e24 */ /* 0x000fca000f8e00ff */
[----:B------:R1:W5:Y:S01]  /*9a00*/  @P3 LDG.E R26, desc[UR48][R6.64] ;  /* 0x00000030061a3981 */ /* 0x000362000c1e1900 */
[----:B------:R-:W-:Y:S05]  /*9a10*/  @P3 BRA `(.L_x_174) ;  /* 0x0000000000103947 */ /* 0x000fea0003800000 */
[----:B------:R-:W-:Y:S05]  /*9a20*/  @!P0 BRA `(.L_x_174) ;  /* 0x00000000000c8947 */ /* 0x000fea0003800000 */
[----:B-1----:R-:W2:Y:S04]  /*9a30*/  LDG.E R7, desc[UR48][R2.64] ;  /* 0x0000003002077981 */ /* 0x002ea8000c1e1900 */
[----:B-----5:R-:W2:Y:S02]  /*9a40*/  LDG.E R26, desc[UR48][R2.64+0x4] ;  /* 0x00000430021a7981 */ /* 0x020ea4000c1e1900 */
[----:B--2---:R-:W-:-:S07]  /*9a50*/  IMAD.IADD R26, R26, 0x1, -R7 ;  /* 0x000000011a1a7824 */ /* 0x004fce00078e0a07 */
.L_x_174:
[----:B------:R-:W-:Y:S01]  /*9a60*/  UMOV UR54, URZ ;  /* 0x0000003f00367c82 */ /* 0x000fe20008000000 */
[----:B------:R-:W-:Y:S01]  /*9a70*/  ULDC.64 UR6, c[0x0][0xa20] ;  /* 0x0002880000067ab9 */ /* 0x000fe20000000a00 */
[----:B-----5:R-:W-:Y:S01]  /*9a80*/  @P0 R2UR UR54, R8 ;  /* 0x00000000083602ca */ /* 0x020fe200000e0000 */
[----:B------:R-:W-:Y:S01]  /*9a90*/  UMOV UR41, URZ ;  /* 0x0000003f00297c82 */ /* 0x000fe20008000000 */
[----:B------:R-:W-:Y:S01]  /*9aa0*/  ISETP.NE.U32.AND P0, PT, RZ, UR6, PT ;  /* 0x00000006ff007c0c */ /* 0x000fe2000bf05070 */
[----:B------:R-:W-:Y:S01]  /*9ab0*/  UMOV UR42, URZ ;  /* 0x0000003f002a7c82 */ /* 0x000fe20008000000 */
[----:B------:R-:W-:Y:S01]  /*9ac0*/  ULDC.64 UR4, c[0x0][0x418] ;  /* 0x0001060000047ab9 */ /* 0x000fe20000000a00 */
[----:B------:R-:W-:Y:S01]  /*9ad0*/  @P2 R2UR UR41, R0 ;  /* 0x00000000002922ca */ /* 0x000fe200000e0000 */
[----:B------:R-:W-:Y:S01]  /*9ae0*/  UISETP.NE.U32.AND UP0, UPT, UR4, URZ, UPT ;  /* 0x0000003f0400728c */ /* 0x000fe2000bf05070 */
[----:B------:R-:W-:Y:S01]  /*9af0*/  @P1 R2UR UR42, R9 ;  /* 0x00000000092a12ca */ /* 0x000fe200000e0000 */
[----:B------:R-:W-:Y:S01]  /*9b00*/  IMAD.U32 R22, RZ, RZ, UR46 ;  /* 0x0000002eff167e24 */ /* 0x000fe2000f8e00ff */
[----:B------:R-:W-:Y:S01]  /*9b10*/  ISETP.NE.AND.EX P0, PT, RZ, UR7, PT, P0 ;  /* 0x00000007ff007c0c */ /* 0x000fe2000bf05300 */
[----:B------:R-:W-:Y:S01]  /*9b20*/  UISETP.NE.AND.EX UP0, UPT, UR5, URZ, UPT, UP0 ;  /* 0x0000003f0500728c */ /* 0x000fe2000bf05300 */
[----:B------:R-:W-:-:S02]  /*9b30*/  ULDC UR4, c[0x0][0x424] ;  /* 0x0001090000047ab9 */ /* 0x000fc40000000800 */
[----:B------:R-:W-:Y:S01]  /*9b40*/  ULDC UR5, c[0x0][0x2f0] ;  /* 0x0000bc0000057ab9 */ /* 0x000fe20000000800 */
[----:B------:R-:W-:-:S04]  /*9b50*/  USEL UR4, UR4, 0x1, UP0 ;  /* 0x0000000104047887 */ /* 0x000fc80008000000 */
[----:B------:R-:W-:Y:S02]  /*9b60*/  UIMAD UR4, UR4, UR5, URZ ;  /* 0x00000005040472a4 */ /* 0x000fe4000f8e023f */
[----:B------:R-:W-:Y:S02]  /*9b70*/  UIADD3 UR42, UR42, UR41, URZ ;  /* 0x000000292a2a7290 */ /* 0x000fe4000fffe03f */
[----:B------:R-:W-:Y:S10]  /*9b80*/  @!P0 BRA `(.L_x_175) ;  /* 0x00000000001c8947 */ /* 0x000ff40003800000 */
[----:B------:R-:W-:-:S04]  /*9b90*/  UIADD3 UR4, UP0, UR50, UR6, URZ ;  /* 0x0000000632047290 */ /* 0x000fc8000ff1e03f */
[----:B------:R-:W-:Y:S02]  /*9ba0*/  UIADD3.X UR5, UR51, UR7, URZ, UP0, !UPT ;  /* 0x0000000733057290 */ /* 0x000fe400087fe43f */
[----:B-1----:R-:W-:-:S04]  /*9bb0*/  IMAD.U32 R2, RZ, RZ, UR4 ;  /* 0x00000004ff027e24 */ /* 0x002fc8000f8e00ff */
[----:B------:R-:W-:-:S05]  /*9bc0*/  IMAD.U32 R3, RZ, RZ, UR5 ;  /* 0x00000005ff037e24 */ /* 0x000fca000f8e00ff */
[----:B------:R-:W2:Y:S02]  /*9bd0*/  LDG.E R2, desc[UR48][R2.64] ;  /* 0x0000003002027981 */ /* 0x000ea4000c1e1900 */
[----:B--2---:R-:W-:Y:S01]  /*9be0*/  R2UR UR4, R2 ;  /* 0x00000000020472ca */ /* 0x004fe200000e0000 */
[----:B------:R-:W-:-:S14]  /*9bf0*/  BRA `(.L_x_176) ;  /* 0x0000000000187947 */ /* 0x000fdc0003800000 */
.L_x_175:
[----:B------:R-:W-:Y:S05]  /*9c00*/  @!P1 BRA `(.L_x_176) ;  /* 0x0000000000149947 */ /* 0x000fea0003800000 */
[----:B-1----:R-:W2:Y:S04]  /*9c10*/  LDG.E R2, desc[UR48][R4.64] ;  /* 0x0000003004027981 */ /* 0x002ea8000c1e1900 */
[----:B------:R-:W3:Y:S01]  /*9c20*/  LDG.E R0, desc[UR48][R4.64+0x4] ;  /* 0x0000043004007981 */ /* 0x000ee2000c1e1900 */
[----:B--2---:R-:W-:Y:S02]  /*9c30*/  R2UR UR5, R2 ;  /* 0x00000000020572ca */ /* 0x004fe400000e0000 */
[----:B---3--:R-:W-:-:S13]  /*9c40*/  R2UR UR4, R0 ;  /* 0x00000000000472ca */ /* 0x008fda00000e0000 */
[----:B------:R-:W-:-:S12]  /*9c50*/  UIADD3 UR4, -UR5, UR4, URZ ;  /* 0x0000000405047290 */ /* 0x000fd8000fffe13f */
.L_x_176:
[----:B------:R-:W-:Y:S01]  /*9c60*/  UIADD3 UR41, -UR41, UR4, URZ ;  /* 0x0000000429297290 */ /* 0x000fe2000fffe13f */
[----:B------:R-:W-:Y:S03]  /*9c70*/  BSSY B7, `(.L_x_177) ;  /* 0x00002a9000077945 */ /* 0x000fe60003800000 */
[----:B------:R-:W-:Y:S02]  /*9c80*/  UIADD3 UR4, UR41, 0x9f, URZ ;  /* 0x0000009f29047890 */ /* 0x000fe4000fffe03f */
[----:B------:R-:W-:Y:S02]  /*9c90*/  ISETP.LT.AND P0, PT, RZ, UR41, PT ;  /* 0x00000029ff007c0c */ /* 0x000fe4000bf01270 */
[----:B------:R-:W-:-:S04]  /*9ca0*/  UIMAD.WIDE UR4, UR4, 0x66666667, URZ ;  /* 0x66666667040478a5 */ /* 0x000fc8000f8e023f */
[----:B------:R-:W-:-:S04]  /*9cb0*/  USHF.R.U32.HI UR40, URZ, 0x1f, UR5 ;  /* 0x0000001f3f287899 */ /* 0x000fc80008011605 */
[----:B------:R-:W-:-:S03]  /*9cc0*/  ULEA.HI.SX32 UR40, UR5, UR40, 0x1a ;  /* 0x0000002805287291 */ /* 0x000fc6000f8fd23f */
[----:B------:R-:W-:Y:S09]  /*9cd0*/  @P0 BRA `(.L_x_178) ;  /* 0x0000000000440947 */ /* 0x000ff20003800000 */
[----:B------:R-:W0:Y:S02]  /*9ce0*/  S2R R0, SR_TID.X ;  /* 0x0000000000007919 */ /* 0x000e240000002100 */
[----:B0-----:R-:W-:-:S04]  /*9cf0*/  LOP3.LUT R0, R0, 0x7f, RZ, 0xc0, !PT ;  /* 0x0000007f00007812 */ /* 0x001fc800078ec0ff */
[----:B------:R-:W-:-:S13]  /*9d00*/  ISETP.NE.AND P0, PT, R0, RZ, PT ;  /* 0x000000ff0000720c */ /* 0x000fda0003f05270 */
[----:B------:R-:W-:Y:S05]  /*9d10*/  @P0 BRA `(.L_x_179) ;  /* 0x0000002800780947 */ /* 0x000fea0003800000 */
[----:B-1----:R-:W0:Y:S01]  /*9d20*/  S2R R5, SR_LANEID ;  /* 0x0000000000057919 */ /* 0x002e220000000000 */
[----:B------:R-:W-:Y:S01]  /*9d30*/  VOTEU.ANY UR4, UPT, PT ;  /* 0x0000000000047886 */ /* 0x000fe200038e0100 */
[----:B------:R-:W1:Y:S01]  /*9d40*/  LDC.64 R2, c[0x0][0xc60] ;  /* 0x00031800ff027b82 */ /* 0x000e620000000a00 */
[----:B------:R-:W0:Y:S02]  /*9d50*/  FLO.U32 R0, UR4 ;  /* 0x0000000400007d00 */ /* 0x000e2400080e0000 */
[----:B0-----:R-:W-:-:S06]  /*9d60*/  ISETP.EQ.U32.AND P0, PT, R0, R5, PT ;  /* 0x000000050000720c */ /* 0x001fcc0003f02070 */
[----:B------:R-:W1:Y:S07]  /*9d70*/  POPC R5, UR4 ;  /* 0x0000000400057d09 */ /* 0x000e6e0008000000 */
[----:B-1----:R-:W2:Y:S01]  /*9d80*/  @P0 ATOMG.E.ADD.STRONG.GPU PT, R3, desc[UR48][R2.64], R5 ;  /* 0x00000005020309a8 */ /* 0x002ea200081ee1f0 */
[----:B------:R-:W0:Y:S02]  /*9d90*/  S2R R4, SR_LTMASK ;  /* 0x0000000000047919 */ /* 0x000e240000003900 */
[----:B0-----:R-:W-:-:S04]  /*9da0*/  LOP3.LUT R4, R4, UR4, RZ, 0xc0, !PT ;  /* 0x0000000404047c12 */ /* 0x001fc8000f8ec0ff */
[----:B------:R-:W0:Y:S01]  /*9db0*/  POPC R7, R4 ;  /* 0x0000000400077309 */ /* 0x000e220000000000 */
[----:B--2---:R-:W0:Y:S02]  /*9dc0*/  SHFL.IDX PT, R0, R3, R0, 0x1f ;  /* 0x00001f0003007589 */ /* 0x004e2400000e0000 */
[----:B0-----:R-:W-:Y:S01]  /*9dd0*/  IADD3 R24, R0, UR43, R7 ;  /* 0x0000002b00187c10 */ /* 0x001fe2000fffe007 */
[----:B------:R-:W-:Y:S06]  /*9de0*/  BRA `(.L_x_179) ;  /* 0x0000002800447947 */ /* 0x000fec0003800000 */
.L_x_178:
[----:B------:R-:W-:Y:S01]  /*9df0*/  VIADD R0, R16, 0xe000 ;  /* 0x0000e00010007836 */ /* 0x000fe20000000000 */
[----:B------:R-:W-:Y:S04]  /*9e00*/  BSSY B6, `(.L_x_180) ;  /* 0x0000013000067945 */ /* 0x000fe80003800000 */
[----:B------:R-:W-:-:S13]  /*9e10*/  LOP3.LUT P0, RZ, R0, 0x1bf, RZ, 0xc0, !PT ;  /* 0x000001bf00ff7812 */ /* 0x000fda000780c0ff */
[----:B------:R-:W-:Y:S05]  /*9e20*/  @!P0 BRA `(.L_x_181) ;  /* 0x0000000000408947 */ /* 0x000fea0003800000 */
[----:B-1----:R-:W-:Y:S01]  /*9e30*/  MOV R2, 0x0 ;  /* 0x0000000000027802 */ /* 0x002fe20000000f00 */
[----:B------:R-:W-:Y:S01]  /*9e40*/  ULDC.64 UR6, c[0x4][0x98] ;  /* 0x0100260000067ab9 */ /* 0x000fe20000000a00 */
[----:B------:R-:W-:Y:S01]  /*9e50*/  ULDC.64 UR8, c[0x4][0xa0] ;  /* 0x0100280000087ab9 */ /* 0x000fe20000000a00 */
[----:B------:R-:W-:Y:S01]  /*9e60*/  ULDC.64 UR4, c[0x4][0x8] ;  /* 0x0100020000047ab9 */ /* 0x000fe20000000a00 */
[----:B------:R-:W-:Y:S02]  /*9e70*/  IMAD.U32 R4, RZ, RZ, UR6 ;  /* 0x00000006ff047e24 */ /* 0x000fe4000f8e00ff */
[----:B------:R-:W0:Y:S01]  /*9e80*/  LDC.64 R2, c[0x4][R2] ;  /* 0x0100000002027b82 */ /* 0x000e220000000a00 */
        /* <DEDUP_REMOVED lines=10> */
.L_x_181:
[----:B------:R-:W-:Y:S05]  /*9f30*/  BSYNC B6 ;  /* 0x0000000000067941 */ /* 0x000fea0003800000 */
.L_x_180:
[----:B------:R-:W2:Y:S01]  /*9f40*/  LDL.LU R17, [R1] ;  /* 0x0000000001117983 */ /* 0x000ea20000300800 */
[----:B------:R-:W-:Y:S01]  /*9f50*/  VIADD R0, R16, 0x6000 ;  /* 0x0000600010007836 */ /* 0x000fe20000000000 */
[----:B------:R-:W-:Y:S04]  /*9f60*/  BSSY B6, `(.L_x_182) ;  /* 0x0000016000067945 */ /* 0x000fe80003800000 */
[----:B------:R-:W-:Y:S02]  /*9f70*/  LOP3.LUT P0, RZ, R0, 0x1bf, RZ, 0xc0, !PT ;  /* 0x000001bf00ff7812 */ /* 0x000fe4000780c0ff */
[----:B--2---:R-:W-:-:S11]  /*9f80*/  LOP3.LUT R17, R17, 0xfffffffe, RZ, 0xc0, !PT ;  /* 0xfffffffe11117812 */ /* 0x004fd600078ec0ff */
[----:B------:R-:W-:-:S05]  /*9f90*/  @P0 LOP3.LUT R17, R17, 0x1, RZ, 0xfc, !PT ;  /* 0x0000000111110812 */ /* 0x000fca00078efcff */
[----:B------:R0:W-:Y:S01]  /*9fa0*/  STL [R1], R17 ;  /* 0x0000001101007387 */ /* 0x0001e20000100800 */
[----:B------:R-:W-:Y:S05]  /*9fb0*/  @!P0 BRA `(.L_x_183) ;  /* 0x0000000000408947 */ /* 0x000fea0003800000 */
[----:B-1----:R-:W-:Y:S01]  /*9fc0*/  MOV R2, 0x0 ;  /* 0x0000000000027802 */ /* 0x002fe20000000f00 */
[----:B------:R-:W-:Y:S01]  /*9fd0*/  ULDC.64 UR6, c[0x4][0x98] ;  /* 0x0100260000067ab9 */ /* 0x000fe20000000a00 */
[----:B------:R-:W-:Y:S01]  /*9fe0*/  ULDC.64 UR8, c[0x4][0xa0] ;  /* 0x0100280000087ab9 */ /* 0x000fe20000000a00 */
[----:B------:R-:W-:Y:S01]  /*9ff0*/  ULDC.64 UR4, c[0x4][0x10] ;  /* 0x0100040000047ab9 */ /* 0x000fe20000000a00 */
[----:B------:R-:W-:Y:S02]  /*a000*/  IMAD.U32 R4, RZ, RZ, UR6 ;  /* 0x00000006ff047e24 */ /* 0x000fe4000f8e00ff */
[----:B------:R-:W1:Y:S01]  /*a010*/  LDC.64 R2, c[0x4][R2] ;  /* 0x0100000002027b82 */ /* 0x000e620000000a00 */
        /* <DEDUP_REMOVED lines=10> */
.L_x_183:
[----:B------:R-:W-:Y:S05]  /*a0c0*/  BSYNC B6 ;  /* 0x0000000000067941 */ /* 0x000fea0003800000 */
.L_x_182:
        /* <DEDUP_REMOVED lines=20> */
.L_x_185:
[----:B------:R-:W-:Y:S05]  /*a210*/  BSYNC B6 ;  /* 0x0000000000067941 */ /* 0x000fea0003800000 */
.L_x_184:
[----:B------:R-:W-:Y:S01]  /*a220*/  IMAD.MOV.U32 R27, RZ, RZ, R17 ;  /* 0x000000ffff1b7224 */ /* 0x000fe200078e0011 */
        /* <DEDUP_REMOVED lines=19> */
.L_x_187:
[----:B------:R-:W-:Y:S05]  /*a360*/  BSYNC B6 ;  /* 0x0000000000067941 */ /* 0x000fea0003800000 */
.L_x_186:
[----:B------:R-:W-:Y:S02]  /*a370*/  ULDC.64 UR4, c[0x0][0x9f8] ;  /* 0x00027e0000047ab9 */ /* 0x000fe40000000a00 */
[----:B------:R-:W-:-:S04]  /*a380*/  UISETP.NE.U32.AND UP0, UPT, UR4, URZ, UPT ;  /* 0x0000003f0400728c */ /* 0x000fc8000bf05070 */
[----:B------:R-:W-:-:S06]  /*a390*/  UISETP.NE.AND.EX UP0, UPT, UR5, URZ, UPT, UP0 ;  /* 0x0000003f0500728c */ /* 0x000fcc000bf05300 */
[----:B------:R-:W-:-:S05]  /*a3a0*/  PLOP3.LUT P0, PT, PT, PT, UP0, 0x80, 0x0 ;  /* 0x000000000000781c */ /* 0x000fca0003f0f008 */
[----:B------:R-:W-:-:S04]  /*a3b0*/  @UP0 UIADD3 UR4, UP1, UR50, UR4, URZ ;  /* 0x0000000432040290 */ /* 0x000fc8000ff3e03f */
[----:B------:R-:W-:Y:S02]  /*a3c0*/  @UP0 UIADD3.X UR5, UR51, UR5, URZ, UP1, !UPT ;  /* 0x0000000533050290 */ /* 0x000fe40008ffe43f */
[----:B-1----:R-:W-:-:S04]  /*a3d0*/  IMAD.U32 R2, RZ, RZ, UR4 ;  /* 0x00000004ff027e24 */ /* 0x002fc8000f8e00ff */
[----:B------:R-:W-:Y:S01]  /*a3e0*/  IMAD.U32 R3, RZ, RZ, UR5 ;  /* 0x00000005ff037e24 */ /* 0x000fe2000f8e00ff */
[----:B0-----:R-:W0:Y:S01]  /*a3f0*/  S2R R17, SR_TID.X ;  /* 0x0000000000117919 */ /* 0x001e220000002100 */
[----:B------:R-:W-:-:S03]  /*a400*/  ULDC.64 UR4, c[0x0][0xa08] ;  /* 0x0002820000047ab9 */ /* 0x000fc60000000a00 */
[----:B------:R1:W2:Y:S02]  /*a410*/  @P0 LDG.E R22, desc[UR48][R2.64] ;  /* 0x0000003002160981 */ /* 0x0002a4000c1e1900 */
[----:B-1----:R-:W1:Y:S01]  /*a420*/  LDC.64 R2, c[0x0][0x418] ;  /* 0x00010600ff027b82 */ /* 0x002e620000000a00 */
[----:B0-----:R-:W-:-:S04]  /*a430*/  SHF.R.U32.HI R20, RZ, 0x5, R17 ;  /* 0x00000005ff147819 */ /* 0x001fc80000011611 */
[----:B------:R-:W-:Y:S02]  /*a440*/  LOP3.LUT R20, R20, 0x3, RZ, 0xc0, !PT ;  /* 0x0000000314147812 */ /* 0x000fe400078ec0ff */
[----:B-1----:R-:W-:Y:S01]  /*a450*/  LOP3.LUT P0, RZ, R2, UR4, RZ, 0xfc, !PT ;  /* 0x0000000402ff7c12 */ /* 0x002fe2000f80fcff */
[----:B------:R-:W-:-:S03]  /*a460*/  UMOV UR4, 0xffffffff ;  /* 0xffffffff00047882 */ /* 0x000fc60000000000 */
[----:B------:R-:W-:Y:S02]  /*a470*/  LOP3.LUT P0, RZ, R3, UR5, RZ, 0xfc, P0 ;  /* 0x0000000503ff7c12 */ /* 0x000fe4000800fcff */
[----:B--2---:R-:W-:Y:S02]  /*a480*/  SHF.R.S32.HI R23, RZ, 0x1f, R22 ;  /* 0x0000001fff177819 */ /* 0x004fe40000011416 */
[----:B------:R-:W-:Y:S01]  /*a490*/  SEL R17, R22, RZ, !P0 ;  /* 0x000000ff16117207 */ /* 0x000fe20004000000 */
[----:B------:R-:W-:Y:S08]  /*a4a0*/  BRA.DIV UR4, `(.L_x_188) ;  /* 0x00000032046c7947 */ /* 0x000ff0000b800000 */
[----:B------:R0:W1:Y:S02]  /*a4b0*/  SHFL.IDX PT, R14, R20, RZ, 0x1f ;  /* 0x00001fff140e7589 */ /* 0x00006400000e0000 */
.L_x_259:
[----:B------:R-:W-:Y:S02]  /*a4c0*/  PLOP3.LUT P1, PT, PT, PT, PT, 0x8, 0x0 ;  /* 0x000000000000781c */ /* 0x000fe40003f2e170 */
[----:B------:R-:W-:Y:S02]  /*a4d0*/  LOP3.LUT R27, R27, 0xfffffffe, RZ, 0xc0, !PT ;  /* 0xfffffffe1b1b7812 */ /* 0x000fe400078ec0ff */
[----:B-1----:R-:W-:-:S09]  /*a4e0*/  ISETP.NE.AND P0, PT, R14, RZ, PT ;  /* 0x000000ff0e00720c */ /* 0x002fd20003f05270 */
[----:B------:R-:W-:-:S05]  /*a4f0*/  @P1 LOP3.LUT R27, R27, 0x1, RZ, 0xfc, !PT ;  /* 0x000000011b1b1812 */ /* 0x000fca00078efcff */
[----:B------:R1:W-:Y:S01]  /*a500*/  STL [R1], R27 ;  /* 0x0000001b01007387 */ /* 0x0003e20000100800 */
[----:B------:R-:W-:Y:S05]  /*a510*/  @P0 BRA `(.L_x_189) ;  /* 0x0000000400580947 */ /* 0x000fea0003800000 */
[----:B------:R-:W-:-:S06]  /*a520*/  UIADD3 UR4, UR40, -0x1, URZ ;  /* 0xffffffff28047890 */ /* 0x000fcc000fffe03f */
[----:B------:R-:W-:Y:S01]  /*a530*/  IMAD.U32 R0, RZ, RZ, UR4 ;  /* 0x00000004ff007e24 */ /* 0x000fe2000f8e00ff */
[----:B------:R-:W-:-:S03]  /*a540*/  UMOV UR4, 0xffffffff ;  /* 0xffffffff00047882 */ /* 0x000fc60000000000 */
[----:B------:R-:W-:Y:S05]  /*a550*/  BRA.DIV UR4, `(.L_x_190) ;  /* 0x0000003204607947 */ /* 0x000fea000b800000 */
[----:B------:R-:W-:-:S13]  /*a560*/  ELECT P6, URZ, PT ;  /* 0x00000000003f782f */ /* 0x000fda00038c0000 */
.L_x_262:
[----:B------:R-:W-:Y:S05]  /*a570*/  @!P6 BRA `(.L_x_189) ;  /* 0x000000040040e947 */ /* 0x000fea0003800000 */
[----:B------:R-:W-:-:S04]  /*a580*/  ISETP.NE.U32.AND P0, PT, R2, RZ, PT ;  /* 0x000000ff0200720c */ /* 0x000fc80003f05070 */
[----:B------:R-:W-:-:S13]  /*a590*/  ISETP.NE.AND.EX P0, PT, R3, RZ, PT, P0 ;  /* 0x000000ff0300720c */ /* 0x000fda0003f05300 */
[----:B------:R-:W-:Y:S05]  /*a5a0*/  @!P0 BRA `(.L_x_191) ;  /* 0x0000000000488947 */ /* 0x000fea0003800000 */
[----:B------:R-:W2:Y:S01]  /*a5b0*/  LDC R7, c[0x0][0x43c] ;  /* 0x00010f00ff077b82 */ /* 0x000ea20000000800 */
[----:B------:R-:W-:Y:S01]  /*a5c0*/  IMAD.MOV.U32 R6, RZ, RZ, R0 ;  /* 0x000000ffff067224 */ /* 0x000fe200078e0000 */
[----:B------:R-:W-:Y:S02]  /*a5d0*/  ULDC.64 UR4, c[0x0][0x428] ;  /* 0x00010a0000047ab9 */ /* 0x000fe40000000a00 */
[----:B------:R-:W-:-:S04]  /*a5e0*/  IMAD R9, R23, UR4, RZ ;  /* 0x0000000417097c24 */ /* 0x000fc8000f8e02ff */
[----:B------:R-:W-:Y:S01]  /*a5f0*/  IMAD R9, R22, UR5, R9 ;  /* 0x0000000516097c24 */ /* 0x000fe2000f8e0209 */
[----:B--2---:R-:W-:-:S13]  /*a600*/  ISETP.NE.AND P0, PT, R7, 0x1, PT ;  /* 0x000000010700780c */ /* 0x004fda0003f05270 */
[----:B------:R-:W2:Y:S02]  /*a610*/  @P0 LDC.64 R4, c[0x0][0x440] ;  /* 0x00011000ff040b82 */ /* 0x000ea40000000a00 */
[----:B--2---:R-:W-:-:S05]  /*a620*/  @P0 IMAD.HI.U32 R4, R0, R4, RZ ;  /* 0x0000000400040227 */ /* 0x004fca00078e00ff */
        /* <DEDUP_REMOVED lines=10> */
.L_x_191:
[----:B--2---:R-:W2:Y:S01]  /*a6d0*/  S2R R2, SR_TID.X ;  /* 0x0000000000027919 */ /* 0x004ea20000002100 */
[----:B------:R-:W-:Y:S01]  /*a6e0*/  IMAD R5, R18, 0x8, R16 ;  /* 0x0000000812057824 */ /* 0x000fe200078e0210 */
[----:B--2---:R-:W-:Y:S02]  /*a6f0*/  LOP3.LUT R3, R2, 0x7f, RZ, 0xc0, !PT ;  /* 0x0000007f02037812 */ /* 0x004fe400078ec0ff */
[----:B------:R-:W-:Y:S02]  /*a700*/  SHF.L.U32 R2, R19, 0x1f, RZ ;  /* 0x0000001f13027819 */ /* 0x000fe400000006ff */
[----:B------:R-:W-:Y:S02]  /*a710*/  ISETP.NE.AND P1, PT, R3, RZ, PT ;  /* 0x000000ff0300720c */ /* 0x000fe40003f25270 */
[----:B------:R-:W2:Y:S02]  /*a720*/  SYNCS.PHASECHK.TRANS64.TRYWAIT P0, [R5+URZ+0x13280], R2 ;  /* 0x01328002050075a7 */ /* 0x000ea4000800017f */
[----:B--2---:R-:W-:Y:S09]  /*a730*/  @!P0 BRA `(.L_x_192) ;  /* 0x0000003000088947 */ /* 0x004ff20003800000 */
.L_x_263:
[----:B------:R-:W-:Y:S05]  /*a740*/  @P1 BRA `(.L_x_193) ;  /* 0x00000000001c1947 */ /* 0x000fea0003800000 */
[----:B------:R-:W3:Y:S02]  /*a750*/  S2R R3, SR_TID.X ;  /* 0x0000000000037919 */ /* 0x000ee40000002100 */
[----:B---3--:R-:W-:Y:S01]  /*a760*/  LOP3.LUT R4, R3, 0x1f, RZ, 0xc0, !PT ;  /* 0x0000001f03047812 */ /* 0x008fe200078ec0ff */
[----:B------:R-:W-:-:S03]  /*a770*/  IMAD.MOV.U32 R3, RZ, RZ, 0x2800 ;  /* 0x00002800ff037424 */ /* 0x000fc600078e00ff */
[----:B------:R-:W-:Y:S01]  /*a780*/  ISETP.NE.AND P0, PT, R4, RZ, PT ;  /* 0x000000ff0400720c */ /* 0x000fe20003f05270 */
[----:B------:R3:W-:-:S12]  /*a790*/  SYNCS.ARRIVE.TRANS64 RZ, [R5+URZ+0x13270], R3 ;  /* 0x0132700305ff79a7 */ /* 0x0007d8000800003f */
[----:B---3--:R-:W-:Y:S05]  /*a7a0*/  @!P0 BRA `(.L_x_193) ;  /* 0x0000000000048947 */ /* 0x008fea0003800000 */
[----:B------:R-:W-:Y:S01]  /*a7b0*/  BPT.TRAP 0x1 ;  /* 0x000000040000795c */ /* 0x000fe20000300000 */
.L_x_193:
[----:B------:R-:W-:Y:S01]  /*a7c0*/  IMAD R4, R18, 0x2800, R16 ;  /* 0x0000280012047824 */ /* 0x000fe200078e0210 */
[----:B------:R-:W-:Y:S01]  /*a7d0*/  R2UR UR33, R5 ;  /* 0x00000000052172ca */ /* 0x000fe200000e0000 */
[----:B------:R-:W-:Y:S01]  /*a7e0*/  IMAD.MOV.U32 R3, RZ, RZ, 0xa0 ;  /* 0x000000a0ff037424 */ /* 0x000fe200078e00ff */
[----:B-----5:R-:W-:Y:S01]  /*a7f0*/  R2UR UR37, R17 ;  /* 0x00000000112572ca */ /* 0x020fe200000e0000 */
[----:B------:R-:W-:Y:S01]  /*a800*/  UIADD3 UR4, UP0, UR52, 0x470, URZ ;  /* 0x0000047034047890 */ /* 0x000fe2000ff1e03f */
[----:B------:R-:W-:Y:S01]  /*a810*/  R2UR UR32, R4 ;  /* 0x00000000042072ca */ /* 0x000fe200000e0000 */
[----:B------:R-:W-:Y:S01]  /*a820*/  IMAD R0, R0, R3, UR42 ;  /* 0x0000002a00007e24 */ /* 0x000fe2000f8e0203 */
[----:B------:R-:W-:Y:S01]  /*a830*/  UMOV UR6, 0x0 ;  /* 0x0000000000067882 */ /* 0x000fe20000000000 */
[----:B------:R-:W-:Y:S01]  /*a840*/  UIADD3.X UR5, URZ, UR53, URZ, UP0, !UPT ;  /* 0x000000353f057290 */ /* 0x000fe200087fe43f */
[----:B------:R-:W-:Y:S02]  /*a850*/  UMOV UR7, 0x14f00000 ;  /* 0x14f0000000077882 */ /* 0x000fe40000000000 */
[----:B------:R-:W-:Y:S01]  /*a860*/  R2UR UR35, R0 ;  /* 0x00000000002372ca */ /* 0x000fe200000e0000 */
[----:B------:R-:W-:-:S02]  /*a870*/  UMOV UR34, URZ ;  /* 0x0000003f00227c82 */ /* 0x000fc40008000000 */
[----:B------:R-:W-:-:S04]  /*a880*/  UIADD3 UR33, UR33, 0x13270, URZ ;  /* 0x0001327021217890 */ /* 0x000fc8000fffe03f */
[----:B------:R-:W-:-:S09]  /*a890*/  UIADD3 UR32, UR32, 0x6000, URZ ;  /* 0x0000600020207890 */ /* 0x000fd2000fffe03f */
[----:B------:R3:W-:Y:S01]  /*a8a0*/  UTMALDG.4D [UR32], [UR4], desc[UR6] ;  /* 0x00000620040075b4 */ /* 0x0007e20008019000 */
[----:B------:R-:W4:Y:S02]  /*a8b0*/  SYNCS.PHASECHK.TRANS64.TRYWAIT P0, [R5+URZ+0x13240], R2 ;  /* 0x01324002050075a7 */ /* 0x000f24000800017f */
[----:B---34-:R-:W-:Y:S05]  /*a8c0*/  @!P0 BRA `(.L_x_194) ;  /* 0x0000002c00b88947 */ /* 0x018fea0003800000 */
.L_x_264:
[----:B------:R-:W-:Y:S05]  /*a8d0*/  @P1 BRA `(.L_x_195) ;  /* 0x00000000001c1947 */ /* 0x000fea0003800000 */
[----:B------:R-:W4:Y:S01]  /*a8e0*/  S2R R3, SR_TID.X ;  /* 0x0000000000037919 */ /* 0x000f220000002100 */
[----:B--23--:R-:W-:-:S04]  /*a8f0*/  IMAD.MOV.U32 R2, RZ, RZ, 0x2800 ;  /* 0x00002800ff027424 */ /* 0x00cfc800078e00ff */
[----:B------:R2:W-:Y:S01]  /*a900*/  SYNCS.ARRIVE.TRANS64 RZ, [R5+URZ+0x13230], R2 ;  /* 0x0132300205ff79a7 */ /* 0x0005e2000800003f */
[----:B----4-:R-:W-:-:S04]  /*a910*/  LOP3.LUT R3, R3, 0x1f, RZ, 0xc0, !PT ;  /* 0x0000001f03037812 */ /* 0x010fc800078ec0ff */
[----:B------:R-:W-:-:S13]  /*a920*/  ISETP.NE.AND P0, PT, R3, RZ, PT ;  /* 0x000000ff0300720c */ /* 0x000fda0003f05270 */
[----:B--2---:R-:W-:Y:S05]  /*a930*/  @!P0 BRA `(.L_x_195) ;  /* 0x0000000000048947 */ /* 0x004fea0003800000 */
[----:B------:R-:W-:Y:S01]  /*a940*/  BPT.TRAP 0x1 ;  /* 0x000000040000795c */ /* 0x000fe20000300000 */
.L_x_195:
[----:B--23--:R-:W2:Y:S01]  /*a950*/  LDL.LU R2, [R1] ;  /* 0x0000000001027983 */ /* 0x00cea20000300800 */
[----:B------:R-:W-:Y:S01]  /*a960*/  R2UR UR8, R4 ;  /* 0x00000000040872ca */ /* 0x000fe200000e0000 */
[----:B------:R-:W-:Y:S01]  /*a970*/  UIADD3 UR4, UP0, UR52, 0x370, URZ ;  /* 0x0000037034047890 */ /* 0x000fe2000ff1e03f */
[----:B------:R-:W-:Y:S01]  /*a980*/  R2UR UR9, R5 ;  /* 0x00000000050972ca */ /* 0x000fe200000e0000 */
[----:B------:R-:W-:Y:S01]  /*a990*/  UMOV UR6, 0x0 ;  /* 0x0000000000067882 */ /* 0x000fe20000000000 */
[----:B------:R-:W-:Y:S01]  /*a9a0*/  PLOP3.LUT P0, PT, PT, PT, PT, 0x80, 0x0 ;  /* 0x000000000000781c */ /* 0x000fe20003f0f070 */
[----:B------:R-:W-:Y:S01]  /*a9b0*/  UIADD3.X UR5, URZ, UR53, URZ, UP0, !UPT ;  /* 0x000000353f057290 */ /* 0x000fe200087fe43f */
[----:B------:R-:W-:Y:S01]  /*a9c0*/  R2UR UR11, R0 ;  /* 0x00000000000b72ca */ /* 0x000fe200000e0000 */
[----:B------:R-:W-:Y:S01]  /*a9d0*/  UMOV UR7, 0x14f00000 ;  /* 0x14f0000000077882 */ /* 0x000fe20000000000 */
[----:B------:R-:W-:Y:S01]  /*a9e0*/  R2UR UR13, R17 ;  /* 0x00000000110d72ca */ /* 0x000fe200000e0000 */
[----:B------:R-:W-:Y:S01]  /*a9f0*/  UMOV UR10, URZ ;  /* 0x0000003f000a7c82 */ /* 0x000fe20008000000 */
[----:B------:R-:W-:-:S03]  /*aa00*/  UMOV UR12, UR36 ;  /* 0x00000024000c7c82 */ /* 0x000fc60008000000 */
[----:B------:R-:W-:Y:S02]  /*aa10*/  UIADD3 UR8, UR8, 0xe000, URZ ;  /* 0x0000e00008087890 */ /* 0x000fe4000fffe03f */
[----:B------:R-:W-:-:S09]  /*aa20*/  UIADD3 UR9, UR9, 0x13230, URZ ;  /* 0x0001323009097890 */ /* 0x000fd2000fffe03f */
[----:B------:R3:W-:Y:S01]  /*aa30*/  UTMALDG.4D [UR8], [UR4], desc[UR6] ;  /* 0x00000608040075b4 */ /* 0x0007e20008019000 */
[----:B--2---:R-:W-:-:S04]  /*aa40*/  LOP3.LUT R2, R2, 0xfffffffe, RZ, 0xc0, !PT ;  /* 0xfffffffe02027812 */ /* 0x004fc800078ec0ff */
[----:B------:R-:W-:-:S05]  /*aa50*/  @P0 LOP3.LUT R2, R2, 0x1, RZ, 0xfc, !PT ;  /* 0x0000000102020812 */ /* 0x000fca00078efcff */
[----:B------:R3:W-:Y:S01]  /*aa60*/  STL [R1], R2 ;  /* 0x0000000201007387 */ /* 0x0007e20000100800 */
[----:B------:R-:W-:Y:S01]  /*aa70*/  NOP ;  /* 0x0000000000007918 */ /* 0x000fe20000000000 */
.L_x_189:
[----:B------:R-:W-:Y:S05]  /*aa80*/  WARPSYNC.ALL ;  /* 0x0000000000007948 */ /* 0x000fea0003800000 */
[----:B------:R-:W-:Y:S01]  /*aa90*/  VIADD R0, R16, 0xb000 ;  /* 0x0000b00010007836 */ /* 0x000fe20000000000 */
[----:B---3--:R-:W-:Y:S01]  /*aaa0*/  USHF.R.S32.HI UR4, URZ, 0x1f, UR54 ;  /* 0x0000001f3f047899 */ /* 0x008fe20008011436 */
[----:B------:R-:W-:Y:S01]  /*aab0*/  BAR.SYNC.DEFER_BLOCKING 0x8, 0x200 ;  /* 0x0208000000007b1d */ /* 0x000fe20000010000 */
[----:B------:R-:W-:Y:S02]  /*aac0*/  USHF.R.S32.HI UR37, URZ, 0x1f, UR36 ;  /* 0x0000001f3f257899 */ /* 0x000fe40008011424 */
[----:B------:R-:W-:-:S03]  /*aad0*/  LOP3.LUT P0, RZ, R0, 0x1bf, RZ, 0xc0, !PT ;  /* 0x000001bf00ff7812 */ /* 0x000fc6000780c0ff */
[----:B------:R-:W-:Y:S01]  /*aae0*/  ULDC.64 UR6, c[0x0][0x298] ;  /* 0x0000a60000067ab9 */ /* 0x000fe20000000a00 */
[----:B------:R-:W-:Y:S01]  /*aaf0*/  ULDC.64 UR8, c[0x0][0xa00] ;  /* 0x0002800000087ab9 */ /* 0x000fe20000000a00 */
[----:B------:R-:W-:Y:S01]  /*ab00*/  UIMAD UR4, UR4, UR6, URZ ;  /* 0x00000006040472a4 */ /* 0x000fe2000f8e023f */
[----:B------:R-:W-:Y:S01]  /*ab10*/  BSSY B6, `(.L_x_196) ;  /* 0x0000019000067945 */ /* 0x000fe20003800000 */
[----:B------:R-:W-:Y:S02]  /*ab20*/  UISETP.NE.U32.AND UP0, UPT, UR8, URZ, UPT ;  /* 0x0000003f0800728c */ /* 0x000fe4000bf05070 */
[----:B------:R-:W-:Y:S02]  /*ab30*/  UIMAD.WIDE.U32 UR56, UR54, UR6, URZ ;  /* 0x00000006363872a5 */ /* 0x000fe4000f8e003f */
[----:B------:R-:W-:Y:S02]  /*ab40*/  UIMAD UR4, UR54, UR7, UR4 ;  /* 0x00000007360472a4 */ /* 0x000fe4000f8e0204 */
[----:B------:R-:W-:-:S02]  /*ab50*/  UISETP.NE.AND.EX UP0, UPT, UR9, URZ, UPT, UP0 ;  /* 0x0000003f0900728c */ /* 0x000fc4000bf05300 */
[----:B------:R-:W-:Y:S02]  /*ab60*/  UIADD3 UR51, UR57, UR4, URZ ;  /* 0x0000000439337290 */ /* 0x000fe4000fffe03f */
[----:B------:R-:W-:Y:S02]  /*ab70*/  USEL UR46, UR46, URZ, !UP0 ;  /* 0x0000003f2e2e7287 */ /* 0x000fe4000c000000 */
[----:B------:R-:W-:Y:S01]  /*ab80*/  USEL UR47, UR47, URZ, !UP0 ;  /* 0x0000003f2f2f7287 */ /* 0x000fe2000c000000 */
[----:B------:R-:W-:Y:S11]  /*ab90*/  @!P0 BRA `(.L_x_197) ;  /* 0x0000000000408947 */ /* 0x000ff60003800000 */
[----:B------:R-:W-:Y:S01]  /*aba0*/  MOV R2, 0x0 ;  /* 0x0000000000027802 */ /* 0x000fe20000000f00 */
[----:B------:R-:W-:Y:S01]  /*abb0*/  ULDC.64 UR6, c[0x4][0x98] ;  /* 0x0100260000067ab9 */ /* 0x000fe20000000a00 */
[----:B------:R-:W-:Y:S01]  /*abc0*/  ULDC.64 UR8, c[0x4][0xa0] ;  /* 0x0100280000087ab9 */ /* 0x000fe20000000a00 */
[----:B------:R-:W-:Y:S01]  /*abd0*/  ULDC.64 UR4, c[0x4][0x28] ;  /* 0x01000a0000047ab9 */ /* 0x000fe20000000a00 */
[----:B------:R-:W-:Y:S02]  /*abe0*/  IMAD.U32 R4, RZ, RZ, UR6 ;  /* 0x00000006ff047e24 */ /* 0x000fe4000f8e00ff */
[----:B------:R-:W2:Y:S01]  /*abf0*/  LDC.64 R2, c[0x4][R2] ;  /* 0x0100000002027b82 */ /* 0x000ea20000000a00 */
        /* <DEDUP_REMOVED lines=8> */
[----:B0-----:R-:W-:-:S07]  /*ac80*/  LEPC R20, `(.L_x_197) ;  /* 0x000000001014794e */ /* 0x001fce0000000000 */
[----:B-12---:R-:W-:Y:S05]  /*ac90*/  CALL.ABS.NOINC R2 ;  /* 0x0000000002007343 */ /* 0x006fea0003c00000 */
.L_x_197:
[----:B------:R-:W-:Y:S05]  /*aca0*/  BSYNC B6 ;  /* 0x0000000000067941 */ /* 0x000fea0003800000 */
.L_x_196:
[----:B------:R2:W5:Y:S01]  /*acb0*/  LDL R8, [R1+0x4] ;  /* 0x0000040001087983 */ /* 0x0005620000100800 */
[----:B------:R-:W3:Y:S01]  /*acc0*/  LDC R7, c[0x0][0x448] ;  /* 0x00011200ff077b82 */ /* 0x000ee20000000800 */
[----:B------:R-:W-:Y:S01]  /*acd0*/  ULDC.64 UR8, c[0x0][0x2d8] ;  /* 0x0000b60000087ab9 */ /* 0x000fe20000000a00 */
[----:B------:R-:W0:Y:S01]  /*ace0*/  S2R R2, SR_TID.X ;  /* 0x0000000000027919 */ /* 0x000e220000002100 */
[----:B------:R-:W-:Y:S01]  /*acf0*/  UMOV UR50, UR56 ;  /* 0x0000003800327c82 */ /* 0x000fe20008000000 */
[----:B------:R-:W-:Y:S01]  /*ad00*/  ULDC.64 UR10, c[0x0][0x280] ;  /* 0x0000a000000a7ab9 */ /* 0x000fe20000000a00 */
[----:B---3--:R-:W-:Y:S01]  /*ad10*/  ISETP.NE.AND P0, PT, R7, 0x1, PT ;  /* 0x000000010700780c */ /* 0x008fe20003f05270 */
[----:B------:R-:W-:Y:S01]  /*ad20*/  UIMAD UR6, UR37, UR8, URZ ;  /* 0x00000008250672a4 */ /* 0x000fe2000f8e023f */
[C---:B0-----:R-:W-:Y:S01]  /*ad30*/  LOP3.LUT R20, R2.reuse, 0x7f, RZ, 0xc0, !PT ;  /* 0x0000007f02147812 */ /* 0x041fe200078ec0ff */
[----:B------:R-:W-:-:S10]  /*ad40*/  IMAD.SHL.U32 R2, R2, 0x20, RZ ;  /* 0x0000002002027824 */ /* 0x000fd400078e00ff */
[----:B------:R-:W0:Y:S01]  /*ad50*/  @P0 LDC R3, c[0x0][0x44c] ;  /* 0x00011300ff030b82 */ /* 0x000e220000000800 */
[----:B------:R-:W-:-:S04]  /*ad60*/  SHF.R.U32.HI R20, RZ, 0x2, R20 ;  /* 0x00000002ff147819 */ /* 0x000fc80000011614 */
[----:B------:R-:W-:-:S03]  /*ad70*/  LOP3.LUT R2, R20, 0x60, R2, 0xf8, !PT ;  /* 0x0000006014027812 */ /* 0x000fc600078ef802 */
[----:B------:R-:W3:Y:S01]  /*ad80*/  @P0 LDC R5, c[0x0][0x450] ;  /* 0x00011400ff050b82 */ /* 0x000ee20000000800 */
[----:B------:R-:W-:Y:S01]  /*ad90*/  UIMAD.WIDE.U32 UR4, UR36, UR8, UR50 ;  /* 0x00000008240472a5 */ /* 0x000fe2000f8e0032 */
[----:B------:R-:W-:Y:S01]  /*ada0*/  IMAD R6, R25, 0xc0, R2 ;  /* 0x000000c019067824 */ /* 0x000fe200078e0202 */
[----:B------:R-:W-:-:S03]  /*adb0*/  UIMAD UR6, UR36, UR9, UR6 ;  /* 0x00000009240672a4 */ /* 0x000fc6000f8e0206 */
[----:B------:R-:W-:Y:S01]  /*adc0*/  ULDC.64 UR8, c[0x0][0x2e0] ;  /* 0x0000b80000087ab9 */ /* 0x000fe20000000a00 */
[----:B------:R-:W-:Y:S01]  /*add0*/  UIADD3 UR5, UR5, UR6, URZ ;  /* 0x0000000605057290 */ /* 0x000fe2000fffe03f */
[----:B------:R-:W4:Y:S01]  /*ade0*/  @P0 LDC R9, c[0x0][0x44c] ;  /* 0x00011300ff090b82 */ /* 0x000f220000000800 */
[----:B------:R-:W-:Y:S01]  /*adf0*/  UIMAD UR6, UR47, UR8, URZ ;  /* 0x000000082f0672a4 */ /* 0x000fe2000f8e023f */
[----:B0-----:R-:W-:-:S03]  /*ae00*/  @P0 IMAD.HI.U32 R0, R6, R3, RZ ;  /* 0x0000000306000227 */ /* 0x001fc600078e00ff */
[----:B------:R-:W-:Y:S01]  /*ae10*/  UIMAD UR6, UR46, UR9, UR6 ;  /* 0x000000092e0672a4 */ /* 0x000fe2000f8e0206 */
[----:B------:R-:W-:Y:S01]  /*ae20*/  IMAD.MOV.U32 R3, RZ, RZ, R6 ;  /* 0x000000ffff037224 */ /* 0x000fe200078e0006 */
[----:B------:R-:W-:Y:S01]  /*ae30*/  UIMAD.WIDE.U32 UR4, UR46, UR8, UR4 ;  /* 0x000000082e0472a5 */ /* 0x000fe2000f8e0004 */
[----:B---3--:R-:W-:-:S03]  /*ae40*/  @P0 SHF.R.U32.HI R3, RZ, R5, R0 ;  /* 0x00000005ff030219 */ /* 0x008fc60000011600 */
[----:B------:R-:W-:Y:S01]  /*ae50*/  UIADD3 UR5, UR5, UR6, URZ ;  /* 0x0000000605057290 */ /* 0x000fe2000fffe03f */
[----:B------:R-:W-:Y:S01]  /*ae60*/  ULDC.64 UR8, c[0x0][0x2c8] ;  /* 0x0000b20000087ab9 */ /* 0x000fe20000000a00 */
[----:B------:R-:W-:Y:S01]  /*ae70*/  SHF.R.S32.HI R0, RZ, 0x1f, R3 ;  /* 0x0000001fff007819 */ /* 0x000fe20000011403 */
[----:B------:R-:W-:-:S04]  /*ae80*/  ULDC.64 UR6, c[0x0][0x2d0] ;  /* 0x0000b40000067ab9 */ /* 0x000fc80000000a00 */
[----:B------:R-:W-:Y:S02]  /*ae90*/  IMAD R0, R0, UR6, RZ ;  /* 0x0000000600007c24 */ /* 0x000fe4000f8e02ff */
[----:B------:R-:W-:Y:S02]  /*aea0*/  IMAD.U32 R4, RZ, RZ, UR6 ;  /* 0x00000006ff047e24 */ /* 0x000fe4000f8e00ff */
[C---:B------:R-:W-:Y:S02]  /*aeb0*/  IMAD R5, R3.reuse, UR7, R0 ;  /* 0x0000000703057c24 */ /* 0x040fe4000f8e0200 */
[----:B------:R-:W-:Y:S02]  /*aec0*/  IMAD.MOV R0, RZ, RZ, -R3 ;  /* 0x000000ffff007224 */ /* 0x000fe400078e0a03 */
[----:B------:R-:W-:-:S04]  /*aed0*/  IMAD.WIDE.U32 R2, R3, R4, UR4 ;  /* 0x0000000403027e25 */ /* 0x000fc8000f8e0004 */
[----:B------:R-:W-:Y:S02]  /*aee0*/  IMAD R0, R7, R0, R6 ;  /* 0x0000000007007224 */ /* 0x000fe400078e0206 */
[----:B------:R-:W-:-:S03]  /*aef0*/  IMAD.IADD R3, R3, 0x1, R5 ;  /* 0x0000000103037824 */ /* 0x000fc600078e0205 */
[----:B------:R-:W-:Y:S01]  /*af00*/  SHF.R.S32.HI R5, RZ, 0x1f, R0 ;  /* 0x0000001fff057819 */ /* 0x000fe20000011400 */
[----:B------:R-:W-:-:S04]  /*af10*/  IMAD.WIDE.U32 R2, R0, UR8, R2 ;  /* 0x0000000800027c25 */ /* 0x000fc8000f8e0002 */
[----:B------:R-:W-:-:S04]  /*af20*/  IMAD R5, R5, UR8, RZ ;  /* 0x0000000805057c24 */ /* 0x000fc8000f8e02ff */
[----:B------:R-:W-:Y:S01]  /*af30*/  IMAD R5, R0, UR9, R5 ;  /* 0x0000000900057c24 */ /* 0x000fe2000f8e0205 */
[----:B------:R-:W-:Y:S02]  /*af40*/  IADD3 R0, P1, R2, UR10, RZ ;  /* 0x0000000a02007c10 */ /* 0x000fe4000ff3e0ff */
[----:B------:R-:W0:Y:S01]  /*af50*/  @P0 LDC R2, c[0x0][0x450] ;  /* 0x00011400ff020b82 */ /* 0x000e220000000800 */
[----:B------:R-:W-:Y:S01]  /*af60*/  VIADD R6, R6, 0x80 ;  /* 0x0000008006067836 */ /* 0x000fe20000000000 */
[----:B------:R-:W3:Y:S03]  /*af70*/  S2R R20, SR_TID.X ;  /* 0x0000000000147919 */ /* 0x000ee60000002100 */
[----:B----4-:R-:W-:Y:S01]  /*af80*/  @P0 IMAD.HI.U32 R9, R6, R9, RZ ;  /* 0x0000000906090227 */ /* 0x010fe200078e00ff */
[----:B------:R-:W-:-:S03]  /*af90*/  IADD3.X R5, R3, UR11, R5, P1, !PT ;  /* 0x0000000b03057c10 */ /* 0x000fc60008ffe405 */
[----:B------:R-:W-:Y:S01]  /*afa0*/  IMAD.MOV.U32 R3, RZ, RZ, R6 ;  /* 0x000000ffff037224 */ /* 0x000fe200078e0006 */
[----:B0-----:R-:W-:-:S05]  /*afb0*/  @P0 SHF.R.U32.HI R3, RZ, R2, R9 ;  /* 0x00000002ff030219 */ /* 0x001fca0000011609 */
[----:B------:R-:W-:-:S04]  /*afc0*/  IMAD.MOV R2, RZ, RZ, -R3 ;  /* 0x000000ffff027224 */ /* 0x000fc800078e0a03 */
[----:B------:R-:W-:Y:S01]  /*afd0*/  IMAD R6, R7, R2, R6 ;  /* 0x0000000207067224 */ /* 0x000fe200078e0206 */
[----:B------:R-:W-:-:S05]  /*afe0*/  SHF.R.S32.HI R2, RZ, 0x1f, R3 ;  /* 0x0000001fff027819 */ /* 0x000fca0000011403 */
[----:B------:R-:W-:-:S04]  /*aff0*/  IMAD R2, R2, UR6, RZ ;  /* 0x0000000602027c24 */ /* 0x000fc8000f8e02ff */
[C---:B------:R-:W-:Y:S02]  /*b000*/  IMAD R9, R3.reuse, UR7, R2 ;  /* 0x0000000703097c24 */ /* 0x040fe4000f8e0202 */
[----:B------:R-:W-:Y:S01]  /*b010*/  IMAD.WIDE.U32 R2, R3, R4, UR4 ;  /* 0x0000000403027e25 */ /* 0x000fe2000f8e0004 */
[----:B------:R-:W-:Y:S01]  /*b020*/  SHF.R.S32.HI R4, RZ, 0x1f, R6 ;  /* 0x0000001fff047819 */ /* 0x000fe20000011406 */
[----:B------:R-:W-:Y:S02]  /*b030*/  ULDC UR4, c[0x0][0x2b8] ;  /* 0x0000ae0000047ab9 */ /* 0x000fe40000000800 */
[----:B------:R-:W-:Y:S02]  /*b040*/  IMAD.IADD R3, R3, 0x1, R9 ;  /* 0x0000000103037824 */ /* 0x000fe400078e0209 */
[----:B------:R-:W-:Y:S02]  /*b050*/  IMAD R9, R4, UR8, RZ ;  /* 0x0000000804097c24 */ /* 0x000fe4000f8e02ff */
[----:B------:R-:W-:-:S04]  /*b060*/  IMAD.WIDE.U32 R2, R6, UR8, R2 ;  /* 0x0000000806027c25 */ /* 0x000fc8000f8e0002 */
[----:B---3--:R-:W-:Y:S01]  /*b070*/  IMAD.SHL.U32 R10, R20, 0x10, RZ ;  /* 0x00000010140a7824 */ /* 0x008fe200078e00ff */
[----:B------:R-:W-:Y:S01]  /*b080*/  IADD3 R4, P0, R2, UR10, RZ ;  /* 0x0000000a02047c10 */ /* 0x000fe2000ff1e0ff */
[----:B------:R-:W-:-:S03]  /*b090*/  IMAD R9, R6, UR9, R9 ;  /* 0x0000000906097c24 */ /* 0x000fc6000f8e0209 */
[----:B------:R-:W-:Y:S02]  /*b0a0*/  LOP3.LUT R10, R10, 0x30, RZ, 0xc0, !PT ;  /* 0x000000300a0a7812 */ /* 0x000fe400078ec0ff */
[----:B------:R-:W-:Y:S02]  /*b0b0*/  IADD3.X R6, R3, UR11, R9, P0, !PT ;  /* 0x0000000b03067c10 */ /* 0x000fe400087fe409 */
[----:B------:R-:W-:Y:S01]  /*b0c0*/  ISETP.GE.AND P0, PT, R10, UR4, PT ;  /* 0x000000040a007c0c */ /* 0x000fe2000bf06270 */
[----:B------:R-:W-:Y:S01]  /*b0d0*/  UMOV UR4, 0xffffffff ;  /* 0xffffffff00047882 */ /* 0x000fe20000000000 */
[----:B------:R-:W-:-:S04]  /*b0e0*/  LOP3.LUT R20, R20, 0x7f, RZ, 0xc0, !PT ;  /* 0x0000007f14147812 */ /* 0x000fc800078ec0ff */
[----:B------:R-:W-:Y:S01]  /*b0f0*/  SHF.R.U32.HI R20, RZ, 0x2, R20 ;  /* 0x00000002ff147819 */ /* 0x000fe20000011614 */
[----:B--2---:R-:W-:Y:S06]  /*b100*/  BRA.DIV UR4, `(.L_x_198) ;  /* 0x0000002604bc7947 */ /* 0x004fec000b800000 */
[----:B------:R-:W0:Y:S01]  /*b110*/  SHFL.IDX PT, R14, R0, RZ, 0x1c1f ;  /* 0x001c1fff000e7589 */ /* 0x000e2200000e0000 */
[----:B------:R-:W-:Y:S02]  /*b120*/  IMAD R26, R26, R7, RZ ;  /* 0x000000071a1a7224 */ /* 0x000fe400078e02ff */
[----:B------:R-:W-:Y:S01]  /*b130*/  IMAD R25, R25, 0xc0, R20 ;  /* 0x000000c019197824 */ /* 0x000fe200078e0214 */
[----:B------:R-:W2:Y:S03]  /*b140*/  SHFL.IDX PT, R2, R5, RZ, 0x1c1f ;  /* 0x001c1fff05027589 */ /* 0x000ea600000e0000 */
[C---:B------:R-:W-:Y:S01]  /*b150*/  VIADD R7, R25.reuse, 0x20 ;  /* 0x0000002019077836 */ /* 0x040fe20000000000 */
[C---:B------:R-:W-:Y:S01]  /*b160*/  ISETP.GE.AND P1, PT, R25.reuse, R26, PT ;  /* 0x0000001a1900720c */ /* 0x040fe20003f26270 */
[----:B------:R-:W-:-:S12]  /*b170*/  VIADD R9, R25, 0x80 ;  /* 0x0000008019097836 */ /* 0x000fd80000000000 */
[----:B0-----:R-:W-:-:S05]  /*b180*/  @!P1 IADD3 R14, P2, R10, R14, RZ ;  /* 0x0000000e0a0e9210 */ /* 0x001fca0007f5e0ff */
[----:B--2---:R-:W-:Y:S02]  /*b190*/  @!P1 IMAD.X R3, RZ, RZ, R2, P2 ;  /* 0x000000ffff039224 */ /* 0x004fe400010e0602 */
[----:B------:R-:W-:Y:S02]  /*b1a0*/  @!P1 IMAD.MOV.U32 R2, RZ, RZ, R14 ;  /* 0x000000ffff029224 */ /* 0x000fe400078e000e */
[----:B------:R-:W0:Y:S04]  /*b1b0*/  SHFL.IDX PT, R14, R0, 0x1, 0x1c1f ;  /* 0x003c1f00000e7f89 */ /* 0x000e2800000e0000 */
[----:B-----5:R2:W-:Y:S01]  /*b1c0*/  @!P1 LDGSTS.E.BYPASS.LTC128B.128 [R8+0xb000], desc[UR48][R2.64], !P0 ;  /* 0x0b00000002089fae */ /* 0x0205e2000c101d70 */
[----:B------:R-:W-:Y:S01]  /*b1d0*/  ISETP.GE.AND P1, PT, R7, R26, PT ;  /* 0x0000001a0700720c */ /* 0x000fe20003f26270 */
[----:B------:R-:W-:-:S02]  /*b1e0*/  VIADD R7, R25, 0x40 ;  /* 0x0000004019077836 */ /* 0x000fc40000000000 */
[----:B--2---:R-:W2:Y:S10]  /*b1f0*/  SHFL.IDX PT, R2, R5, 0x1, 0x1c1f ;  /* 0x003c1f0005027f89 */ /* 0x004eb400000e0000 */
[----:B0-----:R-:W-:-:S05]  /*b200*/  @!P1 IADD3 R14, P2, R10, R14, RZ ;  /* 0x0000000e0a0e9210 */ /* 0x001fca0007f5e0ff */
[----:B--2---:R-:W-:Y:S02]  /*b210*/  @!P1 IMAD.X R3, RZ, RZ, R2, P2 ;  /* 0x000000ffff039224 */ /* 0x004fe400010e0602 */
[----:B------:R-:W-:Y:S02]  /*b220*/  @!P1 IMAD.MOV.U32 R2, RZ, RZ, R14 ;  /* 0x000000ffff029224 */ /* 0x000fe400078e000e */
[----:B------:R-:W0:Y:S04]  /*b230*/  SHFL.IDX PT, R14, R0, 0x2, 0x1c1f ;  /* 0x005c1f00000e7f89 */ /* 0x000e2800000e0000 */
[----:B------:R2:W-:Y:S01]  /*b240*/  @!P1 LDGSTS.E.BYPASS.LTC128B.128 [R8+0xb800], desc[UR48][R2.64], !P0 ;  /* 0x0b80000002089fae */ /* 0x0005e2000c101d70 */
[----:B------:R-:W-:-:S03]  /*b250*/  ISETP.GE.AND P1, PT, R7, R26, PT ;  /* 0x0000001a0700720c */ /* 0x000fc60003f26270 */
[----:B------:R-:W-:Y:S04]  /*b260*/  SHFL.IDX PT, R7, R0, 0x3, 0x1c1f ;  /* 0x007c1f0000077f89 */ /* 0x000fe800000e0000 */
[----:B------:R-:W-:Y:S04]  /*b270*/  SHFL.IDX PT, R0, R6, RZ, 0x1c1f ;  /* 0x001c1fff06007589 */ /* 0x000fe800000e0000 */
[----:B--2---:R-:W2:Y:S04]  /*b280*/  SHFL.IDX PT, R2, R5, 0x2, 0x1c1f ;  /* 0x005c1f0005027f89 */ /* 0x004ea800000e0000 */
[----:B------:R-:W3:Y:S01]  /*b290*/  SHFL.IDX PT, R5, R5, 0x3, 0x1c1f ;  /* 0x007c1f0005057f89 */ /* 0x000ee200000e0000 */
[----:B0-----:R-:W-:-:S05]  /*b2a0*/  @!P1 IADD3 R14, P2, R10, R14, RZ ;  /* 0x0000000e0a0e9210 */ /* 0x001fca0007f5e0ff */
[----:B--2---:R-:W-:Y:S01]  /*b2b0*/  @!P1 IMAD.X R3, RZ, RZ, R2, P2 ;  /* 0x000000ffff039224 */ /* 0x004fe200010e0602 */
[-C--:B------:R-:W-:Y:S01]  /*b2c0*/  ISETP.GE.AND P2, PT, R9, R26.reuse, PT ;  /* 0x0000001a0900720c */ /* 0x080fe20003f46270 */
[----:B------:R-:W-:Y:S02]  /*b2d0*/  @!P1 IMAD.MOV.U32 R2, RZ, RZ, R14 ;  /* 0x000000ffff029224 */ /* 0x000fe400078e000e */
[----:B------:R-:W-:Y:S01]  /*b2e0*/  VIADD R9, R25, 0x60 ;  /* 0x0000006019097836 */ /* 0x000fe20000000000 */
[----:B------:R-:W0:Y:S04]  /*b2f0*/  SHFL.IDX PT, R14, R4, RZ, 0x1c1f ;  /* 0x001c1fff040e7589 */ /* 0x000e2800000e0000 */
[----:B------:R2:W-:Y:S01]  /*b300*/  @!P1 LDGSTS.E.BYPASS.LTC128B.128 [R8+0xc000], desc[UR48][R2.64], !P0 ;  /* 0x0c00000002089fae */ /* 0x0005e2000c101d70 */
[----:B------:R-:W-:-:S13]  /*b310*/  ISETP.GE.AND P1, PT, R9, R26, PT ;  /* 0x0000001a0900720c */ /* 0x000fda0003f26270 */
[----:B--2---:R-:W-:-:S05]  /*b320*/  @!P1 IADD3 R2, P3, R10, R7, RZ ;  /* 0x000000070a029210 */ /* 0x004fca0007f7e0ff */
[----:B---3--:R-:W-:-:S05]  /*b330*/  @!P1 IMAD.X R3, RZ, RZ, R5, P3 ;  /* 0x000000ffff039224 */ /* 0x008fca00018e0605 */
[----:B------:R0:W-:Y:S02]  /*b340*/  @!P1 LDGSTS.E.BYPASS.LTC128B.128 [R8+0xc800], desc[UR48][R2.64], !P0 ;  /* 0x0c80000002089fae */ /* 0x0001e4000c101d70 */
[----:B0-----:R-:W-:Y:S02]  /*b350*/  @!P2 IADD3 R2, P1, R10, R14, RZ ;  /* 0x0000000e0a02a210 */ /* 0x001fe40007f3e0ff */
[----:B------:R0:W2:Y:S03]  /*b360*/  SHFL.IDX PT, R14, R4, 0x1, 0x1c1f ;  /* 0x003c1f00040e7f89 */ /* 0x0000a600000e0000 */
[----:B------:R-:W-:Y:S02]  /*b370*/  @!P2 IMAD.X R3, RZ, RZ, R0, P1 ;  /* 0x000000ffff03a224 */ /* 0x000fe400008e0600 */
[----:B------:R0:W3:Y:S04]  /*b380*/  SHFL.IDX PT, R0, R6, 0x1, 0x1c1f ;  /* 0x003c1f0006007f89 */ /* 0x0000e800000e0000 */
[----:B------:R0:W-:Y:S02]  /*b390*/  @!P2 LDGSTS.E.BYPASS.LTC128B.128 [R8+0xd000], desc[UR48][R2.64], !P0 ;  /* 0x0d0000000208afae */ /* 0x0001e4000c101d70 */
.L_x_277:
[----:B------:R-:W-:-:S05]  /*b3a0*/  VIADD R25, R25, 0xa0 ;  /* 0x000000a019197836 */ /* 0x000fca0000000000 */
[----:B------:R-:W-:-:S13]  /*b3b0*/  ISETP.GE.AND P1, PT, R25, R26, PT ;  /* 0x0000001a1900720c */ /* 0x000fda0003f26270 */
[----:B0-2---:R-:W-:-:S05]  /*b3c0*/  @!P1 IADD3 R2, P2, R10, R14, RZ ;  /* 0x0000000e0a029210 */ /* 0x005fca0007f5e0ff */
[----:B---3--:R-:W-:-:S05]  /*b3d0*/  @!P1 IMAD.X R3, RZ, RZ, R0, P2 ;  /* 0x000000ffff039224 */ /* 0x008fca00010e0600 */
[----:B------:R-:W-:Y:S01]  /*b3e0*/  @!PT LDS RZ, [RZ] ;  /* 0x00000000fffff984 */ /* 0x000fe20000000800 */
[----:B------:R-:W-:Y:S01]  /*b3f0*/  @!PT LDS RZ, [RZ] ;  /* 0x00000000fffff984 */ /* 0x000fe20000000800 */
[----:B------:R-:W-:Y:S01]  /*b400*/  @!PT LDS RZ, [RZ] ;  /* 0x00000000fffff984 */ /* 0x000fe20000000800 */
[----:B------:R0:W-:Y:S01]  /*b410*/  @!P1 LDGSTS.E.BYPASS.LTC128B.128 [R8+0xd800], desc[UR48][R2.64], !P0 ;  /* 0x0d80000002089fae */ /* 0x0001e2000c101d70 */
[----:B------:R-:W-:Y:S01]  /*b420*/  PLOP3.LUT P0, PT, PT, PT, PT, 0x80, 0x0 ;  /* 0x000000000000781c */ /* 0x000fe20003f0f070 */
[----:B------:R-:W-:-:S12]  /*b430*/  NOP ;  /* 0x0000000000007918 */ /* 0x000fd80000000000 */
.L_x_199:
[----:B------:R-:W-:Y:S02]  /*b440*/  PLOP3.LUT P1, PT, P1, P0, PT, 0xa2, 0x0 ;  /* 0x000000000000781c */ /* 0x000fe40000f21472 */
[----:B------:R-:W-:-:S08]  /*b450*/  @P0 R2UR P1, UR4, R16 ;  /* 0x00000000100402ca */ /* 0x000fd00000020000 */
[----:B------:R-:W-:-:S05]  /*b460*/  @P0 PLOP3.LUT P0, PT, P1, PT, PT, 0x80, 0x0 ;  /* 0x000000000000081c */ /* 0x000fca0000f0f070 */
[----:B------:R-:W-:Y:S01]  /*b470*/  @!P1 SYNCS.ARRIVE.TRANS64.RED.A0T1 RZ, [UR4+0x13200], RZ ;  /* 0x013200ffffff99a7 */ /* 0x000fe20008200404 */
[----:B------:R-:W-:Y:S07]  /*b480*/  @!P1 ARRIVES.LDGSTSBAR.64.TRANSCNT [UR4+0x13200] ;  /* 0x01320000ff0099b0 */ /* 0x000fee0008000a84 */
[----:B------:R-:W-:Y:S05]  /*b490*/  @P0 BRA.U.ANY `(.L_x_199) ;  /* 0xfffffffd00e80947 */ /* 0x000fea000393ffff */
[----:B0-----:R-:W2:Y:S02]  /*b4a0*/  LDL.LU R2, [R1+0x8] ;  /* 0x0000080001027983 */ /* 0x001ea40000300800 */
[----:B--2---:R-:W-:-:S05]  /*b4b0*/  VIADD R2, R2, 0x1 ;  /* 0x0000000102027836 */ /* 0x004fca0000000000 */
[----:B------:R0:W-:Y:S01]  /*b4c0*/  STL [R1+0x8], R2 ;  /* 0x0000080201007387 */ /* 0x0001e20000100800 */
[----:B------:R-:W-:-:S04]  /*b4d0*/  LEA.HI R0, R2, R2, RZ, 0x1 ;  /* 0x0000000202007211 */ /* 0x000fc800078f08ff */
[----:B------:R-:W-:-:S05]  /*b4e0*/  LOP3.LUT R0, R0, 0xfffffffe, RZ, 0xc0, !PT ;  /* 0xfffffffe00007812 */ /* 0x000fca00078ec0ff */
[----:B------:R-:W-:-:S05]  /*b4f0*/  IMAD.IADD R0, R2, 0x1, -R0 ;  /* 0x0000000102007824 */ /* 0x000fca00078e0a00 */
[----:B------:R-:W-:Y:S01]  /*b500*/  SHF.L.U32 R3, R0, 0x1f, RZ ;  /* 0x0000001f00037819 */ /* 0x000fe200000006ff */
[----:B------:R-:W-:Y:S01]  /*b510*/  NOP ;  /* 0x0000000000007918 */ /* 0x000fe20000000000 */
[----:B------:R0:W-:Y:S01]  /*b520*/  SYNCS.ARRIVE.TRANS64.A1T0 RZ, [R16+URZ+0x13200], RZ ;  /* 0x013200ff10ff79a7 */ /* 0x0001e2000810003f */
[----:B------:R-:W-:Y:S01]  /*b530*/  BSSY B0, `(.L_x_200) ;  /* 0x0000003000007945 */ /* 0x000fe20003800000 */
[----:B------:R-:W2:Y:S03]  /*b540*/  SYNCS.PHASECHK.TRANS64.TRYWAIT P0, [R16+URZ+0x13220], R3 ;  /* 0x01322003100075a7 */ /* 0x000ea6000800017f */
[----:B0-2---:R-:W-:Y:S05]  /*b550*/  @!P0 BRA `(.L_x_201) ;  /* 0x0000002800588947 */ /* 0x005fea0003800000 */
.L_x_278:
[----:B------:R-:W-:Y:S05]  /*b560*/  BSYNC B0 ;  /* 0x0000000000007941 */ /* 0x000fea0003800000 */
.L_x_200:
[----:B------:R-:W-:-:S06]  /*b570*/  UISETP.GE.AND UP0, UPT, UR41, 0xa1, UPT ;  /* 0x000000a12900788c */ /* 0x000fcc000bf06270 */
[----:B------:R-:W-:-:S13]  /*b580*/  PLOP3.LUT P0, PT, PT, PT, UP0, 0x80, 0x0 ;  /* 0x000000000000781c */ /* 0x000fda0003f0f008 */
[----:B------:R-:W-:Y:S05]  /*b590*/  @!P0 BRA `(.L_x_202) ;  /* 0x0000000800f08947 */ /* 0x000fea0003800000 */
[----:B------:R-:W-:Y:S01]  /*b5a0*/  UIADD3 UR4, UR40, -0x2, URZ ;  /* 0xfffffffe28047890 */ /* 0x000fe2000fffe03f */
[----:B------:R-:W-:Y:S02]  /*b5b0*/  IMAD.MOV.U32 R6, RZ, RZ, R19 ;  /* 0x000000ffff067224 */ /* 0x000fe400078e0013 */
[----:B------:R-:W-:-:S03]  /*b5c0*/  IMAD.MOV.U32 R7, RZ, RZ, R18 ;  /* 0x000000ffff077224 */ /* 0x000fc600078e0012 */
[----:B------:R-:W-:-:S07]  /*b5d0*/  IMAD.U32 R0, RZ, RZ, UR4 ;  /* 0x00000004ff007e24 */ /* 0x000fce000f8e00ff */
.L_x_222:
[----:B------:R-:W2:Y:S01]  /*b5e0*/  LDL R2, [R1] ;  /* 0x0000000001027983 */ /* 0x000ea20000100800 */
[----:B------:R-:W-:Y:S01]  /*b5f0*/  VIADD R18, R7, 0x1 ;  /* 0x0000000107127836 */ /* 0x000fe20000000000 */
[----:B------:R-:W-:Y:S05]  /*b600*/  YIELD ;  /* 0x0000000000007946 */ /* 0x000fea0003800000 */
[----:B------:R-:W-:Y:S01]  /*b610*/  ISETP.NE.AND P0, PT, R18, 0x2, PT ;  /* 0x000000021200780c */ /* 0x000fe20003f05270 */
[----:B------:R-:W-:Y:S03]  /*b620*/  BSSY B0, `(.L_x_203) ;  /* 0x0000068000007945 */ /* 0x000fe60003800000 */
[----:B------:R-:W-:-:S02]  /*b630*/  SEL R19, RZ, 0x1, P0 ;  /* 0x00000001ff137807 */ /* 0x000fc40000000000 */
[----:B------:R-:W-:Y:S02]  /*b640*/  SEL R18, R18, RZ, P0 ;  /* 0x000000ff12127207 */ /* 0x000fe40000000000 */
[----:B------:R-:W-:Y:S02]  /*b650*/  LOP3.LUT R19, R6, R19, RZ, 0x3c, !PT ;  /* 0x0000001306137212 */ /* 0x000fe400078e3cff */
[----:B--2---:R-:W-:-:S13]  /*b660*/  LOP3.LUT P1, RZ, R2, 0x1, RZ, 0xc0, !PT ;  /* 0x0000000102ff7812 */ /* 0x004fda000782c0ff */
[----:B0-----:R-:W-:Y:S05]  /*b670*/  @!P1 BRA `(.L_x_204) ;  /* 0x0000000400889947 */ /* 0x001fea0003800000 */
[----:B------:R-:W-:Y:S01]  /*b680*/  ULDC.64 UR4, c[0x0][0x418] ;  /* 0x0001060000047ab9 */ /* 0x000fe20000000a00 */
[----:B------:R-:W-:Y:S01]  /*b690*/  IMAD.MOV.U32 R8, RZ, RZ, R0 ;  /* 0x000000ffff087224 */ /* 0x000fe200078e0000 */
[----:B------:R-:W-:-:S04]  /*b6a0*/  ISETP.NE.U32.AND P0, PT, RZ, UR4, PT ;  /* 0x00000004ff007c0c */ /* 0x000fc8000bf05070 */
[----:B------:R-:W-:-:S13]  /*b6b0*/  ISETP.NE.AND.EX P0, PT, RZ, UR5, PT, P0 ;  /* 0x00000005ff007c0c */ /* 0x000fda000bf05300 */
[----:B------:R-:W-:Y:S05]  /*b6c0*/  @!P0 BRA `(.L_x_205) ;  /* 0x0000000000488947 */ /* 0x000fea0003800000 */
[----:B------:R-:W2:Y:S01]  /*b6d0*/  LDC R8, c[0x0][0x43c] ;  /* 0x00010f00ff087b82 */ /* 0x000ea20000000800 */
[----:B------:R-:W-:Y:S01]  /*b6e0*/  IMAD.MOV.U32 R9, RZ, RZ, R0 ;  /* 0x000000ffff097224 */ /* 0x000fe200078e0000 */
[----:B------:R-:W-:Y:S02]  /*b6f0*/  ULDC.64 UR6, c[0x0][0x428] ;  /* 0x00010a0000067ab9 */ /* 0x000fe40000000a00 */
[----:B------:R-:W-:-:S04]  /*b700*/  IMAD R5, R23, UR6, RZ ;  /* 0x0000000617057c24 */ /* 0x000fc8000f8e02ff */
[----:B------:R-:W-:Y:S01]  /*b710*/  IMAD R5, R22, UR7, R5 ;  /* 0x0000000716057c24 */ /* 0x000fe2000f8e0205 */
[----:B--2---:R-:W-:-:S13]  /*b720*/  ISETP.NE.AND P0, PT, R8, 0x1, PT ;  /* 0x000000010800780c */ /* 0x004fda0003f05270 */
[----:B0-----:R-:W0:Y:S02]  /*b730*/  @P0 LDC.64 R2, c[0x0][0x440] ;  /* 0x00011000ff020b82 */ /* 0x001e240000000a00 */
[----:B0-----:R-:W-:-:S05]  /*b740*/  @P0 IMAD.HI.U32 R2, R0, R2, RZ ;  /* 0x0000000200020227 */ /* 0x001fca00078e00ff */
[----:B------:R-:W-:-:S04]  /*b750*/  @P0 SHF.R.U32.HI R9, RZ, R3, R2 ;  /* 0x00000003ff090219 */ /* 0x000fc80000011602 */
[--C-:B------:R-:W-:Y:S01]  /*b760*/  SHF.R.S32.HI R3, RZ, 0x1f, R9.reuse ;  /* 0x0000001fff037819 */ /* 0x100fe20000011409 */
[----:B------:R-:W-:-:S04]  /*b770*/  IMAD.MOV.U32 R2, RZ, RZ, R9 ;  /* 0x000000ffff027224 */ /* 0x000fc800078e0009 */
[----:B------:R-:W-:-:S04]  /*b780*/  IMAD.WIDE.U32 R2, R22, UR6, R2 ;  /* 0x0000000616027c25 */ /* 0x000fc8000f8e0002 */
[----:B------:R-:W-:Y:S01]  /*b790*/  IMAD.IADD R3, R5, 0x1, R3 ;  /* 0x0000000105037824 */ /* 0x000fe200078e0203 */
[----:B------:R-:W-:-:S04]  /*b7a0*/  LEA R4, P0, R2, UR4, 0x2 ;  /* 0x0000000402047c11 */ /* 0x000fc8000f8010ff */
[----:B------:R-:W-:-:S05]  /*b7b0*/  LEA.HI.X R5, R2, UR5, R3, 0x2, P0 ;  /* 0x0000000502057c11 */ /* 0x000fca00080f1403 */
[----:B------:R2:W5:Y:S01]  /*b7c0*/  LDG.E R17, desc[UR48][R4.64] ;  /* 0x0000003004117981 */ /* 0x000562000c1e1900 */
[----:B------:R-:W-:-:S04]  /*b7d0*/  IMAD.MOV R3, RZ, RZ, -R9 ;  /* 0x000000ffff037224 */ /* 0x000fc800078e0a09 */
[----:B------:R-:W-:-:S07]  /*b7e0*/  IMAD R8, R8, R3, R0 ;  /* 0x0000000308087224 */ /* 0x000fce00078e0200 */
.L_x_205:
[----:B--2---:R-:W-:Y:S01]  /*b7f0*/  IMAD R4, R18, 0x8, R16 ;  /* 0x0000000812047824 */ /* 0x004fe200078e0210 */
[----:B0-----:R-:W-:Y:S01]  /*b800*/  SHF.L.U32 R3, R19, 0x1f, RZ ;  /* 0x0000001f13037819 */ /* 0x001fe200000006ff */
[----:B------:R-:W0:Y:S01]  /*b810*/  S2R R2, SR_TID.X ;  /* 0x0000000000027919 */ /* 0x000e220000002100 */
[----:B------:R-:W-:Y:S02]  /*b820*/  BSSY B1, `(.L_x_206) ;  /* 0x0000005000017945 */ /* 0x000fe40003800000 */
[----:B------:R-:W2:Y:S01]  /*b830*/  SYNCS.PHASECHK.TRANS64.TRYWAIT P0, [R4+URZ+0x13280], R3 ;  /* 0x01328003040075a7 */ /* 0x000ea2000800017f */
[----:B0-----:R-:W-:-:S04]  /*b840*/  LOP3.LUT R2, R2, 0x7f, RZ, 0xc0, !PT ;  /* 0x0000007f02027812 */ /* 0x001fc800078ec0ff */
[----:B------:R-:W-:Y:S01]  /*b850*/  ISETP.NE.AND P1, PT, R2, RZ, PT ;  /* 0x000000ff0200720c */ /* 0x000fe20003f25270 */
[----:B--2---:R-:W-:-:S12]  /*b860*/  @!P0 BRA `(.L_x_207) ;  /* 0x0000002400a88947 */ /* 0x004fd80003800000 */
.L_x_279:
[----:B------:R-:W-:Y:S05]  /*b870*/  BSYNC B1 ;  /* 0x0000000000017941 */ /* 0x000fea0003800000 */
.L_x_206:
[----:B------:R-:W-:Y:S04]  /*b880*/  BSSY B1, `(.L_x_208) ;  /* 0x0000009000017945 */ /* 0x000fe80003800000 */
[----:B------:R-:W-:Y:S05]  /*b890*/  @P1 BRA `(.L_x_209) ;  /* 0x00000000001c1947 */ /* 0x000fea0003800000 */
[----:B------:R-:W2:Y:S01]  /*b8a0*/  S2R R2, SR_TID.X ;  /* 0x0000000000027919 */ /* 0x000ea20000002100 */
[----:B------:R-:W-:-:S04]  /*b8b0*/  IMAD.MOV.U32 R5, RZ, RZ, 0x2800 ;  /* 0x00002800ff057424 */ /* 0x000fc800078e00ff */
[----:B------:R3:W-:Y:S01]  /*b8c0*/  SYNCS.ARRIVE.TRANS64 RZ, [R4+URZ+0x13270], R5 ;  /* 0x0132700504ff79a7 */ /* 0x0007e2000800003f */
[----:B--2---:R-:W-:-:S04]  /*b8d0*/  LOP3.LUT R2, R2, 0x1f, RZ, 0xc0, !PT ;  /* 0x0000001f02027812 */ /* 0x004fc800078ec0ff */
[----:B------:R-:W-:-:S13]  /*b8e0*/  ISETP.NE.AND P0, PT, R2, RZ, PT ;  /* 0x000000ff0200720c */ /* 0x000fda0003f05270 */
[----:B---3--:R-:W-:Y:S05]  /*b8f0*/  @!P0 BRA `(.L_x_209) ;  /* 0x0000000000048947 */ /* 0x008fea0003800000 */
[----:B------:R-:W-:Y:S01]  /*b900*/  BPT.TRAP 0x1 ;  /* 0x000000040000795c */ /* 0x000fe20000300000 */
.L_x_209:
[----:B------:R-:W-:Y:S05]  /*b910*/  BSYNC B1 ;  /* 0x0000000000017941 */ /* 0x000fea0003800000 */
.L_x_208:
[----:B------:R-:W-:Y:S01]  /*b920*/  IMAD.MOV.U32 R10, RZ, RZ, RZ ;  /* 0x000000ffff0a7224 */ /* 0x000fe200078e00ff */
[----:B------:R-:W-:Y:S01]  /*b930*/  UIADD3 UR4, UP0, UR52, 0x470, URZ ;  /* 0x0000047034047890 */ /* 0x000fe2000ff1e03f */
[----:B------:R-:W-:Y:S01]  /*b940*/  IMAD.MOV.U32 R5, RZ, RZ, 0xa0 ;  /* 0x000000a0ff057424 */ /* 0x000fe200078e00ff */
[----:B------:R-:W-:Y:S01]  /*b950*/  PLOP3.LUT P0, PT, PT, PT, PT, 0x80, 0x0 ;  /* 0x000000000000781c */ /* 0x000fe20003f0f070 */
[----:B------:R-:W-:Y:S01]  /*b960*/  VIADD R9, R4, 0x13270 ;  /* 0x0001327004097836 */ /* 0x000fe20000000000 */
[----:B------:R-:W-:Y:S01]  /*b970*/  R2UR UR10, R10 ;  /* 0x000000000a0a72ca */ /* 0x000fe200000e0000 */
[----:B------:R-:W-:Y:S01]  /*b980*/  IMAD R5, R8, R5, UR42 ;  /* 0x0000002a08057e24 */ /* 0x000fe2000f8e0205 */
[----:B------:R-:W-:Y:S01]  /*b990*/  UIADD3.X UR5, URZ, UR53, URZ, UP0, !UPT ;  /* 0x000000353f057290 */ /* 0x000fe200087fe43f */
[----:B------:R-:W-:Y:S01]  /*b9a0*/  IMAD R8, R18, 0x2800, R16 ;  /* 0x0000280012087824 */ /* 0x000fe200078e0210 */
[----:B------:R-:W-:Y:S01]  /*b9b0*/  UMOV UR6, 0x0 ;  /* 0x0000000000067882 */ /* 0x000fe20000000000 */
[----:B------:R-:W-:-:S02]  /*b9c0*/  UMOV UR7, 0x14f00000 ;  /* 0x14f0000000077882 */ /* 0x000fc40000000000 */
[----:B------:R-:W-:-:S08]  /*b9d0*/  VIADD R2, R8, 0x6000 ;  /* 0x0000600008027836 */ /* 0x000fd00000000000 */
.L_x_210:
        /* <DEDUP_REMOVED lines=13> */
.L_x_280:
[----:B------:R-:W-:Y:S05]  /*bab0*/  BSYNC B1 ;  /* 0x0000000000017941 */ /* 0x000fea0003800000 */
.L_x_211:
[----:B------:R-:W-:Y:S01]  /*bac0*/  BSSY B1, `(.L_x_213) ;  /* 0x000000b000017945 */ /* 0x000fe20003800000 */
[----:B------:R-:W-:Y:S02]  /*bad0*/  IMAD.MOV.U32 R2, RZ, RZ, 0x0 ;  /* 0x00000000ff027424 */ /* 0x000fe400078e00ff */
[----:B0-2---:R-:W-:Y:S01]  /*bae0*/  IMAD.MOV.U32 R3, RZ, RZ, 0x14f00000 ;  /* 0x14f00000ff037424 */ /* 0x005fe200078e00ff */
[----:B------:R-:W-:Y:S06]  /*baf0*/  @P1 BRA `(.L_x_214) ;  /* 0x00000000001c1947 */ /* 0x000fec0003800000 */
[----:B------:R-:W0:Y:S02]  /*bb00*/  S2R R9, SR_TID.X ;  /* 0x0000000000097919 */ /* 0x000e240000002100 */
[----:B0-----:R-:W-:Y:S01]  /*bb10*/  LOP3.LUT R11, R9, 0x1f, RZ, 0xc0, !PT ;  /* 0x0000001f090b7812 */ /* 0x001fe200078ec0ff */
[----:B------:R-:W-:-:S03]  /*bb20*/  IMAD.MOV.U32 R9, RZ, RZ, 0x2800 ;  /* 0x00002800ff097424 */ /* 0x000fc600078e00ff */
[----:B------:R-:W-:Y:S01]  /*bb30*/  ISETP.NE.AND P0, PT, R11, RZ, PT ;  /* 0x000000ff0b00720c */ /* 0x000fe20003f05270 */
[----:B------:R0:W-:-:S12]  /*bb40*/  SYNCS.ARRIVE.TRANS64 RZ, [R4+URZ+0x13230], R9 ;  /* 0x0132300904ff79a7 */ /* 0x0001d8000800003f */
[----:B0-----:R-:W-:Y:S05]  /*bb50*/  @!P0 BRA `(.L_x_214) ;  /* 0x0000000000048947 */ /* 0x001fea0003800000 */
[----:B------:R-:W-:Y:S01]  /*bb60*/  BPT.TRAP 0x1 ;  /* 0x000000040000795c */ /* 0x000fe20000300000 */
.L_x_214:
[----:B------:R-:W-:Y:S05]  /*bb70*/  BSYNC B1 ;  /* 0x0000000000017941 */ /* 0x000fea0003800000 */
.L_x_213:
[----:B------:R-:W-:Y:S01]  /*bb80*/  R2UR UR6, R2 ;  /* 0x00000000020672ca */ /* 0x000fe200000e0000 */
[----:B------:R-:W-:Y:S01]  /*bb90*/  UIADD3 UR4, UP0, UR52, 0x370, URZ ;  /* 0x0000037034047890 */ /* 0x000fe2000ff1e03f */
[----:B------:R-:W-:Y:S01]  /*bba0*/  R2UR UR7, R3 ;  /* 0x00000000030772ca */ /* 0x000fe200000e0000 */
[----:B------:R-:W-:Y:S01]  /*bbb0*/  VIADD R8, R8, 0xe000 ;  /* 0x0000e00008087836 */ /* 0x000fe20000000000 */
[----:B------:R-:W-:Y:S01]  /*bbc0*/  R2UR UR10, R10 ;  /* 0x000000000a0a72ca */ /* 0x000fe200000e0000 */
[----:B------:R-:W-:Y:S01]  /*bbd0*/  VIADD R4, R4, 0x13230 ;  /* 0x0001323004047836 */ /* 0x000fe20000000000 */
[----:B------:R-:W-:Y:S01]  /*bbe0*/  PLOP3.LUT P0, PT, PT, PT, PT, 0x80, 0x0 ;  /* 0x000000000000781c */ /* 0x000fe20003f0f070 */
[----:B------:R-:W-:-:S12]  /*bbf0*/  UIADD3.X UR5, URZ, UR53, URZ, UP0, !UPT ;  /* 0x000000353f057290 */ /* 0x000fd800087fe43f */
.L_x_215:
        /* <DEDUP_REMOVED lines=10> */
.L_x_204:
[----:B------:R-:W-:Y:S05]  /*bca0*/  BSYNC B0 ;  /* 0x0000000000007941 */ /* 0x000fea0003800000 */
.L_x_203:
[----:B------:R-:W-:-:S06]  /*bcb0*/  UISETP.NE.AND UP0, UPT, UR39, 0x3, UPT ;  /* 0x000000032700788c */ /* 0x000fcc000bf05270 */
[----:B------:R-:W-:-:S13]  /*bcc0*/  PLOP3.LUT P0, PT, PT, PT, UP0, 0x80, 0x0 ;  /* 0x000000000000781c */ /* 0x000fda0003f0f008 */
[----:B------:R-:W-:Y:S05]  /*bcd0*/  @!P0 BRA `(.L_x_216) ;  /* 0x0000000000048947 */ /* 0x000fea0003800000 */
[----:B------:R-:W-:Y:S01]  /*bce0*/  BPT.TRAP 0x1 ;  /* 0x000000040000795c */ /* 0x000fe20000300000 */
.L_x_216:
[----:B------:R-:W-:Y:S01]  /*bcf0*/  LOP3.LUT R2, R6, 0x1, RZ, 0x3c, !PT ;  /* 0x0000000106027812 */ /* 0x000fe200078e3cff */
[----:B0-----:R-:W-:Y:S01]  /*bd00*/  IMAD R3, R7, 0x8, R16 ;  /* 0x0000000807037824 */ /* 0x001fe200078e0210 */
[----:B------:R-:W-:Y:S01]  /*bd10*/  BSSY B0, `(.L_x_217) ;  /* 0x0000006000007945 */ /* 0x000fe20003800000 */
[----:B------:R-:W-:Y:S01]  /*bd20*/  IMAD.U32 R4, RZ, RZ, UR44 ;  /* 0x0000002cff047e24 */ /* 0x000fe2000f8e00ff */
[----:B------:R-:W-:-:S04]  /*bd30*/  SHF.L.U32 R2, R2, 0x1f, RZ ;  /* 0x0000001f02027819 */ /* 0x000fc800000006ff */
[----:B------:R-:W0:Y:S01]  /*bd40*/  SYNCS.PHASECHK.TRANS64.TRYWAIT P0, [R3+URZ+0x13270], R2 ;  /* 0x01327002030075a7 */ /* 0x000e22000800017f */
[----:B------:R-:W-:Y:S01]  /*bd50*/  ISETP.NE.AND P1, PT, R4, 0x3, PT ;  /* 0x000000030400780c */ /* 0x000fe20003f25270 */
[----:B0-----:R-:W-:-:S12]  /*bd60*/  @!P0 BRA `(.L_x_218) ;  /* 0x0000002000908947 */ /* 0x001fd80003800000 */
.L_x_281:
[----:B------:R-:W-:Y:S05]  /*bd70*/  BSYNC B0 ;  /* 0x0000000000007941 */ /* 0x000fea0003800000 */
.L_x_217:
[----:B------:R-:W-:Y:S05]  /*bd80*/  @!P1 BRA `(.L_x_219) ;  /* 0x0000000000049947 */ /* 0x000fea0003800000 */
[----:B------:R-:W-:Y:S01]  /*bd90*/  BPT.TRAP 0x1 ;  /* 0x000000040000795c */ /* 0x000fe20000300000 */
.L_x_219:
[----:B0-----:R-:W-:Y:S01]  /*bda0*/  SHF.L.U32 R2, R6, 0x1f, RZ ;  /* 0x0000001f06027819 */ /* 0x001fe200000006ff */
[----:B------:R-:W-:-:S03]  /*bdb0*/  IMAD R10, R7, 0x2800, RZ ;  /* 0x00002800070a7824 */ /* 0x000fc600078e02ff */
[----:B------:R-:W0:Y:S02]  /*bdc0*/  SYNCS.PHASECHK.TRANS64.TRYWAIT P0, [R3+URZ+0x13260], R2 ;  /* 0x01326002030075a7 */ /* 0x000e24000800017f */
[----:B0-----:R-:W-:Y:S05]  /*bdd0*/  @!P0 BRA `(.L_x_220) ;  /* 0x0000002000888947 */ /* 0x001fea0003800000 */
.L_x_282:
[----:B------:R-:W-:Y:S01]  /*bde0*/  LOP3.LUT R5, R10, R29, RZ, 0xfc, !PT ;  /* 0x0000001d0a057212 */ /* 0x000fe200078efcff */
[----:B------:R-:W-:Y:S05]  /*bdf0*/  WARPSYNC.ALL ;  /* 0x0000000000007948 */ /* 0x000fea0003800000 */
[----:B0-----:R-:W-:-:S05]  /*be00*/  IMAD.IADD R2, R16, 0x1, R5 ;  /* 0x0000000110027824 */ /* 0x001fca00078e0205 */
[----:B------:R-:W0:Y:S02]  /*be10*/  LDSM.16.MT88.4 R4, [R2+0x6000] ;  /* 0x006000000204783b */ /* 0x000e240000004200 */
[C-C-:B0-----:R-:W-:Y:S02]  /*be20*/  PRMT R8, R4.reuse, 0x6420, R5.reuse ;  /* 0x0000642004087816 */ /* 0x141fe40000000005 */
[----:B------:R-:W-:Y:S02]  /*be30*/  PRMT R9, R4, 0x7531, R5 ;  /* 0x0000753104097816 */ /* 0x000fe40000000005 */
[----:B------:R-:W-:Y:S02]  /*be40*/  LOP3.LUT R5, R10, R28, RZ, 0xfc, !PT ;  /* 0x0000001c0a057212 */ /* 0x000fe400078efcff */
[C-C-:B------:R-:W-:Y:S02]  /*be50*/  PRMT R10, R6.reuse, 0x6420, R7.reuse ;  /* 0x00006420060a7816 */ /* 0x140fe40000000007 */
[----:B------:R-:W-:Y:S01]  /*be60*/  PRMT R11, R6, 0x7531, R7 ;  /* 0x00007531060b7816 */ /* 0x000fe20000000007 */
[----:B------:R-:W-:-:S05]  /*be70*/  IMAD.IADD R12, R16, 0x1, R5 ;  /* 0x00000001100c7824 */ /* 0x000fca00078e0205 */
[----:B------:R-:W-:Y:S04]  /*be80*/  STSM.16.M88.4 [R12+0x1000], R8 ;  /* 0x001000080c007844 */ /* 0x000fe80000000200 */
[----:B------:R-:W0:Y:S02]  /*be90*/  LDSM.16.MT88.4 R4, [R2+0x6800] ;  /* 0x006800000204783b */ /* 0x000e240000004200 */
[C-C-:B0-----:R-:W-:Y:S02]  /*bea0*/  PRMT R8, R4.reuse, 0x6420, R5.reuse ;  /* 0x0000642004087816 */ /* 0x141fe40000000005 */
[----:B------:R-:W-:Y:S02]  /*beb0*/  PRMT R9, R4, 0x7531, R5 ;  /* 0x0000753104097816 */ /* 0x000fe40000000005 */
[----:B------:R-:W-:-:S02]  /*bec0*/  PRMT R10, R6, 0x6420, R7 ;  /* 0x00006420060a7816 */ /* 0x000fc40000000007 */
[----:B------:R-:W-:-:S05]  /*bed0*/  PRMT R11, R6, 0x7531, R7 ;  /* 0x00007531060b7816 */ /* 0x000fca0000000007 */
        /* <DEDUP_REMOVED lines=27> */
.L_x_221:
[----:B------:R-:W3:Y:S01]  /*c090*/  S2R R2, SR_TID.X ;  /* 0x0000000000027919 */ /* 0x000ee20000002100 */
[----:B--2---:R2:W-:Y:S01]  /*c0a0*/  SYNCS.ARRIVE.TRANS64.A1T0 RZ, [R3+URZ+0x13250], RZ ;  /* 0x013250ff03ff79a7 */ /* 0x0045e2000810003f */
[----:B------:R-:W-:Y:S02]  /*c0b0*/  IMAD.MOV.U32 R6, RZ, RZ, R19 ;  /* 0x000000ffff067224 */ /* 0x000fe400078e0013 */
[----:B------:R-:W-:Y:S01]  /*c0c0*/  IMAD.MOV.U32 R7, RZ, RZ, R18 ;  /* 0x000000ffff077224 */ /* 0x000fe200078e0012 */
[----:B---3--:R-:W-:Y:S01]  /*c0d0*/  LOP3.LUT R2, R2, 0x7f, RZ, 0xc0, !PT ;  /* 0x0000007f02027812 */ /* 0x008fe200078ec0ff */
[----:B------:R-:W-:Y:S03]  /*c0e0*/  BAR.SYNC.DEFER_BLOCKING 0x2, 0x80 ;  /* 0x0082000000007b1d */ /* 0x000fe60000010000 */
[----:B------:R-:W-:-:S13]  /*c0f0*/  ISETP.NE.AND P0, PT, R2, RZ, PT ;  /* 0x000000ff0200720c */ /* 0x000fda0003f05270 */
[----:B------:R-:W-:-:S05]  /*c100*/  @!P0 VIADD R2, R3, 0x13280 ;  /* 0x0001328003028836 */ /* 0x000fca0000000000 */
[----:B------:R-:W-:-:S04]  /*c110*/  @!P0 PRMT R2, RZ, 0x654, R2 ;  /* 0x00000654ff028816 */ /* 0x000fc80000000002 */
[----:B------:R2:W-:Y:S01]  /*c120*/  @!P0 SYNCS.ARRIVE.TRANS64.RED.A1T0 RZ, [R2+URZ], RZ ;  /* 0x000000ff02ff89a7 */ /* 0x0005e2000810043f */
[C---:B------:R-:W-:Y:S01]  /*c130*/  ISETP.GT.AND P0, PT, R0.reuse, RZ, PT ;  /* 0x000000ff0000720c */ /* 0x040fe20003f04270 */
[----:B------:R-:W-:-:S12]  /*c140*/  VIADD R0, R0, 0xffffffff ;  /* 0xffffffff00007836 */ /* 0x000fd80000000000 */
[----:B--2---:R-:W-:Y:S05]  /*c150*/  @P0 BRA `(.L_x_222) ;  /* 0xfffffff400200947 */ /* 0x004fea000383ffff */
.L_x_202:
[----:B------:R-:W2:Y:S01]  /*c160*/  S2R R2, SR_TID.X ;  /* 0x0000000000027919 */ /* 0x000ea20000002100 */
[----:B------:R-:W-:Y:S01]  /*c170*/  BSSY B0, `(.L_x_223) ;  /* 0x0000010000007945 */ /* 0x000fe20003800000 */
[----:B--2---:R-:W-:-:S04]  /*c180*/  LOP3.LUT R2, R2, 0x7f, RZ, 0xc0, !PT ;  /* 0x0000007f02027812 */ /* 0x004fc800078ec0ff */
[----:B------:R-:W-:-:S13]  /*c190*/  ISETP.NE.AND P0, PT, R2, RZ, PT ;  /* 0x000000ff0200720c */ /* 0x000fda0003f05270 */
[----:B------:R-:W-:Y:S05]  /*c1a0*/  @P0 BRA `(.L_x_224) ;  /* 0x0000000000300947 */ /* 0x000fea0003800000 */
[----:B------:R-:W2:Y:S01]  /*c1b0*/  S2R R5, SR_LANEID ;  /* 0x0000000000057919 */ /* 0x000ea20000000000 */
[----:B------:R-:W-:Y:S01]  /*c1c0*/  VOTEU.ANY UR4, UPT, PT ;  /* 0x0000000000047886 */ /* 0x000fe200038e0100 */
[----:B0-----:R-:W0:Y:S01]  /*c1d0*/  LDC.64 R2, c[0x0][0xc60] ;  /* 0x00031800ff027b82 */ /* 0x001e220000000a00 */
[----:B------:R-:W2:Y:S02]  /*c1e0*/  FLO.U32 R0, UR4 ;  /* 0x0000000400007d00 */ /* 0x000ea400080e0000 */
[----:B--2---:R-:W-:-:S06]  /*c1f0*/  ISETP.EQ.U32.AND P1, PT, R0, R5, PT ;  /* 0x000000050000720c */ /* 0x004fcc0003f22070 */
[----:B------:R-:W0:Y:S07]  /*c200*/  POPC R5, UR4 ;  /* 0x0000000400057d09 */ /* 0x000e2e0008000000 */
[----:B0-----:R-:W2:Y:S01]  /*c210*/  @P1 ATOMG.E.ADD.STRONG.GPU PT, R3, desc[UR48][R2.64], R5 ;  /* 0x00000005020319a8 */ /* 0x001ea200081ee1f0 */
[----:B------:R-:W0:Y:S02]  /*c220*/  S2R R4, SR_LTMASK ;  /* 0x0000000000047919 */ /* 0x000e240000003900 */
[----:B0-----:R-:W-:-:S04]  /*c230*/  LOP3.LUT R4, R4, UR4, RZ, 0xc0, !PT ;  /* 0x0000000404047c12 */ /* 0x001fc8000f8ec0ff */
[----:B------:R-:W0:Y:S01]  /*c240*/  POPC R7, R4 ;  /* 0x0000000400077309 */ /* 0x000e220000000000 */
[----:B--2---:R-:W0:Y:S02]  /*c250*/  SHFL.IDX PT, R0, R3, R0, 0x1f ;  /* 0x00001f0003007589 */ /* 0x004e2400000e0000 */
[----:B0-----:R-:W-:-:S07]  /*c260*/  IADD3 R24, R0, UR43, R7 ;  /* 0x0000002b00187c10 */ /* 0x001fce000fffe007 */
.L_x_224:
[----:B------:R-:W-:Y:S05]  /*c270*/  BSYNC B0 ;  /* 0x0000000000007941 */ /* 0x000fea0003800000 */
.L_x_223:
[----:B------:R-:W-:-:S06]  /*c280*/  UISETP.NE.AND UP0, UPT, UR39, 0x3, UPT ;  /* 0x000000032700788c */ /* 0x000fcc000bf05270 */
[----:B------:R-:W-:-:S13]  /*c290*/  PLOP3.LUT P1, PT, PT, PT, UP0, 0x80, 0x0 ;  /* 0x000000000000781c */ /* 0x000fda0003f2f008 */
[----:B------:R-:W-:Y:S05]  /*c2a0*/  @!P1 BRA `(.L_x_225) ;  /* 0x0000000000049947 */ /* 0x000fea0003800000 */
[----:B------:R-:W-:Y:S01]  /*c2b0*/  BPT.TRAP 0x1 ;  /* 0x000000040000795c */ /* 0x000fe20000300000 */
.L_x_225:
[----:B0-----:R-:W-:Y:S01]  /*c2c0*/  LOP3.LUT R3, R19, 0x1, RZ, 0x3c, !PT ;  /* 0x0000000113037812 */ /* 0x001fe200078e3cff */
[----:B------:R-:W-:Y:S01]  /*c2d0*/  IMAD R2, R18, 0x8, R16 ;  /* 0x0000000812027824 */ /* 0x000fe200078e0210 */
[----:B------:R-:W-:Y:S01]  /*c2e0*/  BSSY B0, `(.L_x_226) ;  /* 0x0000006000007945 */ /* 0x000fe20003800000 */
[----:B------:R-:W-:Y:S01]  /*c2f0*/  IMAD.U32 R0, RZ, RZ, UR44 ;  /* 0x0000002cff007e24 */ /* 0x000fe2000f8e00ff */
[----:B------:R-:W-:-:S04]  /*c300*/  SHF.L.U32 R3, R3, 0x1f, RZ ;  /* 0x0000001f03037819 */ /* 0x000fc800000006ff */
[----:B------:R-:W0:Y:S01]  /*c310*/  SYNCS.PHASECHK.TRANS64.TRYWAIT P1, [R2+URZ+0x13270], R3 ;  /* 0x01327003020075a7 */ /* 0x000e22000802017f */
[----:B------:R-:W-:Y:S01]  /*c320*/  ISETP.NE.AND P2, PT, R0, 0x3, PT ;  /* 0x000000030000780c */ /* 0x000fe20003f45270 */
[----:B0-----:R-:W-:-:S12]  /*c330*/  @!P1 BRA `(.L_x_227) ;  /* 0x0000001c00449947 */ /* 0x001fd80003800000 */
.L_x_283:
[----:B------:R-:W-:Y:S05]  /*c340*/  BSYNC B0 ;  /* 0x0000000000007941 */ /* 0x000fea0003800000 */
.L_x_226:
[----:B------:R-:W-:Y:S05]  /*c350*/  @!P2 BRA `(.L_x_228) ;  /* 0x000000000004a947 */ /* 0x000fea0003800000 */
[----:B------:R-:W-:Y:S01]  /*c360*/  BPT.TRAP 0x1 ;  /* 0x000000040000795c */ /* 0x000fe20000300000 */
.L_x_228:
[----:B------:R-:W-:Y:S01]  /*c370*/  SHF.L.U32 R5, R19, 0x1f, RZ ;  /* 0x0000001f13057819 */ /* 0x000fe200000006ff */
[----:B0-----:R-:W-:-:S03]  /*c380*/  IMAD R3, R18, 0x2800, RZ ;  /* 0x0000280012037824 */ /* 0x001fc600078e02ff */
[----:B------:R-:W0:Y:S02]  /*c390*/  SYNCS.PHASECHK.TRANS64.TRYWAIT P1, [R2+URZ+0x13260], R5 ;  /* 0x01326005020075a7 */ /* 0x000e24000802017f */
[----:B0-----:R-:W-:Y:S05]  /*c3a0*/  @!P1 BRA `(.L_x_229) ;  /* 0x0000001c003c9947 */ /* 0x001fea0003800000 */
.L_x_284:
[C---:B0-----:R-:W-:Y:S01]  /*c3b0*/  LOP3.LUT R5, R3.reuse, R29, RZ, 0xfc, !PT ;  /* 0x0000001d03057212 */ /* 0x041fe200078efcff */
[----:B------:R-:W-:Y:S05]  /*c3c0*/  WARPSYNC.ALL ;  /* 0x0000000000007948 */ /* 0x000fea0003800000 */
[----:B------:R-:W-:Y:S01]  /*c3d0*/  IMAD.IADD R0, R16, 0x1, R5 ;  /* 0x0000000110007824 */ /* 0x000fe200078e0205 */
[----:B------:R-:W-:-:S04]  /*c3e0*/  LOP3.LUT R3, R3, R28, RZ, 0xfc, !PT ;  /* 0x0000001c03037212 */ /* 0x000fc800078efcff */
[----:B------:R-:W0:Y:S01]  /*c3f0*/  LDSM.16.MT88.4 R4, [R0+0x6000] ;  /* 0x006000000004783b */ /* 0x000e220000004200 */
[----:B------:R-:W-:Y:S01]  /*c400*/  IMAD.IADD R3, R16, 0x1, R3 ;  /* 0x0000000110037824 */ /* 0x000fe200078e0203 */
[C-C-:B0-----:R-:W-:Y:S02]  /*c410*/  PRMT R8, R4.reuse, 0x6420, R5.reuse ;  /* 0x0000642004087816 */ /* 0x141fe40000000005 */
[----:B------:R-:W-:Y:S02]  /*c420*/  PRMT R9, R4, 0x7531, R5 ;  /* 0x0000753104097816 */ /* 0x000fe40000000005 */
[C-C-:B------:R-:W-:Y:S02]  /*c430*/  PRMT R10, R6.reuse, 0x6420, R7.reuse ;  /* 0x00006420060a7816 */ /* 0x140fe40000000007 */
        /* <DEDUP_REMOVED lines=34> */
.L_x_230:
[----:B--2---:R-:W-:Y:S01]  /*c660*/  SYNCS.ARRIVE.TRANS64.A1T0 RZ, [R2+URZ+0x13250], RZ ;  /* 0x013250ff02ff79a7 */ /* 0x004fe2000810003f */
[----:B------:R-:W-:Y:S02]  /*c670*/  @!P0 VIADD R0, R2, 0x13280 ;  /* 0x0001328002008836 */ /* 0x000fe40000000000 */
[----:B------:R-:W-:-:S03]  /*c680*/  VIADD R18, R18, 0x1 ;  /* 0x0000000112127836 */ /* 0x000fc60000000000 */
[----:B------:R-:W-:Y:S01]  /*c690*/  @!P0 PRMT R0, RZ, 0x654, R0 ;  /* 0x00000654ff008816 */ /* 0x000fe20000000000 */
[----:B------:R-:W-:Y:S06]  /*c6a0*/  BAR.SYNC.DEFER_BLOCKING 0x2, 0x80 ;  /* 0x0082000000007b1d */ /* 0x000fec0000010000 */
[----:B------:R2:W-:Y:S01]  /*c6b0*/  @!P0 SYNCS.ARRIVE.TRANS64.RED.A1T0 RZ, [R0+URZ], RZ ;  /* 0x000000ff00ff89a7 */ /* 0x0005e2000810043f */
[----:B------:R-:W-:-:S04]  /*c6c0*/  ISETP.NE.AND P0, PT, R18, 0x2, PT ;  /* 0x000000021200780c */ /* 0x000fc80003f05270 */
[----:B------:R-:W-:Y:S02]  /*c6d0*/  SEL R18, R18, RZ, P0 ;  /* 0x000000ff12127207 */ /* 0x000fe40000000000 */
[----:B--2---:R-:W-:-:S04]  /*c6e0*/  SEL R0, RZ, 0x1, P0 ;  /* 0x00000001ff007807 */ /* 0x004fc80000000000 */
[----:B------:R-:W-:-:S07]  /*c6f0*/  LOP3.LUT R19, R19, R0, RZ, 0x3c, !PT ;  /* 0x0000000013137212 */ /* 0x000fce00078e3cff */
.L_x_179:
[----:B------:R-:W-:Y:S05]  /*c700*/  BSYNC B7 ;  /* 0x0000000000077941 */ /* 0x000fea0003800000 */
.L_x_177:
[----:B------:R-:W2:Y:S02]  /*c710*/  LDL R0, [R1] ;  /* 0x0000000001007983 */ /* 0x000ea40000100800 */
[----:B--2---:R-:W-:-:S13]  /*c720*/  LOP3.LUT P0, RZ, R0, 0x2, RZ, 0xc0, !PT ;  /* 0x0000000200ff7812 */ /* 0x004fda000780c0ff */
[----:B------:R-:W-:Y:S05]  /*c730*/  @!P0 BRA `(.L_x_231) ;  /* 0x0000000000288947 */ /* 0x000fea0003800000 */
[----:B------:R-:W2:Y:S08]  /*c740*/  S2UR UR5, SR_CgaCtaId ;  /* 0x00000000000579c3 */ /* 0x000eb00000008800 */
[----:B------:R-:W-:Y:S06]  /*c750*/  BAR.SYNC.DEFER_BLOCKING 0x5, 0x200 ;  /* 0x0148000000007b1d */ /* 0x000fec0000010000 */
[----:B------:R-:W-:-:S02]  /*c760*/  UMOV UR4, 0x400 ;  /* 0x0000040000047882 */ /* 0x000fc40000000000 */
[----:B--2---:R-:W-:-:S06]  /*c770*/  ULEA UR4, UR5, UR4, 0x18 ;  /* 0x0000000405047291 */ /* 0x004fcc000f8ec03f */
[----:B------:R-:W-:-:S05]  /*c780*/  IMAD.U32 R16, RZ, RZ, UR4 ;  /* 0x00000004ff107e24 */ /* 0x000fca000f8e00ff */
[----:B-1----:R-:W1:Y:S02]  /*c790*/  LDS.128 R24, [R16+0x132d0] ;  /* 0x0132d00010187984 */ /* 0x002e640000000c00 */
[----:B-1----:R-:W-:Y:S02]  /*c7a0*/  R2UR UR45, R27 ;  /* 0x000000001b2d72ca */ /* 0x002fe400000e0000 */
[----:B------:R-:W-:Y:S01]  /*c7b0*/  R2UR UR36, R26 ;  /* 0x000000001a2472ca */ /* 0x000fe200000e0000 */
[----:B------:R-:W-:Y:S06]  /*c7c0*/  BAR.ARV 0x4, 0x200 ;  /* 0x0108000000007b1d */ /* 0x000fec0000002000 */
[----:B------:R-:W-:Y:S08]  /*c7d0*/  BRA `(.L_x_232) ;  /* 0x0000000800247947 */ /* 0x000ff00003800000 */
.L_x_231:
[----:B------:R-:W0:Y:S01]  /*c7e0*/  S2R R0, SR_TID.X ;  /* 0x0000000000007919 */ /* 0x000e220000002100 */
[----:B------:R-:W-:Y:S01]  /*c7f0*/  ULDC UR4, c[0x0][0xc3c] ;  /* 0x00030f0000047ab9 */ /* 0x000fe20000000800 */
[----:B0-----:R-:W-:Y:S01]  /*c800*/  LOP3.LUT R8, R0, 0x1f, RZ, 0xc0, !PT ;  /* 0x0000001f00087812 */ /* 0x001fe200078ec0ff */
[----:B------:R-:W-:-:S03]  /*c810*/  IMAD.MOV.U32 R0, RZ, RZ, RZ ;  /* 0x000000ffff007224 */ /* 0x000fc600078e00ff */
[C---:B------:R-:W-:Y:S01]  /*c820*/  ISETP.NE.AND P0, PT, R8.reuse, 0x1f, PT ;  /* 0x0000001f0800780c */ /* 0x040fe20003f05270 */
[----:B-1----:R-:W-:-:S05]  /*c830*/  VIADD R5, R8, UR45 ;  /* 0x0000002d08057c36 */ /* 0x002fca0008000000 */
[----:B------:R-:W-:Y:S01]  /*c840*/  ISETP.GE.OR P1, PT, R5, UR4, !P0 ;  /* 0x0000000405007c0c */ /* 0x000fe2000c726670 */
[----:B------:R-:W-:-:S12]  /*c850*/  ULDC UR4, c[0x0][0xc3c] ;  /* 0x00030f0000047ab9 */ /* 0x000fd80000000800 */
[----:B------:R-:W0:Y:S02]  /*c860*/  @!P1 LDC.64 R2, c[0x0][0xc80] ;  /* 0x00032000ff029b82 */ /* 0x000e240000000a00 */
[----:B0-----:R-:W-:-:S05]  /*c870*/  @!P1 IMAD.WIDE R2, R5, 0x4, R2 ;  /* 0x0000000405029825 */ /* 0x001fca00078e0202 */
[----:B------:R-:W2:Y:S01]  /*c880*/  @!P1 LDG.E R0, desc[UR48][R2.64] ;  /* 0x0000003002009981 */ /* 0x000ea2000c1e1900 */
[C---:B------:R-:W-:Y:S02]  /*c890*/  ISETP.NE.AND P1, PT, R8.reuse, RZ, PT ;  /* 0x000000ff0800720c */ /* 0x040fe40003f25270 */
[C---:B------:R-:W-:Y:S02]  /*c8a0*/  ISETP.GE.U32.AND P2, PT, R8.reuse, 0x2, PT ;  /* 0x000000020800780c */ /* 0x040fe40003f46070 */
        /* <DEDUP_REMOVED lines=8> */
[----:B------:R-:W-:Y:S02]  /*c930*/  IMAD.IADD R4, R5, 0x1, R4 ;  /* 0x0000000105047824 */ /* 0x000fe400078e0204 */
[----:B------:R-:W-:Y:S04]  /*c940*/  SHFL.IDX PT, R5, R24, RZ, 0x1f ;  /* 0x00001fff18057589 */ /* 0x000fe800000e0000 */
[----:B------:R-:W0:Y:S02]  /*c950*/  SHFL.UP PT, R6, R4, 0x4, RZ ;  /* 0x0480000004067989 */ /* 0x000e2400000e00ff */
[----:B0-----:R-:W-:-:S05]  /*c960*/  SEL R3, R6, RZ, P3 ;  /* 0x000000ff06037207 */ /* 0x001fca0001800000 */
[----:B------:R-:W-:Y:S02]  /*c970*/  IMAD.IADD R6, R4, 0x1, R3 ;  /* 0x0000000104067824 */ /* 0x000fe400078e0203 */
[----:B------:R-:W-:Y:S04]  /*c980*/  SHFL.IDX PT, R4, R24, 0x1, 0x1f ;  /* 0x00201f0018047f89 */ /* 0x000fe800000e0000 */
        /* <DEDUP_REMOVED lines=11> */
[----:B------:R-:W-:Y:S05]  /*ca40*/  @P6 BRA `(.L_x_233) ;  /* 0x0000000000906947 */ /* 0x000fea0003800000 */
.L_x_237:
[----:B------:R-:W-:-:S04]  /*ca50*/  UIADD3 UR45, UR45, 0x1f, URZ ;  /* 0x0000001f2d2d7890 */ /* 0x000fc8000fffe03f */
[----:B------:R-:W-:-:S06]  /*ca60*/  UISETP.GE.AND UP0, UPT, UR45, UR4, UPT ;  /* 0x000000042d00728c */ /* 0x000fcc000bf06270 */
[----:B------:R-:W-:-:S13]  /*ca70*/  PLOP3.LUT P6, PT, PT, PT, UP0, 0x40, 0x0 ;  /* 0x000000000000781c */ /* 0x000fda0003fce808 */
[----:B------:R-:W-:Y:S05]  /*ca80*/  @!P6 BRA `(.L_x_234) ;  /* 0x000000040034e947 */ /* 0x000fea0003800000 */
[----:B------:R-:W0:Y:S01]  /*ca90*/  S2R R0, SR_TID.X ;  /* 0x0000000000007919 */ /* 0x000e220000002100 */
[----:B------:R-:W-:Y:S01]  /*caa0*/  BSSY B0, `(.L_x_235) ;  /* 0x0000009000007945 */ /* 0x000fe20003800000 */
[----:B0-----:R-:W-:-:S05]  /*cab0*/  LOP3.LUT R0, R0, 0x1f, RZ, 0xc0, !PT ;  /* 0x0000001f00007812 */ /* 0x001fca00078ec0ff */
[----:B------:R-:W-:Y:S02]  /*cac0*/  VIADD R7, R0, UR45 ;  /* 0x0000002d00077c36 */ /* 0x000fe40008000000 */
[----:B------:R-:W-:-:S03]  /*cad0*/  IMAD.MOV.U32 R0, RZ, RZ, RZ ;  /* 0x000000ffff007224 */ /* 0x000fc600078e00ff */
[----:B------:R-:W-:-:S13]  /*cae0*/  ISETP.GE.OR P6, PT, R7, UR4, !P0 ;  /* 0x0000000407007c0c */ /* 0x000fda000c7c6670 */
[----:B------:R-:W-:Y:S05]  /*caf0*/  @P6 BRA `(.L_x_236) ;  /* 0x00000000000c6947 */ /* 0x000fea0003800000 */
[----:B------:R-:W0:Y:S02]  /*cb00*/  LDC.64 R2, c[0x0][0xc80] ;  /* 0x00032000ff027b82 */ /* 0x000e240000000a00 */
[----:B0-----:R-:W-:-:S05]  /*cb10*/  IMAD.WIDE R2, R7, 0x4, R2 ;  /* 0x0000000407027825 */ /* 0x001fca00078e0202 */
[----:B------:R0:W5:Y:S02]  /*cb20*/  LDG.E R0, desc[UR48][R2.64] ;  /* 0x0000003002007981 */ /* 0x000164000c1e1900 */
.L_x_236:
[----:B------:R-:W-:Y:S05]  /*cb30*/  BSYNC B0 ;  /* 0x0000000000007941 */ /* 0x000fea0003800000 */
.L_x_235:
        /* <DEDUP_REMOVED lines=13> */
[----:B0-----:R-:W-:Y:S02]  /*cc10*/  SEL R9, R2, RZ, P5 ;  /* 0x000000ff02097207 */ /* 0x001fe40002800000 */
[----:B------:R-:W0:Y:S03]  /*cc20*/  LDC R2, c[0x0][0xc38] ;  /* 0x00030e00ff027b82 */ /* 0x000e260000000800 */
[----:B------:R-:W-:-:S05]  /*cc30*/  IMAD.IADD R3, R8, 0x1, R9 ;  /* 0x0000000108037824 */ /* 0x000fca00078e0209 */
[----:B------:R-:W0:Y:S02]  /*cc40*/  SHFL.IDX PT, R9, R3, 0x1f, 0x1f ;  /* 0x03e01f0003097f89 */ /* 0x000e2400000e0000 */
[----:B0-----:R-:W-:-:S04]  /*cc50*/  IMAD R9, R9, R2, RZ ;  /* 0x0000000209097224 */ /* 0x001fc800078e02ff */
[----:B------:R-:W-:-:S05]  /*cc60*/  IMAD.IADD R4, R9, 0x1, R4 ;  /* 0x0000000109047824 */ /* 0x000fca00078e0204 */
[----:B------:R-:W-:-:S13]  /*cc70*/  ISETP.GT.AND P6, PT, R4, R5, PT ;  /* 0x000000050400720c */ /* 0x000fda0003fc4270 */
[----:B------:R-:W-:Y:S05]  /*cc80*/  @!P6 BRA `(.L_x_237) ;  /* 0xfffffffc0070e947 */ /* 0x000fea000383ffff */
.L_x_233:
[----:B------:R-:W-:Y:S02]  /*cc90*/  IMAD.IADD R7, R4, 0x1, -R9 ;  /* 0x0000000104077824 */ /* 0x000fe400078e0a09 */
[----:B------:R-:W-:Y:S02]  /*cca0*/  IMAD.MOV.U32 R24, RZ, RZ, RZ ;  /* 0x000000ffff187224 */ /* 0x000fe400078e00ff */
        /* <DEDUP_REMOVED lines=14> */
[----:B------:R-:W-:-:S06]  /*cd90*/  IMAD.U32 R24, RZ, RZ, UR5 ;  /* 0x00000005ff187e24 */ /* 0x000fcc000f8e00ff */
[----:B------:R2:W3:Y:S02]  /*cda0*/  SHFL.IDX PT, R24, R3, R24, 0x1f ;  /* 0x00001f1803187589 */ /* 0x0004e400000e0000 */
.L_x_238:
[----:B-12---:R-:W-:Y:S01]  /*cdb0*/  IMAD.MOV R3, RZ, RZ, -R9 ;  /* 0x000000ffff037224 */ /* 0x006fe200078e0a09 */
[----:B------:R-:W-:Y:S01]  /*cdc0*/  UIADD3 UR45, UR4, UR45, URZ ;  /* 0x0000002d042d7290 */ /* 0x000fe2000fffe03f */
[----:B---3--:R-:W-:Y:S02]  /*cdd0*/  IMAD R24, R24, R2, R7 ;  /* 0x0000000218187224 */ /* 0x008fe400078e0207 */
[----:B------:R-:W-:Y:S02]  /*cde0*/  IMAD R6, R3, R4, RZ ;  /* 0x0000000403067224 */ /* 0x000fe400078e02ff */
[----:B------:R-:W-:Y:S02]  /*cdf0*/  IMAD.MOV.U32 R2, RZ, RZ, RZ ;  /* 0x000000ffff027224 */ /* 0x000fe400078e00ff */
[----:B------:R-:W-:Y:S02]  /*ce00*/  IMAD.MOV.U32 R3, RZ, RZ, R9 ;  /* 0x000000ffff037224 */ /* 0x000fe400078e0009 */
[----:B------:R-:W-:-:S02]  /*ce10*/  IMAD.IADD R25, R5, 0x1, -R24 ;  /* 0x0000000105197824 */ /* 0x000fc400078e0a18 */
[----:B------:R-:W-:Y:S01]  /*ce20*/  IMAD.HI.U32 R9, R9, R6, R2 ;  /* 0x0000000609097227 */ /* 0x000fe200078e0002 */
[----:B------:R-:W-:Y:S02]  /*ce30*/  IABS R3, R0 ;  /* 0x0000000000037213 */ /* 0x000fe40000000000 */
[----:B------:R-:W-:-:S03]  /*ce40*/  IABS R2, R25 ;  /* 0x0000001900027213 */ /* 0x000fc60000000000 */
[----:B------:R-:W-:Y:S02]  /*ce50*/  IMAD.MOV R3, RZ, RZ, -R3 ;  /* 0x000000ffff037224 */ /* 0x000fe400078e0a03 */
[----:B------:R-:W-:-:S04]  /*ce60*/  IMAD.HI.U32 R9, R9, R2, RZ ;  /* 0x0000000209097227 */ /* 0x000fc800078e00ff */
[----:B------:R-:W-:Y:S01]  /*ce70*/  IMAD R3, R9, R3, R2 ;  /* 0x0000000309037224 */ /* 0x000fe200078e0202 */
[----:B------:R-:W-:-:S04]  /*ce80*/  LOP3.LUT R2, R25, R0, RZ, 0x3c, !PT ;  /* 0x0000000019027212 */ /* 0x000fc800078e3cff */
[----:B------:R-:W-:Y:S02]  /*ce90*/  ISETP.GT.U32.AND P1, PT, R4, R3, PT ;  /* 0x000000030400720c */ /* 0x000fe40003f24070 */
[----:B------:R-:W-:-:S11]  /*cea0*/  ISETP.GE.AND P2, PT, R2, RZ, PT ;  /* 0x000000ff0200720c */ /* 0x000fd60003f46270 */
[----:B------:R-:W-:Y:S02]  /*ceb0*/  @!P1 IMAD.IADD R3, R3, 0x1, -R4 ;  /* 0x0000000103039824 */ /* 0x000fe400078e0a04 */
[----:B------:R-:W-:Y:S01]  /*cec0*/  @!P1 VIADD R9, R9, 0x1 ;  /* 0x0000000109099836 */ /* 0x000fe20000000000 */
[----:B------:R-:W-:Y:S02]  /*ced0*/  ISETP.NE.AND P1, PT, R0, RZ, PT ;  /* 0x000000ff0000720c */ /* 0x000fe40003f25270 */
[----:B------:R-:W-:-:S13]  /*cee0*/  ISETP.GE.U32.AND P0, PT, R3, R4, PT ;  /* 0x000000040300720c */ /* 0x000fda0003f06070 */
[----:B------:R-:W-:-:S04]  /*cef0*/  @P0 VIADD R9, R9, 0x1 ;  /* 0x0000000109090836 */ /* 0x000fc80000000000 */
[----:B------:R-:W-:Y:S01]  /*cf00*/  @!P2 IMAD.MOV R9, RZ, RZ, -R9 ;  /* 0x000000ffff09a224 */ /* 0x000fe200078e0a09 */
[----:B------:R-:W-:-:S04]  /*cf10*/  @!P1 LOP3.LUT R9, RZ, R0, RZ, 0x33, !PT ;  /* 0x00000000ff099212 */ /* 0x000fc800078e33ff */
[----:B------:R-:W-:Y:S01]  /*cf20*/  R2UR UR36, R9 ;  /* 0x00000000092472ca */ /* 0x000fe200000e0000 */
[----:B------:R-:W-:-:S04]  /*cf30*/  IMAD.MOV R9, RZ, RZ, -R9 ;  /* 0x000000ffff097224 */ /* 0x000fc800078e0a09 */
[----:B------:R-:W-:Y:S01]  /*cf40*/  IMAD R25, R0, R9, R25 ;  /* 0x0000000900197224 */ /* 0x000fe200078e0219 */
[----:B------:R-:W-:Y:S09]  /*cf50*/  BRA `(.L_x_239) ;  /* 0x0000000000107947 */ /* 0x000ff20003800000 */
.L_x_234:
[----:B------:R-:W-:Y:S01]  /*cf60*/  IMAD.MOV.U32 R24, RZ, RZ, R5 ;  /* 0x000000ffff187224 */ /* 0x000fe200078e0005 */
[----:B------:R-:W-:Y:S01]  /*cf70*/  ULDC UR45, c[0x0][0xc3c] ;  /* 0x00030f00002d7ab9 */ /* 0x000fe20000000800 */
[----:B------:R-:W-:Y:S01]  /*cf80*/  IMAD.MOV.U32 R25, RZ, RZ, RZ ;  /* 0x000000ffff197224 */ /* 0x000fe200078e00ff */
[----:B------:R-:W-:-:S06]  /*cf90*/  UMOV UR36, URZ ;  /* 0x0000003f00247c82 */ /* 0x000fcc0008000000 */
.L_x_239:
[----:B------:R-:W1:Y:S01]  /*cfa0*/  S2R R0, SR_TID.X ;  /* 0x0000000000007919 */ /* 0x000e620000002100 */
[----:B------:R-:W-:Y:S02]  /*cfb0*/  IMAD.U32 R6, RZ, RZ, UR36 ;  /* 0x00000024ff067e24 */ /* 0x000fe4000f8e00ff */
[----:B------:R-:W-:Y:S01]  /*cfc0*/  IMAD.U32 R7, RZ, RZ, UR45 ;  /* 0x0000002dff077e24 */ /* 0x000fe2000f8e00ff */
[----:B------:R-:W-:Y:S01]  /*cfd0*/  BAR.SYNC.DEFER_BLOCKING 0x4, 0x200 ;  /* 0x0108000000007b1d */ /* 0x000fe20000010000 */
[----:B------:R-:W-:Y:S02]  /*cfe0*/  IMAD.MOV.U32 R4, RZ, RZ, R24 ;  /* 0x000000ffff047224 */ /* 0x000fe400078e0018 */
[----:B------:R-:W-:Y:S01]  /*cff0*/  IMAD.MOV.U32 R5, RZ, RZ, R25 ;  /* 0x000000ffff057224 */ /* 0x000fe200078e0019 */
[----:B-1----:R-:W-:-:S04]  /*d000*/  LOP3.LUT R0, R0, 0x1f, RZ, 0xc0, !PT ;  /* 0x0000001f00007812 */ /* 0x002fc800078ec0ff */
[----:B------:R-:W-:-:S13]  /*d010*/  ISETP.NE.AND P0, PT, R0, RZ, PT ;  /* 0x000000ff0000720c */ /* 0x000fda0003f05270 */
[----:B------:R-:W1:Y:S01]  /*d020*/  @!P0 S2R R3, SR_CgaCtaId ;  /* 0x0000000000038919 */ /* 0x000e620000008800 */
[----:B------:R-:W-:-:S04]  /*d030*/  @!P0 MOV R0, 0x400 ;  /* 0x0000040000008802 */ /* 0x000fc80000000f00 */
[----:B-1----:R-:W-:-:S05]  /*d040*/  @!P0 LEA R16, R3, R0, 0x18 ;  /* 0x0000000003108211 */ /* 0x002fca00078ec0ff */
[----:B------:R1:W-:Y:S01]  /*d050*/  @!P0 STS.128 [R16+0x132d0], R4 ;  /* 0x0132d00410008388 */ /* 0x0003e20000000c00 */
[----:B------:R-:W-:Y:S06]  /*d060*/  BAR.ARV 0x5, 0x200 ;  /* 0x0148000000007b1d */ /* 0x000fec0000002000 */
.L_x_232:
[----:B------:R-:W-:Y:S02]  /*d070*/  ULDC UR4, c[0x0][0xc3c] ;  /* 0x00030f0000047ab9 */ /* 0x000fe40000000800 */
[----:B------:R-:W-:-:S06]  /*d080*/  UISETP.GE.AND UP0, UPT, UR45, UR4, UPT ;  /* 0x000000042d00728c */ /* 0x000fcc000bf06270 */
[----:B------:R-:W-:-:S13]  /*d090*/  PLOP3.LUT P0, PT, PT, PT, UP0, 0x80, 0x0 ;  /* 0x000000000000781c */ /* 0x000fda0003f0f008 */
[----:B------:R-:W-:Y:S05]  /*d0a0*/  @!P0 BRA `(.L_x_240) ;  /* 0xffffffc400a48947 */ /* 0x000fea000383ffff */
.L_x_173:
[----:B-1----:R-:W2:Y:S01]  /*d0b0*/  LDL.LU R0, [R1+0x8] ;  /* 0x0000080001007983 */ /* 0x002ea20000300800 */
[----:B------:R-:W-:Y:S01]  /*d0c0*/  BSSY B0, `(.L_x_241) ;  /* 0x000000b000007945 */ /* 0x000fe20003800000 */
[----:B------:R-:W1:Y:S01]  /*d0d0*/  S2R R5, SR_CgaCtaId ;  /* 0x0000000000057919 */ /* 0x000e620000008800 */
[----:B--2---:R-:W-:-:S05]  /*d0e0*/  VIADD R0, R0, 0x1 ;  /* 0x0000000100007836 */ /* 0x004fca0000000000 */
[----:B0-----:R-:W-:-:S04]  /*d0f0*/  LEA.HI R2, R0, R0, RZ, 0x1 ;  /* 0x0000000000027211 */ /* 0x001fc800078f08ff */
[----:B------:R-:W-:Y:S02]  /*d100*/  LOP3.LUT R3, R2, 0xfffffffe, RZ, 0xc0, !PT ;  /* 0xfffffffe02037812 */ /* 0x000fe400078ec0ff */
[----:B------:R-:W-:-:S03]  /*d110*/  MOV R2, 0x400 ;  /* 0x0000040000027802 */ /* 0x000fc60000000f00 */
[----:B------:R-:W-:Y:S01]  /*d120*/  IMAD.IADD R0, R0, 0x1, -R3 ;  /* 0x0000000100007824 */ /* 0x000fe200078e0a03 */
[----:B-1----:R-:W-:-:S04]  /*d130*/  LEA R7, R5, R2, 0x18 ;  /* 0x0000000205077211 */ /* 0x002fc800078ec0ff */
[----:B------:R-:W-:-:S04]  /*d140*/  SHF.L.U32 R0, R0, 0x1f, RZ ;  /* 0x0000001f00007819 */ /* 0x000fc800000006ff */
[----:B------:R-:W0:Y:S02]  /*d150*/  SYNCS.PHASECHK.TRANS64.TRYWAIT P0, [R7+URZ+0x13220], R0 ;  /* 0x01322000070075a7 */ /* 0x000e24000800017f */
[----:B0-----:R-:W-:Y:S05]  /*d160*/  @!P0 BRA `(.L_x_242) ;  /* 0x0000000c00e08947 */ /* 0x001fea0003800000 */
.L_x_285:
[----:B------:R-:W-:Y:S05]  /*d170*/  BSYNC B0 ;  /* 0x0000000000007941 */ /* 0x000fea0003800000 */
.L_x_241:
[----:B------:R-:W-:-:S03]  /*d180*/  UMOV UR4, 0xffffffff ;  /* 0xffffffff00047882 */ /* 0x000fc60000000000 */
[----:B------:R-:W-:Y:S05]  /*d190*/  BRA.DIV UR4, `(.L_x_243) ;  /* 0x0000000e04e87947 */ /* 0x000fea000b800000 */
[----:B0-----:R-:W0:Y:S02]  /*d1a0*/  S2R R0, SR_TID.X ;  /* 0x0000000000007919 */ /* 0x001e240000002100 */
[----:B0-----:R-:W-:-:S04]  /*d1b0*/  SHF.R.U32.HI R0, RZ, 0x5, R0 ;  /* 0x00000005ff007819 */ /* 0x001fc80000011600 */
[----:B------:R-:W-:-:S05]  /*d1c0*/  LOP3.LUT R0, R0, 0x3, RZ, 0xc0, !PT ;  /* 0x0000000300007812 */ /* 0x000fca00078ec0ff */
[----:B------:R0:W1:Y:S02]  /*d1d0*/  SHFL.IDX PT, R14, R0, RZ, 0x1f ;  /* 0x00001fff000e7589 */ /* 0x00006400000e0000 */
.L_x_288:
[----:B-1----:R-:W-:Y:S01]  /*d1e0*/  ISETP.NE.AND P0, PT, R14, RZ, PT ;  /* 0x000000ff0e00720c */ /* 0x002fe20003f05270 */
[----:B------:R-:W-:-:S12]  /*d1f0*/  BSSY B0, `(.L_x_244) ;  /* 0x000002b000007945 */ /* 0x000fd80003800000 */
[----:B------:R-:W-:Y:S05]  /*d200*/  @P0 BRA `(.L_x_245) ;  /* 0x0000000000a40947 */ /* 0x000fea0003800000 */
[----:B------:R-:W-:-:S03]  /*d210*/  UMOV UR4, 0xffffffff ;  /* 0xffffffff00047882 */ /* 0x000fc60000000000 */
[----:B------:R-:W-:Y:S05]  /*d220*/  BRA.DIV UR4, `(.L_x_246) ;  /* 0x0000000e04f87947 */ /* 0x000fea000b800000 */
[----:B------:R-:W-:-:S13]  /*d230*/  ELECT P6, URZ, PT ;  /* 0x00000000003f782f */ /* 0x000fda00038c0000 */
.L_x_291:
[----:B------:R-:W-:Y:S05]  /*d240*/  @!P6 BRA `(.L_x_245) ;  /* 0x000000000094e947 */ /* 0x000fea0003800000 */
[----:B------:R-:W-:-:S06]  /*d250*/  ULOP3.LUT UR4, UR38, 0x2, URZ, 0xfc, !UPT ;  /* 0x0000000226047892 */ /* 0x000fcc000f8efc3f */
[----:B0-----:R-:W-:-:S05]  /*d260*/  IMAD.U32 R0, RZ, RZ, UR4 ;  /* 0x00000004ff007e24 */ /* 0x001fca000f8e00ff */
[----:B------:R-:W-:-:S13]  /*d270*/  ISETP.NE.AND P0, PT, R0, 0x3, PT ;  /* 0x000000030000780c */ /* 0x000fda0003f05270 */
[----:B------:R-:W-:Y:S05]  /*d280*/  @!P0 BRA `(.L_x_247) ;  /* 0x0000000000048947 */ /* 0x000fea0003800000 */
[----:B------:R-:W-:Y:S01]  /*d290*/  BPT.TRAP 0x1 ;  /* 0x000000040000795c */ /* 0x000fe20000300000 */
.L_x_247:
        /* <DEDUP_REMOVED lines=12> */
.L_x_292:
[----:B------:R-:W1:Y:S02]  /*d360*/  SYNCS.PHASECHK.TRANS64.TRYWAIT P1, [R3+URZ], R0 ;  /* 0x00000000030075a7 */ /* 0x000e64000802017f */
[----:B-1----:R-:W-:Y:S05]  /*d370*/  @!P1 BRA `(.L_x_249) ;  /* 0x0000000c00d89947 */ /* 0x002fea0003800000 */
.L_x_293:
[----:B------:R-:W-:Y:S05]  /*d380*/  @!P0 BRA `(.L_x_250) ;  /* 0x0000000000048947 */ /* 0x000fea0003800000 */
[----:B------:R-:W-:Y:S01]  /*d390*/  BPT.TRAP 0x1 ;  /* 0x000000040000795c */ /* 0x000fe20000300000 */
.L_x_250:
[----:B-1----:R-:W-:-:S04]  /*d3a0*/  IMAD R3, R18, 0x8, R7 ;  /* 0x0000000812037824 */ /* 0x002fc800078e0207 */
[----:B------:R-:W1:Y:S02]  /*d3b0*/  SYNCS.PHASECHK.TRANS64.TRYWAIT P1, [R3+URZ+0x13260], R4 ;  /* 0x01326004030075a7 */ /* 0x000e64000802017f */
[----:B-1----:R-:W-:Y:S05]  /*d3c0*/  @!P1 BRA `(.L_x_251) ;  /* 0x0000000c00d89947 */ /* 0x002fea0003800000 */
.L_x_294:
[----:B------:R-:W-:Y:S05]  /*d3d0*/  @!P0 BRA `(.L_x_252) ;  /* 0x0000000000048947 */ /* 0x000fea0003800000 */
[----:B------:R-:W-:Y:S01]  /*d3e0*/  BPT.TRAP 0x1 ;  /* 0x000000040000795c */ /* 0x000fe20000300000 */
.L_x_252:
[----:B0-----:R-:W-:-:S04]  /*d3f0*/  IMAD R5, R6, 0x8, R7 ;  /* 0x0000000806057824 */ /* 0x001fc800078e0207 */
[----:B------:R-:W0:Y:S02]  /*d400*/  SYNCS.PHASECHK.TRANS64.TRYWAIT P1, [R5+URZ+0x13260], R0 ;  /* 0x01326000050075a7 */ /* 0x000e24000802017f */
[----:B0-----:R-:W-:Y:S05]  /*d410*/  @!P1 BRA `(.L_x_253) ;  /* 0x0000000c00d89947 */ /* 0x001fea0003800000 */
.L_x_295:
[----:B------:R-:W-:Y:S05]  /*d420*/  @!P0 BRA `(.L_x_254) ;  /* 0x0000000000048947 */ /* 0x000fea0003800000 */
[----:B------:R-:W-:Y:S01]  /*d430*/  BPT.TRAP 0x1 ;  /* 0x000000040000795c */ /* 0x000fe20000300000 */
.L_x_254:
[----:B------:R-:W2:Y:S02]  /*d440*/  SYNCS.PHASECHK.TRANS64.TRYWAIT P0, [R3+URZ+0x13280], R4 ;  /* 0x01328004030075a7 */ /* 0x000ea4000800017f */
[----:B--2---:R-:W-:Y:S05]  /*d450*/  @!P0 BRA `(.L_x_255) ;  /* 0x0000000c00dc8947 */ /* 0x004fea0003800000 */
.L_x_256:
[----:B---3--:R3:W4:Y:S02]  /*d460*/  SYNCS.PHASECHK.TRANS64.TRYWAIT P0, [R5+URZ+0x13280], R0 ;  /* 0x01328000050075a7 */ /* 0x008724000800017f */
[----:B----4-:R-:W-:Y:S05]  /*d470*/  @!P0 NANOSLEEP.SYNCS 0x989680 ;  /* 0x009896800000895d */ /* 0x010fea0003900000 */
[----:B------:R-:W4:Y:S02]  /*d480*/  @!P0 SYNCS.PHASECHK.TRANS64 P0, [R5+URZ+0x13280], R0 ;  /* 0x01328000050085a7 */ /* 0x000f24000800007f */
[----:B----4-:R-:W-:Y:S05]  /*d490*/  @!P0 BRA `(.L_x_256) ;  /* 0xfffffffc00f08947 */ /* 0x010fea000383ffff */
.L_x_245:
[----:B------:R-:W-:Y:S05]  /*d4a0*/  BSYNC B0 ;  /* 0x0000000000007941 */ /* 0x000fea0003800000 */
.L_x_244:
[----:B------:R-:W-:Y:S05]  /*d4b0*/  EXIT ;  /* 0x000000000000794d */ /* 0x000fea0003800000 */
.L_x_135:
[----:B0-----:R0:W1:Y:S02]  /*d4c0*/  SYNCS.PHASECHK.TRANS64.TRYWAIT P1, [R0+URZ+0x13200], R3 ;  /* 0x01320003000075a7 */ /* 0x001064000802017f */
[----:B-1----:R-:W-:Y:S05]  /*d4d0*/  @!P1 NANOSLEEP.SYNCS 0x989680 ;  /* 0x009896800000995d */ /* 0x002fea0003900000 */
[----:B------:R-:W1:Y:S02]  /*d4e0*/  @!P1 SYNCS.PHASECHK.TRANS64 P1, [R0+URZ+0x13200], R3 ;  /* 0x01320003000095a7 */ /* 0x000e64000802007f */
[----:B-1----:R-:W-:Y:S05]  /*d4f0*/  @!P1 BRA `(.L_x_135) ;  /* 0xfffffffc00f09947 */ /* 0x002fea000383ffff */
[----:B------:R-:W-:Y:S05]  /*d500*/  BRA `(.L_x_257) ;  /* 0xffffff4000d07947 */ /* 0x000fea000383ffff */
.L_x_139:
[----:B--2---:R2:W3:Y:S02]  /*d510*/  SYNCS.PHASECHK.TRANS64.TRYWAIT P1, [R5+URZ+0x13230], R4 ;  /* 0x01323004050075a7 */ /* 0x0044e4000802017f */
[----:B---3--:R-:W-:Y:S05]  /*d520*/  @!P1 NANOSLEEP.SYNCS 0x989680 ;  /* 0x009896800000995d */ /* 0x008fea0003900000 */
[----:B------:R-:W3:Y:S02]  /*d530*/  @!P1 SYNCS.PHASECHK.TRANS64 P1, [R5+URZ+0x13230], R4 ;  /* 0x01323004050095a7 */ /* 0x000ee4000802007f */
[----:B---3--:R-:W-:Y:S05]  /*d540*/  @!P1 BRA `(.L_x_139) ;  /* 0xfffffffc00f09947 */ /* 0x008fea000383ffff */
[----:B------:R-:W-:Y:S05]  /*d550*/  BRA `(.L_x_138) ;  /* 0xffffff4400107947 */ /* 0x000fea000383ffff */
.L_x_144:
[----:B-1----:R1:W2:Y:S02]  /*d560*/  SYNCS.PHASECHK.TRANS64.TRYWAIT P1, [R5+URZ+0x13230], R4 ;  /* 0x01323004050075a7 */ /* 0x0022a4000802017f */
[----:B--2---:R-:W-:Y:S05]  /*d570*/  @!P1 NANOSLEEP.SYNCS 0x989680 ;  /* 0x009896800000995d */ /* 0x004fea0003900000 */
[----:B------:R-:W2:Y:S02]  /*d580*/  @!P1 SYNCS.PHASECHK.TRANS64 P1, [R5+URZ+0x13230], R4 ;  /* 0x01323004050095a7 */ /* 0x000ea4000802007f */
[----:B--2---:R-:W-:Y:S05]  /*d590*/  @!P1 BRA `(.L_x_144) ;  /* 0xfffffffc00f09947 */ /* 0x004fea000383ffff */
[----:B------:R-:W-:Y:S05]  /*d5a0*/  BRA `(.L_x_143) ;  /* 0xffffff6c00307947 */ /* 0x000fea000383ffff */
.L_x_148:
[----:B-1----:R-:W-:-:S04]  /*d5b0*/  IMAD.U32 R13, RZ, RZ, UR12 ;  /* 0x0000000cff0d7e24 */ /* 0x002fc8000f8e00ff */
[----:B------:R1:W2:Y:S03]  /*d5c0*/  SYNCS.PHASECHK.TRANS64.TRYWAIT P1, [R13+URZ+0x13250], R4 ;  /* 0x013250040d0075a7 */ /* 0x0002a6000802017f */
[----:B--2---:R-:W-:Y:S05]  /*d5d0*/  @!P1 NANOSLEEP.SYNCS 0x989680 ;  /* 0x009896800000995d */ /* 0x004fea0003900000 */
[----:B------:R-:W2:Y:S02]  /*d5e0*/  @!P1 SYNCS.PHASECHK.TRANS64 P1, [R13+URZ+0x13250], R4 ;  /* 0x013250040d0095a7 */ /* 0x000ea4000802007f */
[----:B--2---:R-:W-:Y:S05]  /*d5f0*/  @!P1 BRA `(.L_x_148) ;  /* 0xfffffffc00ec9947 */ /* 0x004fea000383ffff */
[----:B------:R-:W-:Y:S05]  /*d600*/  BRA `(.L_x_147) ;  /* 0xffffff7000407947 */ /* 0x000fea000383ffff */
.L_x_154:
[----:B-1----:R1:W2:Y:S02]  /*d610*/  SYNCS.PHASECHK.TRANS64.TRYWAIT P1, [R20+URZ+0x13250], R3 ;  /* 0x01325003140075a7 */ /* 0x0022a4000802017f */
[----:B--2---:R-:W-:Y:S05]  /*d620*/  @!P1 NANOSLEEP.SYNCS 0x989680 ;  /* 0x009896800000995d */ /* 0x004fea0003900000 */
[----:B------:R-:W2:Y:S02]  /*d630*/  @!P1 SYNCS.PHASECHK.TRANS64 P1, [R20+URZ+0x13250], R3 ;  /* 0x01325003140095a7 */ /* 0x000ea4000802007f */
[----:B--2---:R-:W-:Y:S05]  /*d640*/  @!P1 BRA `(.L_x_154) ;  /* 0xfffffffc00f09947 */ /* 0x004fea000383ffff */
[----:B------:R-:W-:Y:S05]  /*d650*/  BRA `(.L_x_153) ;  /* 0xffffff8c00947947 */ /* 0x000fea000383ffff */
.L_x_188:
[----:B------:R-:W-:Y:S02]  /*d660*/  IMAD.MOV.U32 R13, RZ, RZ, R20 ;  /* 0x000000ffff0d7224 */ /* 0x000fe400078e0014 */
[----:B------:R-:W-:Y:S02]  /*d670*/  IMAD.MOV.U32 R12, RZ, RZ, RZ ;  /* 0x000000ffff0c7224 */ /* 0x000fe400078e00ff */
[----:B------:R-:W-:Y:S02]  /*d680*/  IMAD.MOV.U32 R11, RZ, RZ, 0x1f ;  /* 0x0000001fff0b7424 */ /* 0x000fe400078e00ff */
[----:B------:R-:W-:-:S07]  /*d690*/  IMAD.MOV.U32 R15, RZ, RZ, -0x1 ;  /* 0xffffffffff0f7424 */ /* 0x000fce00078e00ff */
[----:B------:R-:W-:Y:S05]  /*d6a0*/  WARPSYNC.COLLECTIVE R15, `(.L_x_258) ;  /* 0x000000000f087348 */ /* 0x000fea0003c00000 */
[----:B------:R0:W1:Y:S02]  /*d6b0*/  SHFL.IDX P6, R14, R13, R12, R11 ;  /* 0x0000000c0d0e7389 */ /* 0x00006400000c000b */
[----:B01----:R-:W-:Y:S01]  /*d6c0*/  ENDCOLLECTIVE ;  /* 0x000000000000791b */ /* 0x003fe20003800000 */
.L_x_258:
[----:B------:R-:W-:Y:S05]  /*d6d0*/  BRA `(.L_x_259) ;  /* 0xffffffcc00787947 */ /* 0x000fea000383ffff */
.L_x_190:
[----:B------:R-:W-:Y:S01]  /*d6e0*/  BSSY B0, `(.L_x_260) ;  /* 0x0000006000007945 */ /* 0x000fe20003800000 */
[----:B------:R-:W-:-:S07]  /*d6f0*/  IMAD.MOV.U32 R15, RZ, RZ, -0x1 ;  /* 0xffffffffff0f7424 */ /* 0x000fce00078e00ff */
[----:B01----:R-:W-:Y:S05]  /*d700*/  WARPSYNC.COLLECTIVE R15, `(.L_x_261) ;  /* 0x000000000f0c7348 */ /* 0x003fea0003c00000 */
[----:B------:R-:W-:Y:S02]  /*d710*/  ELECT P6, UR62, PT ;  /* 0x00000000003e782f */ /* 0x000fe400038c0000 */
[----:B------:R-:W-:Y:S01]  /*d720*/  MOV R14, UR62 ;  /* 0x0000003e000e7c02 */ /* 0x000fe20008000f00 */
[----:B01----:R-:W-:Y:S10]  /*d730*/  ENDCOLLECTIVE ;  /* 0x000000000000791b */ /* 0x003ff40003800000 */
.L_x_261:
[----:B------:R-:W-:Y:S05]  /*d740*/  BSYNC B0 ;  /* 0x0000000000007941 */ /* 0x000fea0003800000 */
.L_x_260:
[----:B------:R-:W-:Y:S05]  /*d750*/  BRA `(.L_x_262) ;  /* 0xffffffcc00847947 */ /* 0x000fea000383ffff */
.L_x_192:
[----:B--2---:R2:W3:Y:S02]  /*d760*/  SYNCS.PHASECHK.TRANS64.TRYWAIT P0, [R5+URZ+0x13280], R2 ;  /* 0x01328002050075a7 */ /* 0x0044e4000800017f */
[----:B---3--:R-:W-:Y:S05]  /*d770*/  @!P0 NANOSLEEP.SYNCS 0x989680 ;  /* 0x009896800000895d */ /* 0x008fea0003900000 */
[----:B------:R-:W3:Y:S02]  /*d780*/  @!P0 SYNCS.PHASECHK.TRANS64 P0, [R5+URZ+0x13280], R2 ;  /* 0x01328002050085a7 */ /* 0x000ee4000800007f */
[----:B---3--:R-:W-:Y:S05]  /*d790*/  @!P0 BRA `(.L_x_192) ;  /* 0xfffffffc00f08947 */ /* 0x008fea000383ffff */
[----:B------:R-:W-:Y:S05]  /*d7a0*/  BRA `(.L_x_263) ;  /* 0xffffffcc00e47947 */ /* 0x000fea000383ffff */
.L_x_194:
[----:B---3--:R3:W4:Y:S02]  /*d7b0*/  SYNCS.PHASECHK.TRANS64.TRYWAIT P0, [R5+URZ+0x13240], R2 ;  /* 0x01324002050075a7 */ /* 0x008724000800017f */
[----:B----4-:R-:W-:Y:S05]  /*d7c0*/  @!P0 NANOSLEEP.SYNCS 0x989680 ;  /* 0x009896800000895d */ /* 0x010fea0003900000 */
[----:B------:R-:W4:Y:S02]  /*d7d0*/  @!P0 SYNCS.PHASECHK.TRANS64 P0, [R5+URZ+0x13240], R2 ;  /* 0x01324002050085a7 */ /* 0x000f24000800007f */
[----:B----4-:R-:W-:Y:S05]  /*d7e0*/  @!P0 BRA `(.L_x_194) ;  /* 0xfffffffc00f08947 */ /* 0x010fea000383ffff */
[----:B------:R-:W-:Y:S05]  /*d7f0*/  BRA `(.L_x_264) ;  /* 0xffffffd000347947 */ /* 0x000fea000383ffff */
.L_x_198:
[----:B------:R-:W-:Y:S02]  /*d800*/  IMAD.MOV.U32 R13, RZ, RZ, R5 ;  /* 0x000000ffff0d7224 */ /* 0x000fe400078e0005 */
[----:B------:R-:W-:Y:S02]  /*d810*/  IMAD.MOV.U32 R12, RZ, RZ, RZ ;  /* 0x000000ffff0c7224 */ /* 0x000fe400078e00ff */
[----:B------:R-:W-:Y:S02]  /*d820*/  IMAD.MOV.U32 R11, RZ, RZ, 0x1c1f ;  /* 0x00001c1fff0b7424 */ /* 0x000fe400078e00ff */
[----:B------:R-:W-:Y:S02]  /*d830*/  IMAD.MOV.U32 R15, RZ, RZ, -0x1 ;  /* 0xffffffffff0f7424 */ /* 0x000fe400078e00ff */
[----:B------:R-:W-:Y:S02]  /*d840*/  IMAD R26, R26, R7, RZ ;  /* 0x000000071a1a7224 */ /* 0x000fe400078e02ff */
[----:B------:R-:W-:-:S07]  /*d850*/  IMAD R25, R25, 0xc0, R20 ;  /* 0x000000c019197824 */ /* 0x000fce00078e0214 */
[----:B-1---5:R-:W-:Y:S05]  /*d860*/  WARPSYNC.COLLECTIVE R15, `(.L_x_265) ;  /* 0x000000000f087348 */ /* 0x022fea0003c00000 */
[----:B------:R0:W2:Y:S02]  /*d870*/  SHFL.IDX P6, R14, R13, R12, R11 ;  /* 0x0000000c0d0e7389 */ /* 0x0000a400000c000b */
[----:B012--5:R-:W-:Y:S01]  /*d880*/  ENDCOLLECTIVE ;  /* 0x000000000000791b */ /* 0x027fe20003800000 */
.L_x_265:
[C---:B------:R-:W-:Y:S01]  /*d890*/  VIADD R7, R25.reuse, 0x20 ;  /* 0x0000002019077836 */ /* 0x040fe20000000000 */
[----:B------:R-:W-:Y:S01]  /*d8a0*/  ISETP.GE.AND P1, PT, R25, R26, PT ;  /* 0x0000001a1900720c */ /* 0x000fe20003f26270 */
[----:B------:R-:W-:Y:S02]  /*d8b0*/  IMAD.MOV.U32 R13, RZ, RZ, R0 ;  /* 0x000000ffff0d7224 */ /* 0x000fe400078e0000 */
[----:B------:R-:W-:-:S10]  /*d8c0*/  IMAD.MOV.U32 R2, RZ, RZ, R14 ;  /* 0x000000ffff027224 */ /* 0x000fd400078e000e */
[----:B------:R-:W-:Y:S05]  /*d8d0*/  WARPSYNC.COLLECTIVE R15, `(.L_x_266) ;  /* 0x000000000f087348 */ /* 0x000fea0003c00000 */
[----:B------:R0:W1:Y:S02]  /*d8e0*/  SHFL.IDX P6, R14, R13, R12, R11 ;  /* 0x0000000c0d0e7389 */ /* 0x00006400000c000b */
[----:B01----:R-:W-:Y:S01]  /*d8f0*/  ENDCOLLECTIVE ;  /* 0x000000000000791b */ /* 0x003fe20003800000 */
.L_x_266:
[----:B------:R-:W-:Y:S02]  /*d900*/  IMAD.MOV.U32 R13, RZ, RZ, R5 ;  /* 0x000000ffff0d7224 */ /* 0x000fe400078e0005 */
[----:B------:R-:W-:Y:S01]  /*d910*/  IMAD.MOV.U32 R12, RZ, RZ, 0x1 ;  /* 0x00000001ff0c7424 */ /* 0x000fe200078e00ff */
[----:B------:R-:W-:-:S05]  /*d920*/  @!P1 IADD3 R14, P2, R10, R14, RZ ;  /* 0x0000000e0a0e9210 */ /* 0x000fca0007f5e0ff */
[----:B------:R-:W-:Y:S02]  /*d930*/  @!P1 IMAD.X R3, RZ, RZ, R2, P2 ;  /* 0x000000ffff039224 */ /* 0x000fe400010e0602 */
[----:B------:R-:W-:-:S07]  /*d940*/  @!P1 IMAD.MOV.U32 R2, RZ, RZ, R14 ;  /* 0x000000ffff029224 */ /* 0x000fce00078e000e */
[----:B------:R-:W-:Y:S05]  /*d950*/  WARPSYNC.COLLECTIVE R15, `(.L_x_267) ;  /* 0x000000000f087348 */ /* 0x000fea0003c00000 */
[----:B------:R0:W1:Y:S02]  /*d960*/  SHFL.IDX P6, R14, R13, R12, R11 ;  /* 0x0000000c0d0e7389 */ /* 0x00006400000c000b */
[----:B01----:R-:W-:Y:S01]  /*d970*/  ENDCOLLECTIVE ;  /* 0x000000000000791b */ /* 0x003fe20003800000 */
.L_x_267:
[----:B------:R-:W-:Y:S01]  /*d980*/  @!PT LDS RZ, [RZ] ;  /* 0x00000000fffff984 */ /* 0x000fe20000000800 */
[----:B------:R-:W-:Y:S01]  /*d990*/  @!PT LDS RZ, [RZ] ;  /* 0x00000000fffff984 */ /* 0x000fe20000000800 */
[----:B------:R-:W-:Y:S01]  /*d9a0*/  @!PT LDS RZ, [RZ] ;  /* 0x00000000fffff984 */ /* 0x000fe20000000800 */
[----:B------:R0:W-:Y:S01]  /*d9b0*/  @!P1 LDGSTS.E.BYPASS.LTC128B.128 [R8+0xb000], desc[UR48][R2.64], !P0 ;  /* 0x0b00000002089fae */ /* 0x0001e2000c101d70 */
[----:B------:R-:W-:Y:S01]  /*d9c0*/  ISETP.GE.AND P1, PT, R7, R26, PT ;  /* 0x0000001a0700720c */ /* 0x000fe20003f26270 */
[----:B------:R-:W-:Y:S02]  /*d9d0*/  VIADD R7, R25, 0x40 ;  /* 0x0000004019077836 */ /* 0x000fe40000000000 */
[----:B------:R-:W-:Y:S02]  /*d9e0*/  IMAD.MOV.U32 R13, RZ, RZ, R0 ;  /* 0x000000ffff0d7224 */ /* 0x000fe400078e0000 */
[----:B0-----:R-:W-:-:S08]  /*d9f0*/  IMAD.MOV.U32 R2, RZ, RZ, R14 ;  /* 0x000000ffff027224 */ /* 0x001fd000078e000e */
[----:B------:R-:W-:Y:S05]  /*da00*/  WARPSYNC.COLLECTIVE R15, `(.L_x_268) ;  /* 0x000000000f087348 */ /* 0x000fea0003c00000 */
[----:B------:R0:W1:Y:S02]  /*da10*/  SHFL.IDX P6, R14, R13, R12, R11 ;  /* 0x0000000c0d0e7389 */ /* 0x00006400000c000b */
[----:B01----:R-:W-:Y:S01]  /*da20*/  ENDCOLLECTIVE ;  /* 0x000000000000791b */ /* 0x003fe20003800000 */
.L_x_268:
        /* <DEDUP_REMOVED lines=8> */
.L_x_269:
[----:B------:R-:W-:Y:S01]  /*dab0*/  @!PT LDS RZ, [RZ] ;  /* 0x00000000fffff984 */ /* 0x000fe20000000800 */
[----:B------:R-:W-:Y:S01]  /*dac0*/  @!PT LDS RZ, [RZ] ;  /* 0x00000000fffff984 */ /* 0x000fe20000000800 */
[----:B------:R-:W-:Y:S01]  /*dad0*/  @!PT LDS RZ, [RZ] ;  /* 0x00000000fffff984 */ /* 0x000fe20000000800 */
[----:B------:R0:W-:Y:S01]  /*dae0*/  @!P1 LDGSTS.E.BYPASS.LTC128B.128 [R8+0xb800], desc[UR48][R2.64], !P0 ;  /* 0x0b80000002089fae */ /* 0x0001e2000c101d70 */
[----:B------:R-:W-:Y:S01]  /*daf0*/  ISETP.GE.AND P1, PT, R7, R26, PT ;  /* 0x0000001a0700720c */ /* 0x000fe20003f26270 */
[----:B------:R-:W-:Y:S02]  /*db00*/  IMAD.MOV.U32 R13, RZ, RZ, R0 ;  /* 0x000000ffff0d7224 */ /* 0x000fe400078e0000 */
[----:B0-----:R-:W-:-:S10]  /*db10*/  IMAD.MOV.U32 R2, RZ, RZ, R14 ;  /* 0x000000ffff027224 */ /* 0x001fd400078e000e */
[----:B------:R-:W-:Y:S05]  /*db20*/  WARPSYNC.COLLECTIVE R15, `(.L_x_270) ;  /* 0x000000000f087348 */ /* 0x000fea0003c00000 */
[----:B------:R0:W1:Y:S02]  /*db30*/  SHFL.IDX P6, R14, R13, R12, R11 ;  /* 0x0000000c0d0e7389 */ /* 0x00006400000c000b */
[----:B01----:R-:W-:Y:S01]  /*db40*/  ENDCOLLECTIVE ;  /* 0x000000000000791b */ /* 0x003fe20003800000 */
.L_x_270:
        /* <DEDUP_REMOVED lines=8> */
.L_x_271:
[----:B------:R-:W-:Y:S01]  /*dbd0*/  @!PT LDS RZ, [RZ] ;  /* 0x00000000fffff984 */ /* 0x000fe20000000800 */
[----:B------:R-:W-:Y:S01]  /*dbe0*/  @!PT LDS RZ, [RZ] ;  /* 0x00000000fffff984 */ /* 0x000fe20000000800 */
[----:B------:R-:W-:Y:S01]  /*dbf0*/  @!PT LDS RZ, [RZ] ;  /* 0x00000000fffff984 */ /* 0x000fe20000000800 */
[----:B------:R0:W-:Y:S01]  /*dc00*/  @!P1 LDGSTS.E.BYPASS.LTC128B.128 [R8+0xc000], desc[UR48][R2.64], !P0 ;  /* 0x0c00000002089fae */ /* 0x0001e2000c101d70 */
[----:B------:R-:W-:Y:S02]  /*dc10*/  IMAD.MOV.U32 R13, RZ, RZ, R0 ;  /* 0x000000ffff0d7224 */ /* 0x000fe400078e0000 */
[----:B0-----:R-:W-:-:S05]  /*dc20*/  VIADD R3, R25, 0x60 ;  /* 0x0000006019037836 */ /* 0x001fca0000000000 */
[----:B------:R-:W-:Y:S01]  /*dc30*/  ISETP.GE.AND P1, PT, R3, R26, PT ;  /* 0x0000001a0300720c */ /* 0x000fe20003f26270 */
[----:B------:R-:W-:-:S12]  /*dc40*/  IMAD.MOV.U32 R5, RZ, RZ, R14 ;  /* 0x000000ffff057224 */ /* 0x000fd800078e000e */
[----:B------:R-:W-:Y:S05]  /*dc50*/  WARPSYNC.COLLECTIVE R15, `(.L_x_272) ;  /* 0x000000000f087348 */ /* 0x000fea0003c00000 */
[----:B------:R0:W1:Y:S02]  /*dc60*/  SHFL.IDX P6, R14, R13, R12, R11 ;  /* 0x0000000c0d0e7389 */ /* 0x00006400000c000b */
[----:B01----:R-:W-:Y:S01]  /*dc70*/  ENDCOLLECTIVE ;  /* 0x000000000000791b */ /* 0x003fe20003800000 */
.L_x_272:
[----:B------:R-:W-:Y:S02]  /*dc80*/  IMAD.MOV.U32 R13, RZ, RZ, R6 ;  /* 0x000000ffff0d7224 */ /* 0x000fe400078e0006 */
[----:B------:R-:W-:Y:S02]  /*dc90*/  IMAD.MOV.U32 R12, RZ, RZ, RZ ;  /* 0x000000ffff0c7224 */ /* 0x000fe400078e00ff */
[----:B------:R-:W-:-:S07]  /*dca0*/  IMAD.MOV.U32 R7, RZ, RZ, R14 ;  /* 0x000000ffff077224 */ /* 0x000fce00078e000e */
[----:B------:R-:W-:Y:S05]  /*dcb0*/  WARPSYNC.COLLECTIVE R15, `(.L_x_273) ;  /* 0x000000000f087348 */ /* 0x000fea0003c00000 */
[----:B------:R0:W1:Y:S02]  /*dcc0*/  SHFL.IDX P6, R14, R13, R12, R11 ;  /* 0x0000000c0d0e7389 */ /* 0x00006400000c000b */
[----:B01----:R-:W-:Y:S01]  /*dcd0*/  ENDCOLLECTIVE ;  /* 0x000000000000791b */ /* 0x003fe20003800000 */
.L_x_273:
        /* <DEDUP_REMOVED lines=11> */
.L_x_274:
[----:B------:R-:W-:-:S05]  /*dd90*/  VIADD R3, R25, 0x80 ;  /* 0x0000008019037836 */ /* 0x000fca0000000000 */
[----:B------:R-:W-:Y:S01]  /*dda0*/  ISETP.GE.AND P2, PT, R3, R26, PT ;  /* 0x0000001a0300720c */ /* 0x000fe20003f46270 */
[----:B------:R-:W-:Y:S02]  /*ddb0*/  IMAD.MOV.U32 R13, RZ, RZ, R6 ;  /* 0x000000ffff0d7224 */ /* 0x000fe400078e0006 */
[----:B------:R-:W-:-:S10]  /*ddc0*/  IMAD.MOV.U32 R12, RZ, RZ, 0x1 ;  /* 0x00000001ff0c7424 */ /* 0x000fd400078e00ff */
[----:B------:R-:W-:-:S13]  /*ddd0*/  @!P2 IADD3 R2, P1, R10, R14, RZ ;  /* 0x0000000e0a02a210 */ /* 0x000fda0007f3e0ff */
[----:B------:R-:W-:Y:S05]  /*dde0*/  WARPSYNC.COLLECTIVE R15, `(.L_x_275) ;  /* 0x000000000f087348 */ /* 0x000fea0003c00000 */
[----:B------:R0:W1:Y:S02]  /*ddf0*/  SHFL.IDX P6, R14, R13, R12, R11 ;  /* 0x0000000c0d0e7389 */ /* 0x00006400000c000b */
[----:B01----:R-:W-:Y:S01]  /*de00*/  ENDCOLLECTIVE ;  /* 0x000000000000791b */ /* 0x003fe20003800000 */
.L_x_275:
        /* <DEDUP_REMOVED lines=10> */
.L_x_276:
[----:B------:R-:W-:Y:S05]  /*deb0*/  BRA `(.L_x_277) ;  /* 0xffffffd400387947 */ /* 0x000fea000383ffff */
.L_x_201:
[----:B0-----:R0:W2:Y:S02]  /*dec0*/  SYNCS.PHASECHK.TRANS64.TRYWAIT P0, [R16+URZ+0x13220], R3 ;  /* 0x01322003100075a7 */ /* 0x0010a4000800017f */
[----:B--2---:R-:W-:Y:S05]  /*ded0*/  @!P0 NANOSLEEP.SYNCS 0x989680 ;  /* 0x009896800000895d */ /* 0x004fea0003900000 */
[----:B------:R-:W2:Y:S02]  /*dee0*/  @!P0 SYNCS.PHASECHK.TRANS64 P0, [R16+URZ+0x13220], R3 ;  /* 0x01322003100085a7 */ /* 0x000ea4000800007f */
[----:B--2---:R-:W-:Y:S05]  /*def0*/  @!P0 BRA `(.L_x_201) ;  /* 0xfffffffc00f08947 */ /* 0x004fea000383ffff */
[----:B------:R-:W-:Y:S05]  /*df00*/  BRA `(.L_x_278) ;  /* 0xffffffd400947947 */ /* 0x000fea000383ffff */
.L_x_207:
[----:B0-----:R0:W2:Y:S02]  /*df10*/  SYNCS.PHASECHK.TRANS64.TRYWAIT P0, [R4+URZ+0x13280], R3 ;  /* 0x01328003040075a7 */ /* 0x0010a4000800017f */
[----:B--2---:R-:W-:Y:S05]  /*df20*/  @!P0 NANOSLEEP.SYNCS 0x989680 ;  /* 0x009896800000895d */ /* 0x004fea0003900000 */
[----:B------:R-:W2:Y:S02]  /*df30*/  @!P0 SYNCS.PHASECHK.TRANS64 P0, [R4+URZ+0x13280], R3 ;  /* 0x01328003040085a7 */ /* 0x000ea4000800007f */
[----:B--2---:R-:W-:Y:S05]  /*df40*/  @!P0 BRA `(.L_x_207) ;  /* 0xfffffffc00f08947 */ /* 0x004fea000383ffff */
[----:B------:R-:W-:Y:S05]  /*df50*/  BRA `(.L_x_279) ;  /* 0xffffffd800447947 */ /* 0x000fea000383ffff */
.L_x_212:
[----:B--2---:R2:W3:Y:S02]  /*df60*/  SYNCS.PHASECHK.TRANS64.TRYWAIT P0, [R4+URZ+0x13240], R3 ;  /* 0x01324003040075a7 */ /* 0x0044e4000800017f */
[----:B---3--:R-:W-:Y:S05]  /*df70*/  @!P0 NANOSLEEP.SYNCS 0x989680 ;  /* 0x009896800000895d */ /* 0x008fea0003900000 */
[----:B------:R-:W3:Y:S02]  /*df80*/  @!P0 SYNCS.PHASECHK.TRANS64 P0, [R4+URZ+0x13240], R3 ;  /* 0x01324003040085a7 */ /* 0x000ee4000800007f */
[----:B---3--:R-:W-:Y:S05]  /*df90*/  @!P0 BRA `(.L_x_212) ;  /* 0xfffffffc00f08947 */ /* 0x008fea000383ffff */
[----:B------:R-:W-:Y:S05]  /*dfa0*/  BRA `(.L_x_280) ;  /* 0xffffffd800c07947 */ /* 0x000fea000383ffff */
.L_x_218:
[----:B0-----:R0:W2:Y:S02]  /*dfb0*/  SYNCS.PHASECHK.TRANS64.TRYWAIT P0, [R3+URZ+0x13270], R2 ;  /* 0x01327002030075a7 */ /* 0x0010a4000800017f */
[----:B--2---:R-:W-:Y:S05]  /*dfc0*/  @!P0 NANOSLEEP.SYNCS 0x989680 ;  /* 0x009896800000895d */ /* 0x004fea0003900000 */
[----:B------:R-:W2:Y:S02]  /*dfd0*/  @!P0 SYNCS.PHASECHK.TRANS64 P0, [R3+URZ+0x13270], R2 ;  /* 0x01327002030085a7 */ /* 0x000ea4000800007f */
[----:B--2---:R-:W-:Y:S05]  /*dfe0*/  @!P0 BRA `(.L_x_218) ;  /* 0xfffffffc00f08947 */ /* 0x004fea000383ffff */
[----:B------:R-:W-:Y:S05]  /*dff0*/  BRA `(.L_x_281) ;  /* 0xffffffdc005c7947 */ /* 0x000fea000383ffff */
.L_x_220:
[----:B0-----:R0:W2:Y:S02]  /*e000*/  SYNCS.PHASECHK.TRANS64.TRYWAIT P0, [R3+URZ+0x13260], R2 ;  /* 0x01326002030075a7 */ /* 0x0010a4000800017f */
[----:B--2---:R-:W-:Y:S05]  /*e010*/  @!P0 NANOSLEEP.SYNCS 0x989680 ;  /* 0x009896800000895d */ /* 0x004fea0003900000 */
[----:B------:R-:W2:Y:S02]  /*e020*/  @!P0 SYNCS.PHASECHK.TRANS64 P0, [R3+URZ+0x13260], R2 ;  /* 0x01326002030085a7 */ /* 0x000ea4000800007f */
[----:B--2---:R-:W-:Y:S05]  /*e030*/  @!P0 BRA `(.L_x_220) ;  /* 0xfffffffc00f08947 */ /* 0x004fea000383ffff */
[----:B------:R-:W-:Y:S05]  /*e040*/  BRA `(.L_x_282) ;  /* 0xffffffdc00647947 */ /* 0x000fea000383ffff */
.L_x_227:
[----:B0-----:R0:W2:Y:S02]  /*e050*/  SYNCS.PHASECHK.TRANS64.TRYWAIT P1, [R2+URZ+0x13270], R3 ;  /* 0x01327003020075a7 */ /* 0x0010a4000802017f */
[----:B--2---:R-:W-:Y:S05]  /*e060*/  @!P1 NANOSLEEP.SYNCS 0x989680 ;  /* 0x009896800000995d */ /* 0x004fea0003900000 */
[----:B------:R-:W2:Y:S02]  /*e070*/  @!P1 SYNCS.PHASECHK.TRANS64 P1, [R2+URZ+0x13270], R3 ;  /* 0x01327003020095a7 */ /* 0x000ea4000802007f */
[----:B--2---:R-:W-:Y:S05]  /*e080*/  @!P1 BRA `(.L_x_227) ;  /* 0xfffffffc00f09947 */ /* 0x004fea000383ffff */
[----:B------:R-:W-:Y:S05]  /*e090*/  BRA `(.L_x_283) ;  /* 0xffffffe000a87947 */ /* 0x000fea000383ffff */
.L_x_229:
[----:B0-----:R0:W2:Y:S02]  /*e0a0*/  SYNCS.PHASECHK.TRANS64.TRYWAIT P1, [R2+URZ+0x13260], R5 ;  /* 0x01326005020075a7 */ /* 0x0010a4000802017f */
[----:B--2---:R-:W-:Y:S05]  /*e0b0*/  @!P1 NANOSLEEP.SYNCS 0x989680 ;  /* 0x009896800000995d */ /* 0x004fea0003900000 */
[----:B------:R-:W2:Y:S02]  /*e0c0*/  @!P1 SYNCS.PHASECHK.TRANS64 P1, [R2+URZ+0x13260], R5 ;  /* 0x01326005020095a7 */ /* 0x000ea4000802007f */
[----:B--2---:R-:W-:Y:S05]  /*e0d0*/  @!P1 BRA `(.L_x_229) ;  /* 0xfffffffc00f09947 */ /* 0x004fea000383ffff */
[----:B------:R-:W-:Y:S05]  /*e0e0*/  BRA `(.L_x_284) ;  /* 0xffffffe000b07947 */ /* 0x000fea000383ffff */
.L_x_242:
[----:B0-----:R0:W1:Y:S02]  /*e0f0*/  SYNCS.PHASECHK.TRANS64.TRYWAIT P0, [R7+URZ+0x13220], R0 ;  /* 0x01322000070075a7 */ /* 0x001064000800017f */
[----:B-1----:R-:W-:Y:S05]  /*e100*/  @!P0 NANOSLEEP.SYNCS 0x989680 ;  /* 0x009896800000895d */ /* 0x002fea0003900000 */
[----:B------:R-:W1:Y:S02]  /*e110*/  @!P0 SYNCS.PHASECHK.TRANS64 P0, [R7+URZ+0x13220], R0 ;  /* 0x01322000070085a7 */ /* 0x000e64000800007f */
[----:B-1----:R-:W-:Y:S05]  /*e120*/  @!P0 BRA `(.L_x_242) ;  /* 0xfffffffc00f08947 */ /* 0x002fea000383ffff */
[----:B------:R-:W-:Y:S05]  /*e130*/  BRA `(.L_x_285) ;  /* 0xfffffff0000c7947 */ /* 0x000fea000383ffff */
.L_x_243:
[----:B------:R-:W1:Y:S01]  /*e140*/  S2R R2, SR_TID.X ;  /* 0x0000000000027919 */ /* 0x000e620000002100 */
[----:B------:R-:W-:Y:S01]  /*e150*/  BSSY B0, `(.L_x_286) ;  /* 0x000000a000007945 */ /* 0x000fe20003800000 */
[----:B------:R-:W-:Y:S02]  /*e160*/  IMAD.MOV.U32 R12, RZ, RZ, RZ ;  /* 0x000000ffff0c7224 */ /* 0x000fe400078e00ff */
[----:B------:R-:W-:Y:S02]  /*e170*/  IMAD.MOV.U32 R11, RZ, RZ, 0x1f ;  /* 0x0000001fff0b7424 */ /* 0x000fe400078e00ff */
[----:B------:R-:W-:Y:S01]  /*e180*/  IMAD.MOV.U32 R15, RZ, RZ, -0x1 ;  /* 0xffffffffff0f7424 */ /* 0x000fe200078e00ff */
[----:B-1----:R-:W-:-:S04]  /*e190*/  SHF.R.U32.HI R2, RZ, 0x5, R2 ;  /* 0x00000005ff027819 */ /* 0x002fc80000011602 */
[----:B------:R-:W-:-:S05]  /*e1a0*/  LOP3.LUT R2, R2, 0x3, RZ, 0xc0, !PT ;  /* 0x0000000302027812 */ /* 0x000fca00078ec0ff */
[----:B------:R-:W-:-:S07]  /*e1b0*/  IMAD.MOV.U32 R13, RZ, RZ, R2 ;  /* 0x000000ffff0d7224 */ /* 0x000fce00078e0002 */
[----:B0-----:R-:W-:Y:S05]  /*e1c0*/  WARPSYNC.COLLECTIVE R15, `(.L_x_287) ;  /* 0x000000000f087348 */ /* 0x001fea0003c00000 */
[----:B------:R1:W2:Y:S02]  /*e1d0*/  SHFL.IDX P6, R14, R13, R12, R11 ;  /* 0x0000000c0d0e7389 */ /* 0x0002a400000c000b */
[----:B012---:R-:W-:Y:S01]  /*e1e0*/  ENDCOLLECTIVE ;  /* 0x000000000000791b */ /* 0x007fe20003800000 */
.L_x_287:
[----:B------:R-:W-:Y:S05]  /*e1f0*/  BSYNC B0 ;  /* 0x0000000000007941 */ /* 0x000fea0003800000 */
.L_x_286:
[----:B------:R-:W-:Y:S05]  /*e200*/  BRA `(.L_x_288) ;  /* 0xffffffec00f47947 */ /* 0x000fea000383ffff */
.L_x_246:
[----:B------:R-:W-:Y:S01]  /*e210*/  BSSY B1, `(.L_x_289) ;  /* 0x0000006000017945 */ /* 0x000fe20003800000 */
[----:B------:R-:W-:-:S07]  /*e220*/  IMAD.MOV.U32 R15, RZ, RZ, -0x1 ;  /* 0xffffffffff0f7424 */ /* 0x000fce00078e00ff */
[----:B0-----:R-:W-:Y:S05]  /*e230*/  WARPSYNC.COLLECTIVE R15, `(.L_x_290) ;  /* 0x000000000f0c7348 */ /* 0x001fea0003c00000 */
[----:B------:R-:W-:Y:S02]  /*e240*/  ELECT P6, UR62, PT ;  /* 0x00000000003e782f */ /* 0x000fe400038c0000 */
[----:B------:R-:W-:Y:S01]  /*e250*/  MOV R14, UR62 ;  /* 0x0000003e000e7c02 */ /* 0x000fe20008000f00 */
[----:B0-----:R-:W-:Y:S10]  /*e260*/  ENDCOLLECTIVE ;  /* 0x000000000000791b */ /* 0x001ff40003800000 */
.L_x_290:
[----:B------:R-:W-:Y:S05]  /*e270*/  BSYNC B1 ;  /* 0x0000000000017941 */ /* 0x000fea0003800000 */
.L_x_289:
[----:B------:R-:W-:Y:S05]  /*e280*/  BRA `(.L_x_291) ;  /* 0xffffffec00ec7947 */ /* 0x000fea000383ffff */
.L_x_248:
[----:B0-----:R0:W1:Y:S02]  /*e290*/  SYNCS.PHASECHK.TRANS64.TRYWAIT P1, [R5+URZ], R4 ;  /* 0x00000004050075a7 */ /* 0x001064000802017f */
[----:B-1----:R-:W-:Y:S05]  /*e2a0*/  @!P1 NANOSLEEP.SYNCS 0x989680 ;  /* 0x009896800000995d */ /* 0x002fea0003900000 */
[----:B------:R-:W1:Y:S02]  /*e2b0*/  @!P1 SYNCS.PHASECHK.TRANS64 P1, [R5+URZ], R4 ;  /* 0x00000004050095a7 */ /* 0x000e64000802007f */
[----:B-1----:R-:W-:Y:S05]  /*e2c0*/  @!P1 BRA `(.L_x_248) ;  /* 0xfffffffc00f09947 */ /* 0x002fea000383ffff */
[----:B------:R-:W-:Y:S05]  /*e2d0*/  BRA `(.L_x_292) ;  /* 0xfffffff000207947 */ /* 0x000fea000383ffff */
.L_x_249:
[----:B-1----:R1:W2:Y:S02]  /*e2e0*/  SYNCS.PHASECHK.TRANS64.TRYWAIT P1, [R3+URZ], R0 ;  /* 0x00000000030075a7 */ /* 0x0022a4000802017f */
[----:B--2---:R-:W-:Y:S05]  /*e2f0*/  @!P1 NANOSLEEP.SYNCS 0x989680 ;  /* 0x009896800000995d */ /* 0x004fea0003900000 */
[----:B------:R-:W2:Y:S02]  /*e300*/  @!P1 SYNCS.PHASECHK.TRANS64 P1, [R3+URZ], R0 ;  /* 0x00000000030095a7 */ /* 0x000ea4000802007f */
[----:B--2---:R-:W-:Y:S05]  /*e310*/  @!P1 BRA `(.L_x_249) ;  /* 0xfffffffc00f09947 */ /* 0x004fea000383ffff */
[----:B------:R-:W-:Y:S05]  /*e320*/  BRA `(.L_x_293) ;  /* 0xfffffff000147947 */ /* 0x000fea000383ffff */
.L_x_251:
[----:B-1----:R1:W2:Y:S02]  /*e330*/  SYNCS.PHASECHK.TRANS64.TRYWAIT P1, [R3+URZ+0x13260], R4 ;  /* 0x01326004030075a7 */ /* 0x0022a4000802017f */
[----:B--2---:R-:W-:Y:S05]  /*e340*/  @!P1 NANOSLEEP.SYNCS 0x989680 ;  /* 0x009896800000995d */ /* 0x004fea0003900000 */
[----:B------:R-:W2:Y:S02]  /*e350*/  @!P1 SYNCS.PHASECHK.TRANS64 P1, [R3+URZ+0x13260], R4 ;  /* 0x01326004030095a7 */ /* 0x000ea4000802007f */
[----:B--2---:R-:W-:Y:S05]  /*e360*/  @!P1 BRA `(.L_x_251) ;  /* 0xfffffffc00f09947 */ /* 0x004fea000383ffff */
[----:B------:R-:W-:Y:S05]  /*e370*/  BRA `(.L_x_294) ;  /* 0xfffffff000147947 */ /* 0x000fea000383ffff */
.L_x_253:
[----:B0-----:R0:W2:Y:S02]  /*e380*/  SYNCS.PHASECHK.TRANS64.TRYWAIT P1, [R5+URZ+0x13260], R0 ;  /* 0x01326000050075a7 */ /* 0x0010a4000802017f */
[----:B--2---:R-:W-:Y:S05]  /*e390*/  @!P1 NANOSLEEP.SYNCS 0x989680 ;  /* 0x009896800000995d */ /* 0x004fea0003900000 */
[----:B------:R-:W2:Y:S02]  /*e3a0*/  @!P1 SYNCS.PHASECHK.TRANS64 P1, [R5+URZ+0x13260], R0 ;  /* 0x01326000050095a7 */ /* 0x000ea4000802007f */
[----:B--2---:R-:W-:Y:S05]  /*e3b0*/  @!P1 BRA `(.L_x_253) ;  /* 0xfffffffc00f09947 */ /* 0x004fea000383ffff */
[----:B------:R-:W-:Y:S05]  /*e3c0*/  BRA `(.L_x_295) ;  /* 0xfffffff000147947 */ /* 0x000fea000383ffff */
.L_x_255:
[----:B--2---:R2:W3:Y:S02]  /*e3d0*/  SYNCS.PHASECHK.TRANS64.TRYWAIT P0, [R3+URZ+0x13280], R4 ;  /* 0x01328004030075a7 */ /* 0x0044e4000800017f */
[----:B---3--:R-:W-:Y:S05]  /*e3e0*/  @!P0 NANOSLEEP.SYNCS 0x989680 ;  /* 0x009896800000895d */ /* 0x008fea0003900000 */
[----:B------:R-:W3:Y:S02]  /*e3f0*/  @!P0 SYNCS.PHASECHK.TRANS64 P0, [R3+URZ+0x13280], R4 ;  /* 0x01328004030085a7 */ /* 0x000ee4000800007f */
[----:B---3--:R-:W-:Y:S05]  /*e400*/  @!P0 BRA `(.L_x_255) ;  /* 0xfffffffc00f08947 */ /* 0x008fea000383ffff */
[----:B------:R-:W-:Y:S05]  /*e410*/  BRA `(.L_x_256) ;  /* 0xfffffff000107947 */ /* 0x000fea000383ffff */
.L_x_296:
        /* <DEDUP_REMOVED lines=14> */
.L_x_2198:


//--------------------- .text._ZN7cutlass13device_kernelIN5flash11enable_sm90INS1_16FlashAttnFwdSm90INS1_25CollectiveMainloopFwdSm90ILi2EN4cute5tupleIJNS5_1CILi1EEES8_S8_EEENS6_IJNS7_ILi192EEENS7_ILi160EEENS7_ILi64EEEEEELi64ENS_12float_e4m3_tEfNS_4arch4Sm90ELb0ELb0ELb0ELb1ELb0ELb1ELb0ELb1ELb1ELb1ELb0ELb0EEENS1_21CollectiveEpilogueFwdINS6_IJSA_SC_SB_EEES9_NS_10bfloat16_tESG_Li384ELb1ELb1ELb0ELb1EEENS1_36VarlenDynamicPersistentTileSchedulerILi192ELi160ELi384ELi128ELb0ELb1ELb1ELb0ELb1ELb1EEEEEEEEEvNT_6ParamsE --------------------------
	.section	.text._ZN7cutlass13device_kernelIN5flash11enable_sm90INS1_16FlashAttnFwdSm90INS1_25CollectiveMainloopFwdSm90ILi2EN4cute5tupleIJNS5_1CILi1EEES8_S8_EEENS6_IJNS7_ILi192EEENS7_ILi160EEENS7_ILi64EEEEEELi64ENS_12float_e4m3_tEfNS_4arch4Sm90ELb0ELb0ELb0ELb1ELb0ELb1ELb0ELb1ELb1ELb1ELb0ELb0EEENS1_21CollectiveEpilogueFwdINS6_IJSA_SC_SB_EEES9_NS_10bfloat16_tESG_Li384ELb1ELb1ELb0ELb1EEENS1_36VarlenDynamicPersistentTileSchedulerILi192ELi160ELi384ELi128ELb0ELb1ELb1ELb0ELb1ELb1EEEEEEEEEvNT_6ParamsE,"ax",@progbits
	.align	128
.text._ZN7cutlass13device_kernelIN5flash11enable_sm90INS1_16FlashAttnFwdSm90INS1_25CollectiveMainloopFwdSm90ILi2EN4cute5tupleIJNS5_1CILi1EEES8_S8_EEENS6_IJNS7_ILi192EEENS7_ILi160EEENS7_ILi64EEEEEELi64ENS_12float_e4m3_tEfNS_4arch4Sm90ELb0ELb0ELb0ELb1ELb0ELb1ELb0ELb1ELb1ELb1ELb0ELb0EEENS1_21CollectiveEpilogueFwdINS6_IJSA_SC_SB_EEES9_NS_10bfloat16_tESG_Li384ELb1ELb1ELb0ELb1EEENS1_36VarlenDynamicPersistentTileSchedulerILi192ELi160ELi384ELi128ELb0ELb1ELb1ELb0ELb1ELb1EEEEEEEEEvNT_6ParamsE:
        .type           _ZN7cutlass13device_kernelIN5flash11enable_sm90INS1_16FlashAttnFwdSm90INS1_25CollectiveMainloopFwdSm90ILi2EN4cute5tupleIJNS5_1CILi1EEES8_S8_EEENS6_IJNS7_ILi192EEENS7_ILi160EEENS7_ILi64EEEEEELi64ENS_12float_e4m3_tEfNS_4arch4Sm90ELb0ELb0ELb0ELb1ELb0ELb1ELb0ELb1ELb1ELb1ELb0ELb0EEENS1_21CollectiveEpilogueFwdINS6_IJSA_SC_SB_EEES9_NS_10bfloat16_tESG_Li384ELb1ELb1ELb0ELb1EEENS1_36VarlenDynamicPersistentTileSchedulerILi192ELi160ELi384ELi128ELb0ELb1ELb1ELb0ELb1ELb1EEEEEEEEEvNT_6ParamsE,@function
        .size           _ZN7cutlass13device_kernelIN5flash11enable_sm90INS1_16FlashAttnFwdSm90INS1_25CollectiveMainloopFwdSm90ILi2EN4cute5tupleIJNS5_1CILi1EEES8_S8_EEENS6_IJNS7_ILi192EEENS7_ILi160EEENS7_ILi64EEEEEELi64ENS_12float_e4m3_tEfNS_4arch4Sm90ELb0ELb0ELb0ELb1ELb0ELb1ELb0ELb1ELb1ELb1ELb0ELb0EEENS1_21CollectiveEpilogueFwdINS6_IJSA_SC_SB_EEES9_NS_10bfloat16_tESG_Li384ELb1ELb1ELb0ELb1EEENS1_36VarlenDynamicPersistentTileSchedulerILi192ELi160ELi384ELi128ELb0ELb1ELb1ELb0ELb1ELb1EEEEEEEEEvNT_6ParamsE,(.L_x_2199 - _ZN7cutlass13device_kernelIN5flash11enable_sm90INS1_16FlashAttnFwdSm90INS1_25CollectiveMainloopFwdSm90ILi2EN4cute5tupleIJNS5_1CILi1EEES8_S8_EEENS6_IJNS7_ILi192EEENS7_ILi160EEENS7_ILi64EEEEEELi64ENS_12float_e4m3_tEfNS_4arch4Sm90ELb0ELb0ELb0ELb1ELb0ELb1ELb0ELb1ELb1ELb1ELb0ELb0EEENS1_21CollectiveEpilogueFwdINS6_IJSA_SC_SB_EEES9_NS_10bfloat16_tESG_Li384ELb1ELb1ELb0ELb1EEENS1_36VarlenDynamicPersistentTileSchedulerILi192ELi160ELi384ELi128ELb0ELb1ELb1ELb0ELb1ELb1EEEEEEEEEvNT_6ParamsE)
        .other          _ZN7cutlass13device_kernelIN5flash11enable_sm90INS1_16FlashAttnFwdSm90INS1_25CollectiveMainloopFwdSm90ILi2EN4cute5tupleIJNS5_1CILi1EEES8_S8_EEENS6_IJNS7_ILi192EEENS7_ILi160EEENS7_ILi64EEEEEELi64ENS_12float_e4m3_tEfNS_4arch4Sm90ELb0ELb0ELb0ELb1ELb0ELb1ELb0ELb1ELb1ELb1ELb0ELb0EEENS1_21CollectiveEpilogueFwdINS6_IJSA_SC_SB_EEES9_NS_10bfloat16_tESG_Li384ELb1ELb1ELb0ELb1EEENS1_36VarlenDynamicPersistentTileSchedulerILi192ELi160ELi384ELi128ELb0ELb1ELb1ELb0ELb1ELb1EEEEEEEEEvNT_6ParamsE,@"STO_CUDA_ENTRY STV_DEFAULT"
_ZN7cutlass13device_kernelIN5flash11enable_sm90INS1_16FlashAttnFwdSm90INS1_25CollectiveMainloopFwdSm90ILi2EN4cute5tupleIJNS5_1CILi1EEES8_S8_EEENS6_IJNS7_ILi192EEENS7_ILi160EEENS7_ILi64EEEEEELi64ENS_12float_e4m3_tEfNS_4arch4Sm90ELb0ELb0ELb0ELb1ELb0ELb1ELb0ELb1ELb1ELb1ELb0ELb0EEENS1_21CollectiveEpilogueFwdINS6_IJSA_SC_SB_EEES9_NS_10bfloat16_tESG_Li384ELb1ELb1ELb0ELb1EEENS1_36VarlenDynamicPersistentTileSchedulerILi192ELi160ELi384ELi128ELb0ELb1ELb1ELb0ELb1ELb1EEEEEEEEEvNT_6ParamsE:
[----:B------:R-:W0:Y:S02]  /*0000*/  LDC R1, c[0x0][0x28] ;  /* 0x00000a00ff017b82 */ /* 0x000e240000000800 */
[----:B0-----:R-:W-:Y:S01]  /*0010*/  VIADD R1, R1, 0xffffff80 ;  /* 0xffffff8001017836 */ /* 0x001fe20000000000 */
[----:B------:R-:W0:Y:S01]  /*0020*/  S2R R3, SR_TID.X ;  /* 0x0000000000037919 */ /* 0x000e220000002100 */
[----:B------:R-:W-:Y:S01]  /*0030*/  ELECT P0, URZ, PT ;  /* 0x00000000003f782f */ /* 0x000fe20003800000 */
[----:B------:R-:W-:Y:S01]  /*0040*/  BSSY B0, `(.L_x_297) ;  /* 0x0000013000007945 */ /* 0x000fe20003800000 */
[----:B0-----:R-:W-:-:S05]  /*0050*/  SHF.R.U32.HI R0, RZ, 0x5, R3 ;  /* 0x00000005ff007819 */ /* 0x001fca0000011603 */
[----:B------:R-:W0:Y:S02]  /*0060*/  SHFL.IDX PT, R2, R0, RZ, 0x1f ;  /* 0x00001fff00027589 */ /* 0x000e2400000e0000 */
[----:B0-----:R-:W-:-:S13]  /*0070*/  ISETP.EQ.AND P0, PT, R2, RZ, P0 ;  /* 0x000000ff0200720c */ /* 0x001fda0000702270 */
[----:B------:R-:W-:Y:S05]  /*0080*/  @!P0 BRA `(.L_x_298) ;  /* 0x0000000000388947 */ /* 0x000fea0003800000 */
[----:B------:R-:W-:Y:S02]  /*0090*/  ULDC.64 UR4, c[0x0][0x198] ;  /* 0x0000660000047ab9 */ /* 0x000fe40000000a00 */
[----:B------:R-:W-:Y:S02]  /*00a0*/  UIADD3 UR6, UP0, UR4, 0x370, URZ ;  /* 0x0000037004067890 */ /* 0x000fe4000ff1e03f */
[----:B------:R-:W-:Y:S02]  /*00b0*/  UIADD3 UR8, UP1, UR4, 0x470, URZ ;  /* 0x0000047004087890 */ /* 0x000fe4000ff3e03f */
[----:B------:R-:W-:Y:S02]  /*00c0*/  UIADD3 UR10, UP2, UR4, 0x570, URZ ;  /* 0x00000570040a7890 */ /* 0x000fe4000ff5e03f */
[----:B------:R-:W-:Y:S02]  /*00d0*/  UIADD3 UR4, UP3, UR4, 0x670, URZ ;  /* 0x0000067004047890 */ /* 0x000fe4000ff7e03f */
[----:B------:R-:W-:-:S02]  /*00e0*/  UIADD3.X UR7, URZ, UR5, URZ, UP0, !UPT ;  /* 0x000000053f077290 */ /* 0x000fc400087fe43f */
[----:B------:R-:W-:Y:S02]  /*00f0*/  UIADD3.X UR9, URZ, UR5, URZ, UP1, !UPT ;  /* 0x000000053f097290 */ /* 0x000fe40008ffe43f */
[----:B------:R-:W-:Y:S02]  /*0100*/  UIADD3.X UR11, URZ, UR5, URZ, UP2, !UPT ;  /* 0x000000053f0b7290 */ /* 0x000fe400097fe43f */
[----:B------:R-:W-:-:S03]  /*0110*/  UIADD3.X UR5, URZ, UR5, URZ, UP3, !UPT ;  /* 0x000000053f057290 */ /* 0x000fc60009ffe43f */
[----:B------:R0:W-:Y:S02]  /*0120*/  UTMACCTL.PF [UR6] ;  /* 0x00000000060079b9 */ /* 0x0001e40008040000 */
[----:B------:R0:W-:Y:S02]  /*0130*/  UTMACCTL.PF [UR8] ;  /* 0x00000000080079b9 */ /* 0x0001e40008040000 */
[----:B------:R0:W-:Y:S02]  /*0140*/  UTMACCTL.PF [UR10] ;  /* 0x000000000a0079b9 */ /* 0x0001e40008040000 */
[----:B------:R0:W-:Y:S02]  /*0150*/  UTMACCTL.PF [UR4] ;  /* 0x00000000040079b9 */ /* 0x0001e40008040000 */
[----:B0-----:R-:W-:Y:S01]  /*0160*/  NOP ;  /* 0x0000000000007918 */ /* 0x001fe20000000000 */
.L_x_298:
[----:B------:R-:W-:Y:S05]  /*0170*/  BSYNC B0 ;  /* 0x0000000000007941 */ /* 0x000fea0003800000 */
.L_x_297:
[----:B------:R-:W-:Y:S01]  /*0180*/  VOTEU.ANY UP0, P0 ;  /* 0x00000000003f7886 */ /* 0x000fe20000000100 */
[----:B------:R-:W0:Y:S01]  /*0190*/  SHFL.IDX PT, R2, R0, RZ, 0x1f ;  /* 0x00001fff00027589 */ /* 0x000e2200000e0000 */
[----:B------:R-:W-:Y:S01]  /*01a0*/  UMOV UR4, 0x80 ;  /* 0x0000008000047882 */ /* 0x000fe20000000000 */
[----:B------:R-:W-:Y:S01]  /*01b0*/  UMOV UR7, 0x180 ;  /* 0x0000018000077882 */ /* 0x000fe20000000000 */
[----:B------:R-:W-:Y:S01]  /*01c0*/  SHF.R.U32.HI R3, RZ, 0x7, R3 ;  /* 0x00000007ff037819 */ /* 0x000fe20000011603 */
[----:B------:R-:W1:Y:S01]  /*01d0*/  @UP0 S2UR UR8, SR_CgaCtaId ;  /* 0x00000000000809c3 */ /* 0x000e620000008800 */
[----:B------:R-:W-:Y:S01]  /*01e0*/  @UP0 UMOV UR6, 0x400 ;  /* 0x0000040000060882 */ /* 0x000fe20000000000 */
[----:B------:R-:W-:-:S04]  /*01f0*/  @UP0 UIADD3 UR4, -UR4, 0x100000, URZ ;  /* 0x0010000004040890 */ /* 0x000fc8000fffe13f */
[----:B------:R-:W-:Y:S02]  /*0200*/  @UP0 USHF.L.U32 UR5, UR4, 0xb, URZ ;  /* 0x0000000b04050899 */ /* 0x000fe4000800063f */
[----:B------:R-:W-:Y:S01]  /*0210*/  @UP0 USHF.L.U32 UR4, UR4, 0x1, URZ ;  /* 0x0000000104040899 */ /* 0x000fe2000800063f */
[----:B------:R-:W-:Y:S01]  /*0220*/  VOTEU.ANY UP1, P0 ;  /* 0x00000000003f7886 */ /* 0x000fe20000020100 */
[----:B0-----:R-:W-:Y:S02]  /*0230*/  ISETP.NE.AND P1, PT, R2, RZ, PT ;  /* 0x000000ff0200720c */ /* 0x001fe40003f25270 */
[----:B------:R0:W2:Y:S01]  /*0240*/  SHFL.IDX PT, R2, R3, RZ, 0x1f ;  /* 0x00001fff03027589 */ /* 0x0000a200000e0000 */
[----:B-1----:R-:W-:Y:S02]  /*0250*/  @UP0 ULEA UR8, UR8, UR6, 0x18 ;  /* 0x0000000608080291 */ /* 0x002fe4000f8ec03f */
[----:B------:R-:W-:-:S04]  /*0260*/  @UP0 UIADD3 UR6, -UR7, 0x100000, URZ ;  /* 0x0010000007060890 */ /* 0x000fc8000fffe13f */
[----:B------:R-:W-:Y:S02]  /*0270*/  @UP0 USHF.L.U32 UR7, UR6, 0xb, URZ ;  /* 0x0000000b06070899 */ /* 0x000fe4000800063f */
[----:B------:R-:W-:Y:S01]  /*0280*/  @UP0 USHF.L.U32 UR6, UR6, 0x1, URZ ;  /* 0x0000000106060899 */ /* 0x000fe2000800063f */
[----:B------:R-:W-:Y:S01]  /*0290*/  VOTEU.ANY UP0, P0 ;  /* 0x00000000003f7886 */ /* 0x000fe20000000100 */
[----:B------:R-:W1:Y:S04]  /*02a0*/  FENCE.VIEW.ASYNC.S ;  /* 0x00000000000073c6 */ /* 0x000e680000000000 */
[----:B-1----:R0:W1:Y:S06]  /*02b0*/  @UP0 SYNCS.EXCH.64 URZ, [UR8+0x13200], UR4 ;  /* 0x01320004083f05b2 */ /* 0x00206c0008000100 */
[----:B------:R0:W3:Y:S02]  /*02c0*/  @UP1 SYNCS.EXCH.64 URZ, [UR8+0x13220], UR6 ;  /* 0x01322006083f15b2 */ /* 0x0000e40008000100 */
[----:B0-----:R-:W-:Y:S05]  /*02d0*/  @P1 BRA `(.L_x_299) ;  /* 0x0000000000481947 */ /* 0x001fea0003800000 */
[----:B------:R-:W0:Y:S01]  /*02e0*/  S2UR UR5, SR_CgaCtaId ;  /* 0x00000000000579c3 */ /* 0x000e220000008800 */
        /* <DEDUP_REMOVED lines=15> */
[----:B------:R0:W0:Y:S01]  /*03e0*/  SYNCS.EXCH.64 URZ, [UR8+0x13248], UR6 ;  /* 0x01324806083f75b2 */ /* 0x0000220008000100 */
[----:B------:R-:W-:Y:S01]  /*03f0*/  NOP ;  /* 0x0000000000007918 */ /* 0x000fe20000000000 */
.L_x_299:
[----:B------:R-:W5:Y:S01]  /*0400*/  SHFL.IDX PT, R3, R0, RZ, 0x1f ;  /* 0x00001fff00037589 */ /* 0x000f6200000e0000 */
[----:B------:R-:W-:Y:S01]  /*0410*/  NOP ;  /* 0x0000000000007918 */ /* 0x000fe20000000000 */
[----:B-----5:R-:W-:-:S13]  /*0420*/  ISETP.NE.AND P0, PT, R3, RZ, PT ;  /* 0x000000ff0300720c */ /* 0x020fda0003f05270 */
        /* <DEDUP_REMOVED lines=17> */
[----:B------:R0:W0:Y:S01]  /*0540*/  SYNCS.EXCH.64 URZ, [UR8+0x13268], UR6 ;  /* 0x01326806083f75b2 */ /* 0x0000220008000100 */
[----:B------:R-:W-:Y:S01]  /*0550*/  NOP ;  /* 0x0000000000007918 */ /* 0x000fe20000000000 */
.L_x_300:
[----:B------:R-:W5:Y:S01]  /*0560*/  SHFL.IDX PT, R3, R0, RZ, 0x1f ;  /* 0x00001fff00037589 */ /* 0x000f6200000e0000 */
[----:B------:R-:W-:Y:S01]  /*0570*/  NOP ;  /* 0x0000000000007918 */ /* 0x000fe20000000000 */
[----:B-----5:R-:W-:-:S13]  /*0580*/  ISETP.NE.AND P0, PT, R3, RZ, PT ;  /* 0x000000ff0300720c */ /* 0x020fda0003f05270 */
        /* <DEDUP_REMOVED lines=13> */
[----:B------:R0:W0:Y:S01]  /*0660*/  SYNCS.EXCH.64 URZ, [UR6+0x13288], UR4 ;  /* 0x01328804063f75b2 */ /* 0x0000220008000100 */
[----:B------:R-:W-:Y:S01]  /*0670*/  NOP ;  /* 0x0000000000007918 */ /* 0x000fe20000000000 */
.L_x_301:
        /* <DEDUP_REMOVED lines=22> */
.L_x_302:
        /* <DEDUP_REMOVED lines=22> */
.L_x_303:
[----:B--2---:R-:W-:Y:S01]  /*0940*/  ISETP.NE.AND P0, PT, R2, RZ, PT ;  /* 0x000000ff0200720c */ /* 0x004fe20003f05270 */
[----:B------:R-:W-:Y:S01]  /*0950*/  IMAD.MOV.U32 R2, RZ, RZ, 0x1 ;  /* 0x00000001ff027424 */ /* 0x000fe200078e00ff */
[----:B------:R-:W-:Y:S01]  /*0960*/  NOP ;  /* 0x0000000000007918 */ /* 0x000fe20000000000 */
[----:B------:R-:W-:Y:S01]  /*0970*/  ULDC.64 UR40, c[0x0][0x208] ;  /* 0x0000820000287ab9 */ /* 0x000fe20000000a00 */
[----:B------:R-:W-:Y:S02]  /*0980*/  BSSY B8, `(.L_x_304) ;  /* 0x000142a000087945 */ /* 0x000fe40003800000 */
[----:B------:R-:W-:-:S05]  /*0990*/  SEL R2, R2, 0x2, !P0 ;  /* 0x0000000202027807 */ /* 0x000fca0004000000 */
[----:B------:R2:W-:Y:S01]  /*09a0*/  STL [R1+0x34], R2 ;  /* 0x0000340201007387 */ /* 0x0005e20000100800 */
[----:B01-34-:R-:W-:Y:S06]  /*09b0*/  BAR.SYNC.DEFER_BLOCKING 0x0 ;  /* 0x0000000000007b1d */ /* 0x01bfec0000010000 */
[----:B------:R-:W-:Y:S05]  /*09c0*/  @!P0 BRA `(.L_x_305) ;  /* 0x000000e800608947 */ /* 0x000fea0003800000 */
.L_x_306:
[----:B------:R-:W-:-:S08]  /*09d0*/  NOP ;  /* 0x0000000000007918 */ /* 0x000fd00000000000 */
[----:B------:R-:W0:Y:S02]  /*09e0*/  USETMAXREG.TRY_ALLOC.CTAPOOL UP0, 0xa0 ;  /* 0x000000a0000079c8 */ /* 0x000e240008000600 */
[----:B0-----:R-:W-:-:S13]  /*09f0*/  PLOP3.LUT P0, PT, PT, PT, UP0, 0x80, 0x0 ;  /* 0x000000000000781c */ /* 0x001fda0003f0f008 */
[----:B------:R-:W-:Y:S05]  /*0a00*/  @!P0 BRA `(.L_x_306) ;  /* 0xfffffffc00f08947 */ /* 0x000fea000383ffff */
[----:B------:R-:W0:Y:S08]  /*0a10*/  S2UR UR4, SR_CgaCtaId ;  /* 0x00000000000479c3 */ /* 0x000e300000008800 */
[----:B------:R-:W-:Y:S06]  /*0a20*/  BAR.ARV 0x8, 0x200 ;  /* 0x0208000000007b1d */ /* 0x000fec0000002000 */
[----:B------:R-:W-:-:S02]  /*0a30*/  MOV R16, 0x400 ;  /* 0x0000040000107802 */ /* 0x000fc40000000f00 */
[----:B------:R-:W-:Y:S01]  /*0a40*/  BAR.SYNC.DEFER_BLOCKING 0x5, 0x200 ;  /* 0x0148000000007b1d */ /* 0x000fe20000010000 */
[----:B0-----:R-:W-:-:S05]  /*0a50*/  IMAD.U32 R0, RZ, RZ, UR4 ;  /* 0x00000004ff007e24 */ /* 0x001fca000f8e00ff */
[----:B------:R-:W-:Y:S01]  /*0a60*/  ULDC UR4, c[0x0][0xc3c] ;  /* 0x00030f0000047ab9 */ /* 0x000fe20000000800 */
[----:B------:R-:W-:Y:S01]  /*0a70*/  LEA R16, R0, R16, 0x18 ;  /* 0x0000001000107211 */ /* 0x000fe200078ec0ff */
[----:B------:R-:W-:Y:S04]  /*0a80*/  STL [R1+0x1c], R0 ;  /* 0x00001c0001007387 */ /* 0x000fe80000100800 */
[----:B------:R-:W0:Y:S01]  /*0a90*/  LDS.128 R12, [R16+0x132d0] ;  /* 0x0132d000100c7984 */ /* 0x000e220000000c00 */
[----:B------:R-:W-:Y:S06]  /*0aa0*/  BAR.ARV 0x4, 0x200 ;  /* 0x0108000000007b1d */ /* 0x000fec0000002000 */
[----:B0-----:R-:W-:-:S13]  /*0ab0*/  ISETP.GE.AND P0, PT, R15, UR4, PT ;  /* 0x000000040f007c0c */ /* 0x001fda000bf06270 */
[----:B------:R-:W-:Y:S05]  /*0ac0*/  @P0 BRA `(.L_x_307) ;  /* 0x0000014000540947 */ /* 0x000fea0003800000 */
[----:B------:R-:W3:Y:S01]  /*0ad0*/  LDL.LU R23, [R1+0x34] ;  /* 0x0000340001177983 */ /* 0x000ee20000300800 */
[----:B------:R-:W0:Y:S02]  /*0ae0*/  S2R R0, SR_TID.X ;  /* 0x0000000000007919 */ /* 0x000e240000002100 */
[----:B0-----:R-:W-:-:S05]  /*0af0*/  VIADD R20, R0, 0xffffff80 ;  /* 0xffffff8000147836 */ /* 0x001fca0000000000 */
[----:B------:R-:W-:-:S04]  /*0b00*/  SHF.R.S32.HI R0, RZ, 0x1f, R20 ;  /* 0x0000001fff007819 */ /* 0x000fc80000011414 */
[CC--:B--2---:R-:W-:Y:S02]  /*0b10*/  LEA.HI R2, R0.reuse, R20.reuse, RZ, 0x5 ;  /* 0x0000001400027211 */ /* 0x0c4fe400078f28ff */
[----:B------:R-:W-:-:S03]  /*0b20*/  LEA.HI R7, R0, R20, RZ, 0x4 ;  /* 0x0000001400077211 */ /* 0x000fc600078f20ff */
[----:B------:R-:W-:Y:S01]  /*0b30*/  IMAD.SHL.U32 R4, R2, 0x20, RZ ;  /* 0x0000002002047824 */ /* 0x000fe200078e00ff */
[----:B------:R-:W-:Y:S02]  /*0b40*/  LEA.HI R2, R0, R20, RZ, 0x7 ;  /* 0x0000001400027211 */ /* 0x000fe400078f38ff */
[----:B------:R-:W-:Y:S02]  /*0b50*/  LOP3.LUT R3, R7, 0x3fffff0, RZ, 0xc0, !PT ;  /* 0x03fffff007037812 */ /* 0x000fe400078ec0ff */
[----:B------:R-:W-:Y:S02]  /*0b60*/  LOP3.LUT R6, R2, 0xffffff80, RZ, 0xc0, !PT ;  /* 0xffffff8002067812 */ /* 0x000fe400078ec0ff */
[----:B------:R-:W-:Y:S01]  /*0b70*/  LOP3.LUT R5, R4, 0xfffffc00, RZ, 0xc0, !PT ;  /* 0xfffffc0004057812 */ /* 0x000fe200078ec0ff */
[C---:B------:R-:W-:Y:S02]  /*0b80*/  IMAD.IADD R4, R20.reuse, 0x1, -R3 ;  /* 0x0000000114047824 */ /* 0x040fe400078e0a03 */
[----:B------:R-:W-:-:S02]  /*0b90*/  IMAD.IADD R25, R20, 0x1, -R6 ;  /* 0x0000000114197824 */ /* 0x000fc400078e0a06 */
[----:B------:R-:W-:Y:S01]  /*0ba0*/  IMAD R10, R4, 0x40, R5 ;  /* 0x00000040040a7824 */ /* 0x000fe200078e0205 */
[-C--:B------:R-:W-:Y:S02]  /*0bb0*/  LEA.HI R4, R0, R20.reuse, RZ, 0x2 ;  /* 0x0000001400047211 */ /* 0x080fe400078f10ff */
[----:B------:R-:W-:Y:S02]  /*0bc0*/  SHF.R.S32.HI R24, RZ, 0x7, R2 ;  /* 0x00000007ff187819 */ /* 0x000fe40000011402 */
[----:B------:R-:W-:Y:S02]  /*0bd0*/  SHF.R.S32.HI R11, RZ, 0x1f, R25 ;  /* 0x0000001fff0b7819 */ /* 0x000fe40000011419 */
[--C-:B------:R-:W-:Y:S02]  /*0be0*/  SHF.R.S32.HI R2, RZ, 0x2, R4.reuse ;  /* 0x00000002ff027819 */ /* 0x100fe40000011404 */
[----:B------:R-:W-:Y:S02]  /*0bf0*/  SHF.R.S32.HI R5, RZ, 0x1f, R4 ;  /* 0x0000001fff057819 */ /* 0x000fe40000011404 */
[----:B------:R-:W-:-:S02]  /*0c00*/  LEA.HI R3, R20, R20, RZ, 0x1 ;  /* 0x0000001414037211 */ /* 0x000fc400078f08ff */
[----:B------:R-:W-:Y:S02]  /*0c10*/  LEA.HI R12, R11, R25, RZ, 0x2 ;  /* 0x000000190b0c7211 */ /* 0x000fe400078f10ff */
[----:B------:R-:W-:Y:S02]  /*0c20*/  LOP3.LUT R19, R4, 0xfffffffc, RZ, 0xc0, !PT ;  /* 0xfffffffc04137812 */ /* 0x000fe400078ec0ff */
[----:B------:R-:W-:Y:S02]  /*0c30*/  LEA.HI R5, R5, R2, RZ, 0x2 ;  /* 0x0000000205057211 */ /* 0x000fe400078f10ff */
[----:B------:R-:W-:Y:S02]  /*0c40*/  SHF.R.S32.HI R22, RZ, 0x1, R3 ;  /* 0x00000001ff167819 */ /* 0x000fe40000011403 */
[----:B------:R-:W-:Y:S02]  /*0c50*/  SHF.R.S32.HI R8, RZ, 0x4, R7 ;  /* 0x00000004ff087819 */ /* 0x000fe40000011407 */
[----:B------:R-:W-:-:S02]  /*0c60*/  SHF.R.S32.HI R17, RZ, 0x2, R12 ;  /* 0x00000002ff117819 */ /* 0x000fc4000001140c */
[----:B------:R-:W-:Y:S01]  /*0c70*/  SHF.R.S32.HI R18, RZ, 0x1f, R12 ;  /* 0x0000001fff127819 */ /* 0x000fe2000001140c */
[----:B------:R-:W-:Y:S01]  /*0c80*/  IMAD.IADD R19, R20, 0x1, -R19 ;  /* 0x0000000114137824 */ /* 0x000fe200078e0a13 */
[----:B------:R-:W-:Y:S02]  /*0c90*/  LOP3.LUT R5, R5, 0xfffffffc, RZ, 0xc0, !PT ;  /* 0xfffffffc05057812 */ /* 0x000fe400078ec0ff */
[----:B------:R-:W-:Y:S02]  /*0ca0*/  LEA.HI R6, R3, R22, RZ, 0x1 ;  /* 0x0000001603067211 */ /* 0x000fe400078f08ff */
[----:B------:R-:W-:Y:S02]  /*0cb0*/  LEA.HI R4, R7, R8, RZ, 0x1 ;  /* 0x0000000807047211 */ /* 0x000fe400078f08ff */
[----:B------:R-:W-:Y:S01]  /*0cc0*/  LEA.HI R18, R18, R17, RZ, 0x3 ;  /* 0x0000001112127211 */ /* 0x000fe200078f18ff */
[----:B------:R-:W-:Y:S01]  /*0cd0*/  IMAD.IADD R21, R2, 0x1, -R5 ;  /* 0x0000000102157824 */ /* 0x000fe200078e0a05 */
[----:B------:R-:W-:Y:S01]  /*0ce0*/  LOP3.LUT R7, R6, 0x3fffffe, RZ, 0xc0, !PT ;  /* 0x03fffffe06077812 */ /* 0x000fe200078ec0ff */
[----:B------:R-:W-:Y:S01]  /*0cf0*/  IMAD.HI R6, R24, 0x55555556, RZ ;  /* 0x5555555618067827 */ /* 0x000fe200078e02ff */
[----:B------:R-:W-:-:S02]  /*0d00*/  LOP3.LUT R9, R4, 0x1ffffffe, RZ, 0xc0, !PT ;  /* 0x1ffffffe04097812 */ /* 0x000fc400078ec0ff */
[----:B------:R-:W-:Y:S02]  /*0d10*/  LEA.HI R2, R19, R19, RZ, 0x1 ;  /* 0x0000001313027211 */ /* 0x000fe400078f08ff */
[----:B------:R-:W-:Y:S02]  /*0d20*/  LOP3.LUT R18, R18, 0xfffffff8, RZ, 0xc0, !PT ;  /* 0xfffffff812127812 */ /* 0x000fe400078ec0ff */
[----:B------:R-:W-:Y:S02]  /*0d30*/  LEA.HI R11, R11, R25, RZ, 0x5 ;  /* 0x000000190b0b7211 */ /* 0x000fe400078f28ff */
[----:B------:R-:W-:Y:S01]  /*0d40*/  LOP3.LUT R12, R12, 0x7ffffffc, RZ, 0xc0, !PT ;  /* 0x7ffffffc0c0c7812 */ /* 0x000fe200078ec0ff */
[----:B------:R-:W-:Y:S01]  /*0d50*/  IMAD.IADD R9, R8, 0x1, -R9 ;  /* 0x0000000108097824 */ /* 0x000fe200078e0a09 */
[----:B------:R-:W-:Y:S01]  /*0d60*/  LOP3.LUT R2, R2, 0x1ffffffe, RZ, 0xc0, !PT ;  /* 0x1ffffffe02027812 */ /* 0x000fe200078ec0ff */
[----:B------:R-:W-:Y:S01]  /*0d70*/  IMAD.IADD R18, R17, 0x1, -R18 ;  /* 0x0000000111127824 */ /* 0x000fe200078e0a12 */
[----:B------:R-:W-:Y:S01]  /*0d80*/  LEA.HI R6, R6, R6, RZ, 0x1 ;  /* 0x0000000606067211 */ /* 0x000fe200078f08ff */
[----:B------:R-:W-:Y:S01]  /*0d90*/  IMAD.MOV.U32 R5, RZ, RZ, -0x2 ;  /* 0xfffffffeff057424 */ /* 0x000fe200078e00ff */
[----:B------:R-:W-:Y:S01]  /*0da0*/  SHF.R.S32.HI R11, RZ, 0x5, R11 ;  /* 0x00000005ff0b7819 */ /* 0x000fe2000001140b */
[----:B------:R-:W-:-:S02]  /*0db0*/  IMAD.IADD R12, R25, 0x1, -R12 ;  /* 0x00000001190c7824 */ /* 0x000fc400078e0a0c */
[----:B------:R-:W-:Y:S02]  /*0dc0*/  IMAD R4, R9, 0x8, R10 ;  /* 0x0000000809047824 */ /* 0x000fe400078e020a */
[----:B------:R-:W-:Y:S02]  /*0dd0*/  IMAD.IADD R19, R19, 0x1, -R2 ;  /* 0x0000000113137824 */ /* 0x000fe400078e0a02 */
[----:B------:R-:W-:Y:S02]  /*0de0*/  IMAD R6, R6, -0x3, R24 ;  /* 0xfffffffd06067824 */ /* 0x000fe400078e0218 */
[----:B------:R-:W-:Y:S02]  /*0df0*/  IMAD R11, R11, 0x10, R18 ;  /* 0x000000100b0b7824 */ /* 0x000fe400078e0212 */
[----:B------:R-:W-:Y:S01]  /*0e00*/  IMAD R2, R12, R5, 0xa0 ;  /* 0x000000a00c027424 */ /* 0x000fe200078e0205 */
[----:B------:R-:W-:Y:S01]  /*0e10*/  STL [R1+0x5c], R21 ;  /* 0x00005c1501007387 */ /* 0x000fe20000100800 */
[----:B------:R-:W-:-:S03]  /*0e20*/  IMAD R6, R6, 0x40, R11 ;  /* 0x0000004006067824 */ /* 0x000fc600078e020b */
[----:B------:R-:W-:Y:S04]  /*0e30*/  STL [R1+0x74], R4 ;  /* 0x0000740401007387 */ /* 0x000fe80000100800 */
[----:B------:R3:W-:Y:S04]  /*0e40*/  STL [R1+0x70], R2 ;  /* 0x0000700201007387 */ /* 0x0007e80000100800 */
[----:B------:R-:W-:Y:S04]  /*0e50*/  STL [R1+0x24], R13 ;  /* 0x0000240d01007387 */ /* 0x000fe80000100800 */
[----:B------:R-:W-:Y:S04]  /*0e60*/  STL [R1+0x28], R14 ;  /* 0x0000280e01007387 */ /* 0x000fe80000100800 */
[----:B------:R-:W-:Y:S04]  /*0e70*/  STL [R1+0x2c], R15 ;  /* 0x00002c0f01007387 */ /* 0x000fe80000100800 */
[----:B------:R-:W-:Y:S01]  /*0e80*/  STL [R1+0x68], R6 ;  /* 0x0000680601007387 */ /* 0x000fe20000100800 */
[----:B------:R-:W-:-:S03]  /*0e90*/  LOP3.LUT R3, R3, 0xfffffffe, RZ, 0xc0, !PT ;  /* 0xfffffffe03037812 */ /* 0x000fc600078ec0ff */
[----:B------:R-:W-:Y:S02]  /*0ea0*/  STL [R1+0x4c], RZ ;  /* 0x00004cff01007387 */ /* 0x000fe40000100800 */
[----:B------:R-:W-:Y:S02]  /*0eb0*/  IMAD.IADD R3, R20, 0x1, -R3 ;  /* 0x0000000114037824 */ /* 0x000fe400078e0a03 */
[----:B------:R-:W-:Y:S02]  /*0ec0*/  IMAD.IADD R7, R22, 0x1, -R7 ;  /* 0x0000000116077824 */ /* 0x000fe400078e0a07 */
[C---:B------:R-:W-:Y:S02]  /*0ed0*/  IMAD.SHL.U32 R18, R3.reuse, 0x10, RZ ;  /* 0x0000001003127824 */ /* 0x040fe400078e00ff */
[----:B------:R-:W-:Y:S02]  /*0ee0*/  IMAD R7, R8, 0x8, R7 ;  /* 0x0000000808077824 */ /* 0x000fe400078e0207 */
[----:B------:R-:W-:-:S05]  /*0ef0*/  IMAD.SHL.U32 R156, R3, 0x8, RZ ;  /* 0x00000008039c7824 */ /* 0x000fca00078e00ff */
[----:B------:R-:W-:Y:S01]  /*0f00*/  IADD3 R5, R156, 0x10, RZ ;  /* 0x000000109c057810 */ /* 0x000fe20007ffe0ff */
[----:B------:R-:W-:Y:S01]  /*0f10*/  IMAD.MOV.U32 R17, RZ, RZ, RZ ;  /* 0x000000ffff117224 */ /* 0x000fe200078e00ff */
[----:B---3--:R-:W-:-:S05]  /*0f20*/  LOP3.LUT R2, R23, 0x1, RZ, 0xfc, !PT ;  /* 0x0000000117027812 */ /* 0x008fca00078efcff */
[----:B------:R0:W-:Y:S02]  /*0f30*/  STL [R1+0x8], R2 ;  /* 0x0000080201007387 */ /* 0x0001e40000100800 */
[----:B0-----:R-:W-:Y:S01]  /*0f40*/  LEA.HI R2, R0, R20, RZ, 0x3 ;  /* 0x0000001400027211 */ /* 0x001fe200078f18ff */
[----:B------:R-:W-:-:S03]  /*0f50*/  IMAD.SHL.U32 R0, R21, 0x80, RZ ;  /* 0x0000008015007824 */ /* 0x000fc600078e00ff */
[----:B------:R-:W-:Y:S02]  /*0f60*/  LOP3.LUT R4, R2, 0xfffffff8, RZ, 0xc0, !PT ;  /* 0xfffffff802047812 */ /* 0x000fe400078ec0ff */
[----:B------:R-:W-:Y:S02]  /*0f70*/  SHF.R.S32.HI R2, RZ, 0x3, R2 ;  /* 0x00000003ff027819 */ /* 0x000fe40000011402 */
[----:B------:R-:W-:Y:S01]  /*0f80*/  LOP3.LUT R2, R0, 0x180, RZ, 0xc0, !PT ;  /* 0x0000018000027812 */ /* 0x000fe200078ec0ff */
[----:B------:R-:W-:Y:S01]  /*0f90*/  IMAD.IADD R4, R20, 0x1, -R4 ;  /* 0x0000000114047824 */ /* 0x000fe200078e0a04 */
[----:B------:R-:W-:Y:S01]  /*0fa0*/  STL [R1+0xc], RZ ;  /* 0x00000cff01007387 */ /* 0x000fe20000100800 */
[----:B------:R-:W-:Y:S02]  /*0fb0*/  SHF.R.S32.HI R0, RZ, 0x1f, R22 ;  /* 0x0000001fff007819 */ /* 0x000fe40000011416 */
[----:B------:R-:W-:Y:S01]  /*0fc0*/  IMAD.SHL.U32 R8, R4, 0x8, RZ ;  /* 0x0000000804087824 */ /* 0x000fe200078e00ff */
[----:B------:R-:W-:Y:S01]  /*0fd0*/  STL [R1+0x4], RZ ;  /* 0x000004ff01007387 */ /* 0x000fe20000100800 */
[----:B------:R-:W-:-:S02]  /*0fe0*/  SHF.R.U32.HI R3, RZ, 0x3, R2 ;  /* 0x00000003ff037819 */ /* 0x000fc40000011602 */
[--C-:B------:R-:W-:Y:S01]  /*0ff0*/  LOP3.LUT R0, R2, 0x10, R18.reuse, 0xf8, !PT ;  /* 0x0000001002007812 */ /* 0x100fe200078ef812 */
[----:B------:R0:W-:Y:S01]  /*1000*/  STL [R1+0x30], R2 ;  /* 0x0000300201007387 */ /* 0x0001e20000100800 */
[----:B------:R-:W-:Y:S02]  /*1010*/  IMAD.SHL.U32 R4, R7, 0x40, RZ ;  /* 0x0000004007047824 */ /* 0x000fe400078e00ff */
[----:B------:R-:W-:Y:S01]  /*1020*/  LOP3.LUT R0, R0, R3, RZ, 0x3c, !PT ;  /* 0x0000000300007212 */ /* 0x000fe200078e3cff */
[----:B------:R-:W-:Y:S01]  /*1030*/  STL [R1+0x58], R8 ;  /* 0x0000580801007387 */ /* 0x000fe20000100800 */
[----:B0-----:R-:W-:-:S03]  /*1040*/  LOP3.LUT R2, R2, 0x30, R18, 0xf8, !PT ;  /* 0x0000003002027812 */ /* 0x001fc600078ef812 */
[----:B------:R0:W-:Y:S01]  /*1050*/  STL [R1+0x34], R3 ;  /* 0x0000340301007387 */ /* 0x0001e20000100800 */
[----:B------:R-:W-:-:S03]  /*1060*/  SHF.R.S32.HI R7, RZ, 0x1f, R5 ;  /* 0x0000001fff077819 */ /* 0x000fc60000011405 */
[----:B------:R1:W-:Y:S01]  /*1070*/  STL [R1+0x10], R5 ;  /* 0x0000100501007387 */ /* 0x0003e20000100800 */
[----:B0-----:R-:W-:Y:S02]  /*1080*/  LOP3.LUT R3, R2, R3, RZ, 0x3c, !PT ;  /* 0x0000000302037212 */ /* 0x001fe400078e3cff */
[----:B------:R-:W-:Y:S01]  /*1090*/  SHF.R.S32.HI R2, RZ, 0x1f, R8 ;  /* 0x0000001fff027819 */ /* 0x000fe20000011408 */
[----:B------:R-:W-:Y:S01]  /*10a0*/  STL [R1+0x38], R4 ;  /* 0x0000380401007387 */ /* 0x000fe20000100800 */
[----:B-1----:R-:W-:Y:S02]  /*10b0*/  IMAD.IADD R5, R4, 0x1, R0 ;  /* 0x0000000104057824 */ /* 0x002fe400078e0200 */
[----:B------:R-:W-:Y:S01]  /*10c0*/  IMAD R0, R19, 0x8, R6 ;  /* 0x0000000813007824 */ /* 0x000fe200078e0206 */
[----:B------:R0:W-:Y:S04]  /*10d0*/  STL [R1+0x78], R2 ;  /* 0x0000780201007387 */ /* 0x0001e80000100800 */
[----:B------:R1:W-:Y:S01]  /*10e0*/  STL [R1+0x60], R7 ;  /* 0x0000600701007387 */ /* 0x0003e20000100800 */
[----:B0-----:R-:W-:-:S03]  /*10f0*/  IADD3 R2, R16, R4, R3 ;  /* 0x0000000410027210 */ /* 0x001fc60007ffe003 */
[----:B------:R1:W-:Y:S04]  /*1100*/  STL [R1+0x14], R5 ;  /* 0x0000140501007387 */ /* 0x0003e80000100800 */
[----:B------:R1:W-:Y:S04]  /*1110*/  STL [R1+0x6c], R0 ;  /* 0x00006c0001007387 */ /* 0x0003e80000100800 */
[----:B------:R1:W-:Y:S01]  /*1120*/  STL [R1+0x64], R2 ;  /* 0x0000640201007387 */ /* 0x0003e20000100800 */
[----:B------:R-:W-:-:S07]  /*1130*/  IMAD.MOV.U32 R23, RZ, RZ, RZ ;  /* 0x000000ffff177224 */ /* 0x000fce00078e00ff */
.L_x_404:
[----:B-12---:R-:W2:Y:S01]  /*1140*/  LDL.LU R0, [R1+0x2c] ;  /* 0x00002c0001007983 */ /* 0x006ea20000300800 */
[----:B0-----:R-:W2:Y:S01]  /*1150*/  LDC.64 R2, c[0x0][0xc88] ;  /* 0x00032200ff027b82 */ /* 0x001ea20000000a00 */
[----:B------:R-:W-:Y:S01]  /*1160*/  ULDC.64 UR4, c[0x0][0xa28] ;  /* 0x00028a0000047ab9 */ /* 0x000fe20000000a00 */
[----:B------:R-:W-:Y:S01]  /*1170*/  ULDC.64 UR8, c[0x0][0xa18] ;  /* 0x0002860000087ab9 */ /* 0x000fe20000000a00 */
[----:B------:R-:W-:Y:S01]  /*1180*/  ISETP.NE.U32.AND P2, PT, RZ, UR4, PT ;  /* 0x00000004ff007c0c */ /* 0x000fe2000bf45070 */
[----:B------:R-:W-:Y:S01]  /*1190*/  IMAD.MOV.U32 R9, RZ, RZ, RZ ;  /* 0x000000ffff097224 */ /* 0x000fe200078e00ff */
[----:B------:R-:W3:Y:S01]  /*11a0*/  LDL R26, [R1+0x28] ;  /* 0x00002800011a7983 */ /* 0x000ee20000100800 */
[----:B------:R-:W-:Y:S01]  /*11b0*/  ULDC.64 UR6, c[0x0][0xa08] ;  /* 0x0002820000067ab9 */ /* 0x000fe20000000a00 */
[----:B------:R-:W-:Y:S01]  /*11c0*/  ISETP.NE.AND.EX P2, PT, RZ, UR5, PT, P2 ;  /* 0x00000005ff007c0c */ /* 0x000fe2000bf45320 */
[----:B--2---:R-:W-:-:S05]  /*11d0*/  IMAD.WIDE R2, R0, 0x4, R2 ;  /* 0x0000000400027825 */ /* 0x004fca00078e0202 */
[----:B------:R-:W2:Y:S01]  /*11e0*/  LDG.E R0, desc[UR40][R2.64] ;  /* 0x0000002802007981 */ /* 0x000ea2000c1e1900 */
[----:B------:R-:W-:Y:S01]  /*11f0*/  ISETP.NE.U32.AND P1, PT, RZ, UR8, PT ;  /* 0x00000008ff007c0c */ /* 0x000fe2000bf25070 */
[----:B------:R-:W-:Y:S01]  /*1200*/  IMAD.MOV.U32 R27, RZ, RZ, RZ ;  /* 0x000000ffff1b7224 */ /* 0x000fe200078e00ff */
[----:B------:R-:W-:Y:S02]  /*1210*/  ISETP.NE.U32.AND P0, PT, RZ, UR6, PT ;  /* 0x00000006ff007c0c */ /* 0x000fe4000bf05070 */
[----:B------:R-:W-:Y:S02]  /*1220*/  ISETP.NE.AND.EX P1, PT, RZ, UR9, PT, P1 ;  /* 0x00000009ff007c0c */ /* 0x000fe4000bf25310 */
[----:B------:R-:W-:Y:S02]  /*1230*/  ISETP.NE.AND.EX P0, PT, RZ, UR7, PT, P0 ;  /* 0x00000007ff007c0c */ /* 0x000fe4000bf05300 */
[----:B--2--5:R-:W-:Y:S01]  /*1240*/  SHF.R.S32.HI R4, RZ, 0x1f, R0 ;  /* 0x0000001fff047819 */ /* 0x024fe20000011400 */
[C---:B------:R-:W-:Y:S01]  /*1250*/  IMAD.SHL.U32 R33, R0.reuse, 0x4, RZ ;  /* 0x0000000400217824 */ /* 0x040fe200078e00ff */
[C---:B------:R-:W-:Y:S01]  /*1260*/  @P2 LEA R2, P3, R0.reuse, UR4, 0x2 ;  /* 0x0000000400022c11 */ /* 0x040fe2000f8610ff */
[----:B------:R-:W-:Y:S01]  /*1270*/  STL [R1+0x3c], R0 ;  /* 0x00003c0001007387 */ /* 0x000fe20000100800 */
[----:B------:R-:W-:-:S02]  /*1280*/  SHF.L.U64.HI R32, R0, 0x2, R4 ;  /* 0x0000000200207819 */ /* 0x000fc40000010204 */
[----:B------:R-:W-:Y:S01]  /*1290*/  @P2 LEA.HI.X R3, R0, UR5, R4, 0x2, P3 ;  /* 0x0000000500032c11 */ /* 0x000fe200098f1404 */
[----:B------:R0:W-:Y:S01]  /*12a0*/  STL [R1+0x54], R4 ;  /* 0x0000540401007387 */ /* 0x0001e20000100800 */
[----:B------:R-:W-:-:S03]  /*12b0*/  IADD3 R6, P4, R33, UR6, RZ ;  /* 0x0000000621067c10 */ /* 0x000fc6000ff9e0ff */
[----:B------:R1:W-:Y:S01]  /*12c0*/  STL [R1+0x44], R33 ;  /* 0x0000442101007387 */ /* 0x0003e20000100800 */
[----:B------:R-:W-:Y:S01]  /*12d0*/  ULDC UR4, c[0x0][0x288] ;  /* 0x0000a20000047ab9 */ /* 0x000fe20000000800 */
[C---:B------:R-:W-:Y:S02]  /*12e0*/  IADD3.X R7, R32.reuse, UR7, RZ, P4, !PT ;  /* 0x0000000720077c10 */ /* 0x040fe4000a7fe4ff */
[----:B------:R1:W-:Y:S04]  /*12f0*/  STL [R1+0x48], R32 ;  /* 0x0000482001007387 */ /* 0x0003e80000100800 */
[----:B------:R1:W5:Y:S01]  /*1300*/  @P2 LDG.E R9, desc[UR40][R2.64] ;  /* 0x0000002802092981 */ /* 0x000362000c1e1900 */
[----:B0-----:R-:W-:Y:S01]  /*1310*/  @P1 IADD3 R4, P2, R33, UR8, RZ ;  /* 0x0000000821041c10 */ /* 0x001fe2000ff5e0ff */
[----:B------:R-:W-:Y:S01]  /*1320*/  IMAD.U32 R29, RZ, RZ, UR4 ;  /* 0x00000004ff1d7e24 */ /* 0x000fe2000f8e00ff */
[----:B------:R-:W-:Y:S01]  /*1330*/  ULDC.64 UR4, c[0x0][0x418] ;  /* 0x0001060000047ab9 */ /* 0x000fe20000000a00 */
[----:B------:R1:W5:Y:S01]  /*1340*/  @P0 LDG.E R27, desc[UR40][R6.64] ;  /* 0x00000028061b0981 */ /* 0x000362000c1e1900 */
[----:B------:R-:W-:-:S03]  /*1350*/  @P1 IADD3.X R5, R32, UR9, RZ, P2, !PT ;  /* 0x0000000920051c10 */ /* 0x000fc600097fe4ff */
[----:B------:R-:W2:Y:S01]  /*1360*/  LDL R2, [R1+0x24] ;  /* 0x0000240001027983 */ /* 0x000ea20000100800 */
[----:B------:R-:W-:Y:S01]  /*1370*/  UISETP.NE.U32.AND UP0, UPT, UR4, URZ, UPT ;  /* 0x0000003f0400728c */ /* 0x000fe2000bf05070 */
[----:B------:R-:W-:Y:S02]  /*1380*/  ULDC.64 UR8, c[0x0][0xa20] ;  /* 0x0002880000087ab9 */ /* 0x000fe40000000a00 */
[----:B------:R1:W5:Y:S01]  /*1390*/  @P1 LDG.E R29, desc[UR40][R4.64] ;  /* 0x00000028041d1981 */ /* 0x000362000c1e1900 */
[----:B------:R-:W-:Y:S01]  /*13a0*/  UISETP.NE.AND.EX UP0, UPT, UR5, URZ, UPT, UP0 ;  /* 0x0000003f0500728c */ /* 0x000fe2000bf05300 */
[----:B------:R-:W-:Y:S01]  /*13b0*/  ISETP.NE.U32.AND P2, PT, RZ, UR8, PT ;  /* 0x00000008ff007c0c */ /* 0x000fe2000bf45070 */
[----:B------:R-:W-:Y:S01]  /*13c0*/  ULDC UR4, c[0x0][0x424] ;  /* 0x0001090000047ab9 */ /* 0x000fe20000000800 */
[----:B---3--:R1:W-:Y:S01]  /*13d0*/  STL [R1+0x40], R26 ;  /* 0x0000401a01007387 */ /* 0x0083e20000100800 */
[----:B------:R-:W-:Y:S01]  /*13e0*/  USEL UR4, UR4, 0x1, UP0 ;  /* 0x0000000104047887 */ /* 0x000fe20008000000 */
[----:B------:R-:W-:Y:S01]  /*13f0*/  ISETP.NE.AND.EX P2, PT, RZ, UR9, PT, P2 ;  /* 0x00000009ff007c0c */ /* 0x000fe2000bf45320 */
[----:B------:R-:W-:-:S02]  /*1400*/  ULDC UR5, c[0x0][0x2f0] ;  /* 0x0000bc0000057ab9 */ /* 0x000fc40000000800 */
[----:B------:R-:W-:-:S03]  /*1410*/  UIMAD UR4, UR4, UR5, URZ ;  /* 0x00000005040472a4 */ /* 0x000fc6000f8e023f */
[----:B------:R-:W-:Y:S01]  /*1420*/  ULDC UR5, c[0x0][0x348] ;  /* 0x0000d20000057ab9 */ /* 0x000fe20000000800 */
[----:B------:R-:W-:Y:S01]  /*1430*/  IMAD.MOV.U32 R25, RZ, RZ, R0 ;  /* 0x000000ffff197224 */ /* 0x000fe200078e0000 */
[----:B--2---:R1:W-:Y:S01]  /*1440*/  STL [R1+0x50], R2 ;  /* 0x0000500201007387 */ /* 0x0043e20000100800 */
[----:B------:R-:W-:Y:S06]  /*1450*/  @P1 BRA `(.L_x_308) ;  /* 0x0000000000241947 */ /* 0x000fec0003800000 */
[----:B------:R-:W-:Y:S02]  /*1460*/  ULDC.64 UR6, c[0x0][0xa00] ;  /* 0x0002800000067ab9 */ /* 0x000fe40000000a00 */
[----:B------:R-:W-:-:S04]  /*1470*/  ISETP.NE.U32.AND P1, PT, RZ, UR6, PT ;  /* 0x00000006ff007c0c */ /* 0x000fc8000bf25070 */
[----:B------:R-:W-:-:S13]  /*1480*/  ISETP.NE.AND.EX P1, PT, RZ, UR7, PT, P1 ;  /* 0x00000007ff007c0c */ /* 0x000fda000bf25310 */
[----:B------:R-:W-:Y:S05]  /*1490*/  @!P1 BRA `(.L_x_308) ;  /* 0x0000000000149947 */ /* 0x000fea0003800000 */
[----:B-1----:R-:W0:Y:S02]  /*14a0*/  LDC.64 R2, c[0x0][0xa00] ;  /* 0x00028000ff027b82 */ /* 0x002e240000000a00 */
[----:B0-----:R-:W-:-:S05]  /*14b0*/  IMAD.WIDE R2, R25, 0x4, R2 ;  /* 0x0000000419027825 */ /* 0x001fca00078e0202 */
[----:B-----5:R-:W2:Y:S04]  /*14c0*/  LDG.E R29, desc[UR40][R2.64] ;  /* 0x00000028021d7981 */ /* 0x020ea8000c1e1900 */
[----:B------:R-:W2:Y:S02]  /*14d0*/  LDG.E R0, desc[UR40][R2.64+0x4] ;  /* 0x0000042802007981 */ /* 0x000ea4000c1e1900 */
[----:B--2---:R-:W-:-:S07]  /*14e0*/  IMAD.IADD R29, R0, 0x1, -R29 ;  /* 0x00000001001d7824 */ /* 0x004fce00078e0a1d */
.L_x_308:
[----:B------:R-:W-:Y:S02]  /*14f0*/  IMAD.U32 R31, RZ, RZ, UR5 ;  /* 0x00000005ff1f7e24 */ /* 0x000fe4000f8e00ff */
[----:B------:R-:W-:Y:S01]  /*1500*/  IMAD.U32 R24, RZ, RZ, UR4 ;  /* 0x00000004ff187e24 */ /* 0x000fe2000f8e00ff */
[----:B------:R-:W-:Y:S06]  /*1510*/  @!P2 BRA `(.L_x_309) ;  /* 0x000000000010a947 */ /* 0x000fec0003800000 */
[----:B-1----:R-:W-:-:S04]  /*1520*/  IADD3 R2, P0, R33, UR8, RZ ;  /* 0x0000000821027c10 */ /* 0x002fc8000ff1e0ff */
[----:B------:R-:W-:-:S05]  /*1530*/  IADD3.X R3, R32, UR9, RZ, P0, !PT ;  /* 0x0000000920037c10 */ /* 0x000fca00087fe4ff */
[----:B------:R0:W5:Y:S01]  /*1540*/  LDG.E R24, desc[UR40][R2.64] ;  /* 0x0000002802187981 */ /* 0x000162000c1e1900 */
[----:B------:R-:W-:Y:S05]  /*1550*/  BRA `(.L_x_310) ;  /* 0x0000000000107947 */ /* 0x000fea0003800000 */
.L_x_309:
[----:B------:R-:W-:Y:S05]  /*1560*/  @!P0 BRA `(.L_x_310) ;  /* 0x00000000000c8947 */ /* 0x000fea0003800000 */
[----:B-1----:R-:W2:Y:S04]  /*1570*/  LDG.E R3, desc[UR40][R6.64] ;  /* 0x0000002806037981 */ /* 0x002ea8000c1e1900 */
[----:B------:R-:W2:Y:S02]  /*1580*/  LDG.E R24, desc[UR40][R6.64+0x4] ;  /* 0x0000042806187981 */ /* 0x000ea4000c1e1900 */
[----:B--2---:R-:W-:-:S07]  /*1590*/  IMAD.IADD R24, R24, 0x1, -R3 ;  /* 0x0000000118187824 */ /* 0x004fce00078e0a03 */
.L_x_310:
[----:B------:R-:W-:Y:S02]  /*15a0*/  ULDC.64 UR4, c[0x0][0xa10] ;  /* 0x0002840000047ab9 */ /* 0x000fe40000000a00 */
[----:B------:R-:W-:-:S04]  /*15b0*/  ISETP.NE.U32.AND P0, PT, RZ, UR4, PT ;  /* 0x00000004ff007c0c */ /* 0x000fc8000bf05070 */
[----:B------:R-:W-:Y:S01]  /*15c0*/  ISETP.NE.AND.EX P0, PT, RZ, UR5, PT, P0 ;  /* 0x00000005ff007c0c */ /* 0x000fe2000bf05300 */
[----:B-----5:R-:W-:Y:S01]  /*15d0*/  IMAD.IADD R9, R24, 0x1, -R9 ;  /* 0x0000000118097824 */ /* 0x020fe200078e0a09 */
[----:B------:R-:W-:-:S11]  /*15e0*/  ULDC.64 UR4, c[0x0][0xa30] ;  /* 0x00028c0000047ab9 */ /* 0x000fd60000000a00 */
[----:B01----:R-:W0:Y:S02]  /*15f0*/  @P0 LDC.64 R2, c[0x0][0xa10] ;  /* 0x00028400ff020b82 */ /* 0x003e240000000a00 */
[----:B0-----:R-:W-:-:S05]  /*1600*/  @P0 IMAD.WIDE R2, R25, 0x4, R2 ;  /* 0x0000000419020825 */ /* 0x001fca00078e0202 */
[----:B------:R-:W2:Y:S04]  /*1610*/  @P0 LDG.E R0, desc[UR40][R2.64] ;  /* 0x0000002802000981 */ /* 0x000ea8000c1e1900 */
[----:B------:R0:W2:Y:S01]  /*1620*/  @P0 LDG.E R7, desc[UR40][R2.64+0x4] ;  /* 0x0000042802070981 */ /* 0x0000a2000c1e1900 */
[----:B------:R-:W-:Y:S01]  /*1630*/  ISETP.NE.U32.AND P1, PT, RZ, UR4, PT ;  /* 0x00000004ff007c0c */ /* 0x000fe2000bf25070 */
[----:B------:R-:W-:-:S03]  /*1640*/  IMAD.MOV.U32 R28, RZ, RZ, R24 ;  /* 0x000000ffff1c7224 */ /* 0x000fc600078e0018 */
[----:B------:R-:W-:Y:S01]  /*1650*/  ISETP.NE.AND.EX P1, PT, RZ, UR5, PT, P1 ;  /* 0x00000005ff007c0c */ /* 0x000fe2000bf25310 */
[----:B0-----:R-:W-:-:S12]  /*1660*/  IMAD.MOV R2, RZ, RZ, -R9 ;  /* 0x000000ffff027224 */ /* 0x001fd800078e0a09 */
[----:B------:R-:W-:-:S04]  /*1670*/  @P1 IADD3 R4, P2, R33, UR4, RZ ;  /* 0x0000000421041c10 */ /* 0x000fc8000ff5e0ff */
[----:B------:R-:W-:Y:S02]  /*1680*/  @P1 IADD3.X R5, R32, UR5, RZ, P2, !PT ;  /* 0x0000000520051c10 */ /* 0x000fe400097fe4ff */
[----:B------:R-:W-:-:S03]  /*1690*/  VIMNMX R2, RZ, R2, !PT ;  /* 0x00000002ff027248 */ /* 0x000fc60007fe0100 */
[----:B------:R0:W5:Y:S01]  /*16a0*/  @P1 LDG.E R28, desc[UR40][R4.64] ;  /* 0x00000028041c1981 */ /* 0x000162000c1e1900 */
[----:B--2---:R-:W-:-:S04]  /*16b0*/  @P0 IMAD.IADD R31, R7, 0x1, -R0 ;  /* 0x00000001071f0824 */ /* 0x004fc800078e0a00 */
[----:B------:R-:W-:-:S04]  /*16c0*/  IMAD.IADD R105, R9, 0x1, R31 ;  /* 0x0000000109697824 */ /* 0x000fc800078e021f */
[----:B------:R-:W-:-:S04]  /*16d0*/  VIADD R0, R105, 0x9f ;  /* 0x0000009f69007836 */ /* 0x000fc80000000000 */
[----:B------:R-:W-:-:S05]  /*16e0*/  IMAD.HI R0, R0, 0x66666667, RZ ;  /* 0x6666666700007827 */ /* 0x000fca00078e02ff */
[----:B------:R-:W-:-:S04]  /*16f0*/  SHF.R.U32.HI R3, RZ, 0x1f, R0 ;  /* 0x0000001fff037819 */ /* 0x000fc80000011600 */
[----:B------:R-:W-:-:S05]  /*1700*/  LEA.HI.SX32 R104, R0, R3, 0x1a ;  /* 0x0000000300687211 */ /* 0x000fca00078fd2ff */
[----:B------:R-:W-:-:S05]  /*1710*/  IMAD R0, R104, 0xa0, -R9 ;  /* 0x000000a068007824 */ /* 0x000fca00078e0a09 */
[----:B0-----:R-:W-:-:S04]  /*1720*/  VIMNMX R5, R0, R31, PT ;  /* 0x0000001f00057248 */ /* 0x001fc80003fe0100 */
[----:B------:R-:W-:Y:S01]  /*1730*/  ISETP.GT.AND P0, PT, R5, R2, PT ;  /* 0x000000020500720c */ /* 0x000fe20003f04270 */
[----:B------:R-:W-:-:S05]  /*1740*/  IMAD.WIDE.U32 R2, R2, -0x33333333, RZ ;  /* 0xcccccccd02027825 */ /* 0x000fca00078e00ff */
[----:B------:R-:W-:-:S05]  /*1750*/  SHF.R.U32.HI R30, RZ, 0x7, R3 ;  /* 0x00000007ff1e7819 */ /* 0x000fca0000011603 */
[----:B------:R-:W-:Y:S02]  /*1760*/  IMAD.MOV.U32 R2, RZ, RZ, R30 ;  /* 0x000000ffff027224 */ /* 0x000fe400078e001e */
[----:B------:R-:W-:-:S04]  /*1770*/  @P0 VIADD R0, R5, 0x9f ;  /* 0x0000009f05000836 */ /* 0x000fc80000000000 */
[----:B------:R-:W-:-:S05]  /*1780*/  @P0 IMAD.HI R0, R0, 0x66666667, RZ ;  /* 0x6666666700000827 */ /* 0x000fca00078e02ff */
[----:B------:R-:W-:-:S04]  /*1790*/  @P0 SHF.R.U32.HI R3, RZ, 0x1f, R0 ;  /* 0x0000001fff030819 */ /* 0x000fc80000011600 */
[----:B------:R-:W-:Y:S02]  /*17a0*/  @P0 LEA.HI.SX32 R2, R0, R3, 0x1a ;  /* 0x0000000300020211 */ /* 0x000fe400078fd2ff */
[----:B------:R-:W-:Y:S02]  /*17b0*/  PLOP3.LUT P0, PT, PT, PT, PT, 0x80, 0x0 ;  /* 0x000000000000781c */ /* 0x000fe40003f0f070 */
[----:B------:R-:W-:-:S13]  /*17c0*/  ISETP.GT.AND P1, PT, R2, R30, PT ;  /* 0x0000001e0200720c */ /* 0x000fda0003f24270 */
[----:B------:R-:W-:Y:S05]  /*17d0*/  @!P1 BRA `(.L_x_311) ;  /* 0x0000003000f89947 */ /* 0x000fea0003800000 */
[----:B------:R-:W-:Y:S01]  /*17e0*/  VIADD R0, R16, 0xe000 ;  /* 0x0000e00010007836 */ /* 0x000fe20000000000 */
[----:B------:R-:W-:Y:S04]  /*17f0*/  BSSY B6, `(.L_x_312) ;  /* 0x0000013000067945 */ /* 0x000fe80003800000 */
[----:B------:R-:W-:-:S13]  /*1800*/  LOP3.LUT P0, RZ, R0, 0x1bf, RZ, 0xc0, !PT ;  /* 0x000001bf00ff7812 */ /* 0x000fda000780c0ff */
[----:B------:R-:W-:Y:S05]  /*1810*/  @!P0 BRA `(.L_x_313) ;  /* 0x0000000000408947 */ /* 0x000fea0003800000 */
[----:B------:R-:W-:Y:S01]  /*1820*/  MOV R0, 0x0 ;  /* 0x0000000000007802 */ /* 0x000fe20000000f00 */
[----:B------:R-:W-:Y:S01]  /*1830*/  ULDC.64 UR4, c[0x4][0x98] ;  /* 0x0100260000047ab9 */ /* 0x000fe20000000a00 */
[----:B------:R-:W-:Y:S01]  /*1840*/  ULDC.64 UR6, c[0x4][0x20] ;  /* 0x0100080000067ab9 */ /* 0x000fe20000000a00 */
[----:B------:R-:W-:Y:S01]  /*1850*/  IMAD.U32 R4, RZ, RZ, UR4 ;  /* 0x00000004ff047e24 */ /* 0x000fe2000f8e00ff */
[----:B------:R0:W1:Y:S01]  /*1860*/  LDC.64 R14, c[0x4][R0] ;  /* 0x01000000000e7b82 */ /* 0x0000620000000a00 */
[----:B------:R-:W-:Y:S01]  /*1870*/  IMAD.U32 R5, RZ, RZ, UR5 ;  /* 0x00000005ff057e24 */ /* 0x000fe2000f8e00ff */
[----:B------:R-:W-:Y:S01]  /*1880*/  ULDC.64 UR4, c[0x4][0xa0] ;  /* 0x0100280000047ab9 */ /* 0x000fe20000000a00 */
[----:B------:R-:W-:Y:S01]  /*1890*/  IMAD.U32 R10, RZ, RZ, UR6 ;  /* 0x00000006ff0a7e24 */ /* 0x000fe2000f8e00ff */
[----:B------:R-:W-:Y:S01]  /*18a0*/  MOV R8, 0x70 ;  /* 0x0000007000087802 */ /* 0x000fe20000000f00 */
[----:B------:R-:W-:Y:S02]  /*18b0*/  IMAD.U32 R6, RZ, RZ, UR4 ;  /* 0x00000004ff067e24 */ /* 0x000fe4000f8e00ff */
[----:B------:R-:W-:-:S02]  /*18c0*/  IMAD.U32 R7, RZ, RZ, UR5 ;  /* 0x00000005ff077e24 */ /* 0x000fc4000f8e00ff */
[----:B------:R-:W-:Y:S02]  /*18d0*/  IMAD.U32 R11, RZ, RZ, UR7 ;  /* 0x00000007ff0b7e24 */ /* 0x000fe4000f8e00ff */
[----:B------:R-:W-:Y:S02]  /*18e0*/  IMAD.MOV.U32 R12, RZ, RZ, 0x1 ;  /* 0x00000001ff0c7424 */ /* 0x000fe400078e00ff */
[----:B0-----:R-:W-:-:S07]  /*18f0*/  IMAD.MOV.U32 R13, RZ, RZ, RZ ;  /* 0x000000ffff0d7224 */ /* 0x001fce00078e00ff */
[----:B------:R-:W-:-:S07]  /*1900*/  LEPC R20, `(.L_x_313) ;  /* 0x000000001014794e */ /* 0x000fce0000000000 */
[----:B-1---5:R-:W-:Y:S05]  /*1910*/  CALL.ABS.NOINC R14 ;  /* 0x000000000e007343 */ /* 0x022fea0003c00000 */
.L_x_313:
[----:B------:R-:W-:Y:S05]  /*1920*/  BSYNC B6 ;  /* 0x0000000000067941 */ /* 0x000fea0003800000 */
.L_x_312:
        /* <DEDUP_REMOVED lines=19> */
[----:B-1---5:R-:W-:Y:S05]  /*1a60*/  CALL.ABS.NOINC R14 ;  /* 0x000000000e007343 */ /* 0x022fea0003c00000 */
.L_x_315:
[----:B------:R-:W-:Y:S05]  /*1a70*/  BSYNC B6 ;  /* 0x0000000000067941 */ /* 0x000fea0003800000 */
.L_x_314:
[----:B------:R-:W-:Y:S01]  /*1a80*/  ULDC.64 UR4, c[0x0][0x9f8] ;  /* 0x00027e0000047ab9 */ /* 0x000fe20000000a00 */
[----:B------:R-:W2:Y:S01]  /*1a90*/  LDL.LU R10, [R1] ;  /* 0x00000000010a7983 */ /* 0x000ea20000300800 */
[----:B------:R-:W-:Y:S01]  /*1aa0*/  ISETP.NE.U32.AND P0, PT, RZ, UR4, PT ;  /* 0x00000004ff007c0c */ /* 0x000fe2000bf05070 */
[----:B------:R-:W0:Y:S01]  /*1ab0*/  LDC.64 R44, c[0x0][0x300] ;  /* 0x0000c000ff2c7b82 */ /* 0x000e220000000a00 */
[----:B------:R-:W-:Y:S01]  /*1ac0*/  IMAD.IADD R27, R27, 0x1, R24 ;  /* 0x000000011b1b7824 */ /* 0x000fe200078e0218 */
[----:B------:R-:W-:Y:S01]  /*1ad0*/  ULDC.64 UR6, c[0x0][0x330] ;  /* 0x0000cc0000067ab9 */ /* 0x000fe20000000a00 */
[----:B------:R-:W-:Y:S01]  /*1ae0*/  ISETP.NE.AND.EX P0, PT, RZ, UR5, PT, P0 ;  /* 0x00000005ff007c0c */ /* 0x000fe2000bf05300 */
[----:B------:R-:W3:Y:S04]  /*1af0*/  LDL R12, [R1+0x30] ;  /* 0x00003000010c7983 */ /* 0x000ee80000100800 */
[----:B------:R-:W1:Y:S01]  /*1b00*/  LDC R15, c[0x0][0x3f4] ;  /* 0x0000fd00ff0f7b82 */ /* 0x000e620000000800 */
[----:B------:R-:W-:Y:S01]  /*1b10*/  SHF.R.S32.HI R19, RZ, 0x1f, R18 ;  /* 0x0000001fff137819 */ /* 0x000fe20000011412 */
[----:B------:R-:W4:Y:S06]  /*1b20*/  LDL R24, [R1+0x5c] ;  /* 0x00005c0001187983 */ /* 0x000f2c0000100800 */
[----:B------:R-:W-:Y:S01]  /*1b30*/  @P0 IADD3 R4, P1, R33, UR4, RZ ;  /* 0x0000000421040c10 */ /* 0x000fe2000ff3e0ff */
[----:B------:R-:W2:Y:S03]  /*1b40*/  LDC.64 R38, c[0x0][0x3f8] ;  /* 0x0000fe00ff267b82 */ /* 0x000ea60000000a00 */
[----:B------:R-:W-:Y:S01]  /*1b50*/  @P0 IADD3.X R5, R32, UR5, RZ, P1, !PT ;  /* 0x0000000520050c10 */ /* 0x000fe20008ffe4ff */
[----:B------:R-:W-:-:S04]  /*1b60*/  ULDC.64 UR4, c[0x0][0xa08] ;  /* 0x0002820000047ab9 */ /* 0x000fc80000000a00 */
[----:B------:R1:W3:Y:S01]  /*1b70*/  @P0 LDG.E R25, desc[UR40][R4.64] ;  /* 0x0000002804190981 */ /* 0x0002e2000c1e1900 */
[----:B------:R-:W-:Y:S01]  /*1b80*/  SHF.R.S32.HI R11, RZ, 0x1f, R27 ;  /* 0x0000001fff0b7819 */ /* 0x000fe2000001141b */
[-C--:B0-----:R-:W-:Y:S01]  /*1b90*/  IMAD.WIDE.U32 R6, R27, R44.reuse, RZ ;  /* 0x0000002c1b067225 */ /* 0x081fe200078e00ff */
[----:B------:R-:W-:Y:S01]  /*1ba0*/  ISETP.NE.U32.AND P0, PT, RZ, UR4, PT ;  /* 0x00000004ff007c0c */ /* 0x000fe2000bf05070 */
[----:B------:R-:W0:Y:S02]  /*1bb0*/  LDC.64 R32, c[0x0][0x408] ;  /* 0x00010200ff207b82 */ /* 0x000e240000000a00 */
[----:B------:R-:W-:Y:S01]  /*1bc0*/  IMAD R0, R11, R44, RZ ;  /* 0x0000002c0b007224 */ /* 0x000fe200078e02ff */
[----:B-1----:R-:W-:Y:S01]  /*1bd0*/  ISETP.GE.AND P2, PT, R18, R15, PT ;  /* 0x0000000f1200720c */ /* 0x002fe20003f46270 */
[----:B------:R-:W-:Y:S01]  /*1be0*/  IMAD.WIDE.U32 R8, R26, UR6, R18 ;  /* 0x000000061a087c25 */ /* 0x000fe2000f8e0012 */
[----:B------:R-:W-:Y:S01]  /*1bf0*/  ISETP.NE.AND.EX P0, PT, RZ, UR5, PT, P0 ;  /* 0x00000005ff007c0c */ /* 0x000fe2000bf05300 */
[----:B------:R-:W-:-:S02]  /*1c00*/  ULDC.64 UR4, c[0x0][0x308] ;  /* 0x0000c20000047ab9 */ /* 0x000fc40000000a00 */
[----:B------:R-:W-:Y:S01]  /*1c10*/  IMAD R3, R27, R45, R0 ;  /* 0x0000002d1b037224 */ /* 0x000fe200078e0200 */
[----:B------:R-:W-:-:S03]  /*1c20*/  SHF.R.S32.HI R0, RZ, 0x1f, R26 ;  /* 0x0000001fff007819 */ /* 0x000fc6000001141a */
[----:B------:R-:W-:Y:S02]  /*1c30*/  IMAD.IADD R7, R7, 0x1, R3 ;  /* 0x0000000107077824 */ /* 0x000fe400078e0203 */
[C---:B------:R-:W-:Y:S02]  /*1c40*/  IMAD R3, R0.reuse, UR6, RZ ;  /* 0x0000000600037c24 */ /* 0x040fe4000f8e02ff */
[----:B------:R-:W-:Y:S02]  /*1c50*/  IMAD R0, R0, UR4, RZ ;  /* 0x0000000400007c24 */ /* 0x000fe4000f8e02ff */
[C---:B------:R-:W-:Y:S01]  /*1c60*/  IMAD R13, R26.reuse, UR7, R3 ;  /* 0x000000071a0d7c24 */ /* 0x040fe2000f8e0203 */
[----:B------:R-:W-:Y:S01]  /*1c70*/  ULDC.64 UR6, c[0x0][0x338] ;  /* 0x0000ce0000067ab9 */ /* 0x000fe20000000a00 */
[C---:B------:R-:W-:Y:S02]  /*1c80*/  IMAD R3, R26.reuse, UR5, R0 ;  /* 0x000000051a037c24 */ /* 0x040fe4000f8e0200 */
[----:B------:R-:W-:Y:S01]  /*1c90*/  IMAD.WIDE.U32 R4, R26, UR4, R6 ;  /* 0x000000041a047c25 */ /* 0x000fe2000f8e0006 */
[----:B------:R-:W-:-:S03]  /*1ca0*/  ULDC.64 UR4, c[0x0][0x310] ;  /* 0x0000c40000047ab9 */ /* 0x000fc60000000a00 */
[----:B------:R-:W-:Y:S02]  /*1cb0*/  IMAD.IADD R5, R5, 0x1, R3 ;  /* 0x0000000105057824 */ /* 0x000fe400078e0203 */
[----:B------:R-:W-:Y:S01]  /*1cc0*/  IMAD.IADD R9, R9, 0x1, R13 ;  /* 0x0000000109097824 */ /* 0x000fe200078e020d */
[----:B--2---:R-:W-:-:S04]  /*1cd0*/  LOP3.LUT R10, R10, 0xfffffffb, RZ, 0xc0, !PT ;  /* 0xfffffffb0a0a7812 */ /* 0x004fc800078ec0ff */
[----:B------:R-:W-:-:S05]  /*1ce0*/  @P2 LOP3.LUT R10, R10, 0x4, RZ, 0xfc, !PT ;  /* 0x000000040a0a2812 */ /* 0x000fca00078efcff */
[----:B------:R1:W-:Y:S04]  /*1cf0*/  STL [R1], R10 ;  /* 0x0000000a01007387 */ /* 0x0003e80000100800 */
[----:B-1----:R-:W2:Y:S01]  /*1d00*/  LDL R10, [R1+0x34] ;  /* 0x00003400010a7983 */ /* 0x002ea20000100800 */
[----:B---3--:R-:W-:Y:S02]  /*1d10*/  SEL R3, R25, RZ, !P0 ;  /* 0x000000ff19037207 */ /* 0x008fe40004000000 */
[----:B------:R-:W-:-:S03]  /*1d20*/  SHF.R.S32.HI R0, RZ, 0x1f, R25 ;  /* 0x0000001fff007819 */ /* 0x000fc60000011419 */
[C---:B------:R-:W-:Y:S02]  /*1d30*/  IMAD.WIDE.U32 R46, R3.reuse, UR6, R8 ;  /* 0x00000006032e7c25 */ /* 0x040fe4000f8e0008 */
[----:B------:R-:W3:Y:S01]  /*1d40*/  LDL R8, [R1+0x38] ;  /* 0x0000380001087983 */ /* 0x000ee20000100800 */
[----:B------:R-:W-:Y:S02]  /*1d50*/  SEL R0, R0, RZ, !P0 ;  /* 0x000000ff00007207 */ /* 0x000fe40004000000 */
[----:B------:R-:W-:Y:S01]  /*1d60*/  SHF.R.S32.HI R14, RZ, 0x1f, R22 ;  /* 0x0000001fff0e7819 */ /* 0x000fe20000011416 */
[----:B------:R-:W-:-:S04]  /*1d70*/  IMAD.WIDE.U32 R48, R3, UR4, R4 ;  /* 0x0000000403307c25 */ /* 0x000fc8000f8e0004 */
[C---:B------:R-:W-:Y:S01]  /*1d80*/  IMAD R6, R0.reuse, UR4, RZ ;  /* 0x0000000400067c24 */ /* 0x040fe2000f8e02ff */
[----:B------:R-:W1:Y:S01]  /*1d90*/  S2R R26, SR_TID.X ;  /* 0x00000000001a7919 */ /* 0x000e620000002100 */
[----:B------:R-:W-:Y:S01]  /*1da0*/  IMAD R4, R0, UR6, RZ ;  /* 0x0000000600047c24 */ /* 0x000fe2000f8e02ff */
[----:B------:R-:W-:Y:S01]  /*1db0*/  SHF.R.S32.HI R157, RZ, 0x1f, R156 ;  /* 0x0000001fff9d7819 */ /* 0x000fe2000001149c */
[----:B------:R-:W-:Y:S01]  /*1dc0*/  IMAD R7, R3, UR5, R6 ;  /* 0x0000000503077c24 */ /* 0x000fe2000f8e0206 */
[----:B------:R-:W-:Y:S01]  /*1dd0*/  ULDC UR4, c[0x0][0x2f4] ;  /* 0x0000bd0000047ab9 */ /* 0x000fe20000000800 */
[-C--:B------:R-:W-:Y:S02]  /*1de0*/  IMAD R0, R14, R44.reuse, RZ ;  /* 0x0000002c0e007224 */ /* 0x080fe400078e02ff */
[----:B------:R-:W-:-:S04]  /*1df0*/  IMAD.WIDE.U32 R20, R22, R44, R18 ;  /* 0x0000002c16147225 */ /* 0x000fc800078e0012 */
[----:B------:R-:W-:Y:S02]  /*1e00*/  IMAD R71, R3, UR7, R4 ;  /* 0x0000000703477c24 */ /* 0x000fe4000f8e0204 */
[----:B------:R-:W-:Y:S01]  /*1e10*/  IMAD R5, R22, R45, R0 ;  /* 0x0000002d16057224 */ /* 0x000fe200078e0200 */
[----:B------:R-:W-:Y:S01]  /*1e20*/  IADD3 R0, P0, R48, R20, RZ ;  /* 0x0000001430007210 */ /* 0x000fe20007f1e0ff */
[----:B------:R-:W-:Y:S02]  /*1e30*/  IMAD.IADD R3, R49, 0x1, R7 ;  /* 0x0000000131037824 */ /* 0x000fe400078e0207 */
[----:B------:R-:W-:-:S03]  /*1e40*/  IMAD R4, R14, R38, RZ ;  /* 0x000000260e047224 */ /* 0x000fc600078e02ff */
[----:B------:R-:W-:Y:S02]  /*1e50*/  IADD3.X R20, R3, R21, R5, P0, !PT ;  /* 0x0000001503147210 */ /* 0x000fe400007fe405 */
[----:B------:R-:W-:Y:S01]  /*1e60*/  SEL R5, R15, RZ, P2 ;  /* 0x000000ff0f057207 */ /* 0x000fe20001000000 */
[----:B------:R-:W-:Y:S02]  /*1e70*/  IMAD R7, R22, R39, R4 ;  /* 0x0000002716077224 */ /* 0x000fe400078e0204 */
[----:B0-----:R-:W-:Y:S02]  /*1e80*/  IMAD R4, R14, R32, RZ ;  /* 0x000000200e047224 */ /* 0x001fe400078e02ff */
[----:B------:R-:W-:Y:S02]  /*1e90*/  IMAD.IADD R5, R18, 0x1, R5 ;  /* 0x0000000112057824 */ /* 0x000fe400078e0205 */
[----:B------:R-:W-:-:S04]  /*1ea0*/  IMAD.WIDE.U32 R42, R22, R38, R156 ;  /* 0x00000026162a7225 */ /* 0x000fc800078e009c */
[----:B------:R-:W-:-:S04]  /*1eb0*/  IMAD.WIDE.U32 R40, R22, R38, R18 ;  /* 0x0000002616287225 */ /* 0x000fc800078e0012 */
[C---:B------:R-:W-:Y:S01]  /*1ec0*/  IMAD R9, R22.reuse, R33, R4 ;  /* 0x0000002116097224 */ /* 0x040fe200078e0204 */
[----:B------:R-:W-:Y:S01]  /*1ed0*/  SHF.R.S32.HI R4, RZ, 0x1f, R5 ;  /* 0x0000001fff047819 */ /* 0x000fe20000011405 */
[----:B------:R-:W-:Y:S02]  /*1ee0*/  IMAD.IADD R43, R43, 0x1, R7 ;  /* 0x000000012b2b7824 */ /* 0x000fe400078e0207 */
[----:B------:R-:W-:Y:S01]  /*1ef0*/  IMAD.IADD R41, R7, 0x1, R41 ;  /* 0x0000000107297824 */ /* 0x000fe200078e0229 */
[----:B-----5:R-:W-:Y:S01]  /*1f00*/  SHF.R.S32.HI R7, RZ, 0x1f, R28 ;  /* 0x0000001fff077819 */ /* 0x020fe2000001141c */
[----:B------:R-:W-:Y:S01]  /*1f10*/  IMAD.WIDE.U32 R36, R22, R32, R156 ;  /* 0x0000002016247225 */ /* 0x000fe200078e009c */
[----:B------:R-:W-:-:S03]  /*1f20*/  LEA.HI R21, R4, R5, RZ, 0x4 ;  /* 0x0000000504157211 */ /* 0x000fc600078f20ff */
[----:B------:R-:W-:Y:S01]  /*1f30*/  IMAD.WIDE.U32 R34, R22, R32, R18 ;  /* 0x0000002016227225 */ /* 0x000fe200078e0012 */
[----:B------:R-:W-:-:S03]  /*1f40*/  LOP3.LUT R4, R12, 0x30, R21, 0xf8, !PT ;  /* 0x000000300c047812 */ /* 0x000fc600078ef815 */
[----:B------:R-:W-:Y:S02]  /*1f50*/  IMAD R6, R7, R38, RZ ;  /* 0x0000002607067224 */ /* 0x000fe400078e02ff */
[----:B------:R-:W-:Y:S02]  /*1f60*/  IMAD.IADD R37, R37, 0x1, R9 ;  /* 0x0000000125257824 */ /* 0x000fe400078e0209 */
[----:B------:R-:W-:Y:S02]  /*1f70*/  IMAD.IADD R35, R9, 0x1, R35 ;  /* 0x0000000109237824 */ /* 0x000fe400078e0223 */
[----:B------:R-:W-:Y:S01]  /*1f80*/  IMAD R7, R7, R32, RZ ;  /* 0x0000002007077224 */ /* 0x000fe200078e02ff */
[----:B-1----:R-:W-:Y:S01]  /*1f90*/  SHF.R.U32.HI R13, RZ, 0x7, R26 ;  /* 0x00000007ff0d7819 */ /* 0x002fe2000001161a */
[----:B------:R-:W-:Y:S01]  /*1fa0*/  IMAD R59, R28, R39, R6 ;  /* 0x000000271c3b7224 */ /* 0x000fe200078e0206 */
[----:B------:R-:W-:Y:S01]  /*1fb0*/  IADD3 R50, P0, R22, R27, RZ ;  /* 0x0000001b16327210 */ /* 0x000fe20007f1e0ff */
[----:B------:R-:W-:-:S02]  /*1fc0*/  IMAD R5, R39, 0xa0, RZ ;  /* 0x000000a027057824 */ /* 0x000fc400078e02ff */
[----:B------:R-:W-:Y:S01]  /*1fd0*/  IMAD.WIDE.U32 R42, R28, R38, R42 ;  /* 0x000000261c2a7225 */ /* 0x000fe200078e002a */
[----:B------:R-:W-:-:S03]  /*1fe0*/  LOP3.LUT R60, R21, 0xfffffff0, RZ, 0xc0, !PT ;  /* 0xfffffff0153c7812 */ /* 0x000fc600078ec0ff */
[----:B------:R-:W-:-:S04]  /*1ff0*/  IMAD.WIDE.U32 R40, R28, R38, R40 ;  /* 0x000000261c287225 */ /* 0x000fc800078e0028 */
[----:B------:R-:W-:Y:S02]  /*2000*/  IMAD R55, R45, 0xa0, RZ ;  /* 0x000000a02d377824 */ /* 0x000fe400078e02ff */
[----:B------:R-:W-:-:S04]  /*2010*/  IMAD.WIDE.U32 R38, R38, 0xa0, RZ ;  /* 0x000000a026267825 */ /* 0x000fc800078e00ff */
[C---:B------:R-:W-:Y:S02]  /*2020*/  IMAD R7, R28.reuse, R33, R7 ;  /* 0x000000211c077224 */ /* 0x040fe400078e0207 */
[----:B------:R-:W-:Y:S02]  /*2030*/  IMAD R57, R33, 0xa0, RZ ;  /* 0x000000a021397824 */ /* 0x000fe400078e02ff */
[----:B------:R-:W-:-:S04]  /*2040*/  IMAD.WIDE.U32 R36, R28, R32, R36 ;  /* 0x000000201c247225 */ /* 0x000fc800078e0024 */
[----:B------:R-:W-:-:S04]  /*2050*/  IMAD.WIDE.U32 R34, R28, R32, R34 ;  /* 0x000000201c227225 */ /* 0x000fc800078e0022 */
[----:B------:R-:W-:Y:S02]  /*2060*/  VIADD R52, R18, 0x20 ;  /* 0x0000002012347836 */ /* 0x000fe40000000000 */
[----:B------:R-:W-:-:S04]  /*2070*/  IMAD.WIDE.U32 R44, R44, 0xa0, RZ ;  /* 0x000000a02c2c7825 */ /* 0x000fc800078e00ff */
[----:B------:R-:W-:Y:S01]  /*2080*/  IMAD.WIDE.U32 R32, R32, 0xa0, RZ ;  /* 0x000000a020207825 */ /* 0x000fe200078e00ff */
[----:B----4-:R-:W-:Y:S02]  /*2090*/  LOP3.LUT P4, RZ, R24, 0x2, RZ, 0xc0, !PT ;  /* 0x0000000218ff7812 */ /* 0x010fe4000788c0ff */
[----:B------:R-:W-:Y:S01]  /*20a0*/  ISETP.GE.AND P3, PT, R18, UR4, PT ;  /* 0x0000000412007c0c */ /* 0x000fe2000bf66270 */
[----:B------:R-:W-:Y:S01]  /*20b0*/  IMAD.IADD R58, R43, 0x1, R59 ;  /* 0x000000012b3a7824 */ /* 0x000fe200078e023b */
[----:B------:R-:W-:Y:S01]  /*20c0*/  ISETP.GE.AND P2, PT, R52, UR4, PT ;  /* 0x0000000434007c0c */ /* 0x000fe2000bf46270 */
[----:B------:R-:W-:Y:S01]  /*20d0*/  VIADD R53, R13, 0x8 ;  /* 0x000000080d357836 */ /* 0x000fe20000000000 */
[----:B------:R-:W-:Y:S01]  /*20e0*/  IADD3 R56, R39, R5, RZ ;  /* 0x0000000527387210 */ /* 0x000fe20007ffe0ff */
[----:B------:R-:W-:Y:S01]  /*20f0*/  IMAD.SHL.U32 R54, R15, 0x2, RZ ;  /* 0x000000020f367824 */ /* 0x000fe200078e00ff */
[----:B------:R-:W-:Y:S01]  /*2100*/  SHF.R.S32.HI R69, RZ, 0x1f, R60 ;  /* 0x0000001fff457819 */ /* 0x000fe2000001143c */
[----:B------:R-:W-:-:S02]  /*2110*/  IMAD.X R51, R14, 0x1, R11, P0 ;  /* 0x000000010e337824 */ /* 0x000fc400000e060b */
[----:B------:R-:W-:Y:S02]  /*2120*/  IMAD.IADD R55, R45, 0x1, R55 ;  /* 0x000000012d377824 */ /* 0x000fe400078e0237 */
[----:B------:R-:W-:Y:S02]  /*2130*/  IMAD.IADD R57, R33, 0x1, R57 ;  /* 0x0000000121397824 */ /* 0x000fe400078e0239 */
[----:B------:R-:W-:Y:S02]  /*2140*/  IMAD.IADD R59, R59, 0x1, R41 ;  /* 0x000000013b3b7824 */ /* 0x000fe400078e0229 */
[----:B------:R-:W-:Y:S02]  /*2150*/  IMAD.IADD R61, R37, 0x1, R7 ;  /* 0x00000001253d7824 */ /* 0x000fe400078e0207 */
[----:B------:R-:W-:Y:S02]  /*2160*/  IMAD.IADD R68, R7, 0x1, R35 ;  /* 0x0000000107447824 */ /* 0x000fe400078e0223 */
[----:B------:R-:W-:Y:S01]  /*2170*/  IMAD.IADD R71, R47, 0x1, R71 ;  /* 0x000000012f477824 */ /* 0x000fe200078e0247 */
[----:B--2---:R-:W-:-:S05]  /*2180*/  LOP3.LUT R4, R4, R10, RZ, 0x3c, !PT ;  /* 0x0000000a04047212 */ /* 0x004fca00078e3cff */
[----:B---3--:R-:W-:-:S07]  /*2190*/  IMAD.IADD R70, R8, 0x1, R4 ;  /* 0x0000000108467824 */ /* 0x008fce00078e0204 */
.L_x_345:
[----:B--2---:R-:W2:Y:S01]  /*21a0*/  LDL R6, [R1+0x14] ;  /* 0x0000140001067983 */ /* 0x004ea20000100800 */
[----:B----4-:R-:W0:Y:S03]  /*21b0*/  LDC.64 R62, c[0x0][0x2e8] ;  /* 0x0000ba00ff3e7b82 */ /* 0x010e260000000a00 */
[----:B---3--:R-:W3:Y:S01]  /*21c0*/  LDL.LU R4, [R1] ;  /* 0x0000000001047983 */ /* 0x008ee20000300800 */
[----:B------:R-:W-:Y:S01]  /*21d0*/  VIADD R2, R2, 0xffffffff ;  /* 0xffffffff02027836 */ /* 0x000fe20000000000 */
[----:B------:R-:W-:Y:S05]  /*21e0*/  YIELD ;  /* 0x0000000000007946 */ /* 0x000fea0003800000 */
[----:B------:R-:W1:Y:S01]  /*21f0*/  LDC R27, c[0x0][0x3f4] ;  /* 0x0000fd00ff1b7b82 */ /* 0x000e620000000800 */
[----:B------:R-:W-:Y:S01]  /*2200*/  ISETP.GT.AND P5, PT, R2, R30, PT ;  /* 0x0000001e0200720c */ /* 0x000fe20003fa4270 */
[-C--:B------:R-:W-:Y:S01]  /*2210*/  IMAD R5, R55, R2.reuse, RZ ;  /* 0x0000000237057224 */ /* 0x080fe200078e02ff */
[----:B------:R-:W-:Y:S01]  /*2220*/  SHF.R.S32.HI R11, RZ, 0x1f, R2 ;  /* 0x0000001fff0b7819 */ /* 0x000fe20000011402 */
[----:B------:R-:W-:Y:S01]  /*2230*/  IMAD.WIDE.U32 R14, R44, R2, RZ ;  /* 0x000000022c0e7225 */ /* 0x000fe200078e00ff */
[----:B------:R-:W-:Y:S03]  /*2240*/  BSSY B0, `(.L_x_316) ;  /* 0x000025a000007945 */ /* 0x000fe60003800000 */
[----:B------:R-:W-:-:S04]  /*2250*/  IMAD R7, R11, R44, R5 ;  /* 0x0000002c0b077224 */ /* 0x000fc800078e0205 */
[----:B------:R-:W-:Y:S01]  /*2260*/  IMAD.IADD R65, R15, 0x1, R7 ;  /* 0x000000010f417824 */ /* 0x000fe200078e0207 */
[----:B0-----:R-:W-:-:S04]  /*2270*/  IADD3 R12, P0, P1, R14, R62, R0 ;  /* 0x0000003e0e0c7210 */ /* 0x001fc8000791e000 */
[----:B------:R-:W-:Y:S02]  /*2280*/  IADD3.X R13, R65, R63, R20, P0, P1 ;  /* 0x0000003f410d7210 */ /* 0x000fe400007e2414 */
[----:B-1----:R-:W-:Y:S01]  /*2290*/  ISETP.GE.AND P0, PT, R27, 0x1, PT ;  /* 0x000000011b00780c */ /* 0x002fe20003f06270 */
[----:B--2---:R-:W-:Y:S01]  /*22a0*/  IMAD R73, R17, 0x2800, R6 ;  /* 0x0000280011497824 */ /* 0x004fe200078e0206 */
[----:B---3--:R-:W-:-:S03]  /*22b0*/  LOP3.LUT R4, R4, 0xfffffffd, RZ, 0xc0, !PT ;  /* 0xfffffffd04047812 */ /* 0x008fc600078ec0ff */
[C---:B------:R-:W-:Y:S02]  /*22c0*/  VIADD R5, R73.reuse, 0x20 ;  /* 0x0000002049057836 */ /* 0x040fe40000000000 */
[----:B------:R-:W-:Y:S01]  /*22d0*/  @P4 VIADD R5, R73, 0xffffffe0 ;  /* 0xffffffe049054836 */ /* 0x000fe20000000000 */
[----:B------:R-:W-:Y:S01]  /*22e0*/  @P5 LOP3.LUT R4, R4, 0x2, RZ, 0xfc, !PT ;  /* 0x0000000204045812 */ /* 0x000fe200078efcff */
[C---:B------:R-:W-:Y:S02]  /*22f0*/  IMAD.IADD R73, R16.reuse, 0x1, R73 ;  /* 0x0000000110497824 */ /* 0x040fe400078e0249 */
[----:B------:R-:W-:Y:S02]  /*2300*/  IMAD.IADD R72, R16, 0x1, R5 ;  /* 0x0000000110487824 */ /* 0x000fe400078e0205 */
[----:B------:R0:W-:Y:S01]  /*2310*/  STL [R1], R4 ;  /* 0x0000000401007387 */ /* 0x0001e20000100800 */
[----:B------:R-:W-:Y:S05]  /*2320*/  @!P0 BRA `(.L_x_317) ;  /* 0x0000002000e48947 */ /* 0x000fea0003800000 */
[----:B------:R-:W-:Y:S01]  /*2330*/  ULDC.U8 UR4, c[0x0][0x410] ;  /* 0x0001040000047ab9 */ /* 0x000fe20000000000 */
[-C--:B------:R-:W-:Y:S01]  /*2340*/  IMAD R5, R56, R2.reuse, RZ ;  /* 0x0000000238057224 */ /* 0x080fe200078e02ff */
[----:B------:R-:W-:Y:S01]  /*2350*/  ISETP.NE.AND P0, PT, RZ, UR4, PT ;  /* 0x00000004ff007c0c */ /* 0x000fe2000bf05270 */
[----:B------:R-:W-:Y:S02]  /*2360*/  IMAD R7, R57, R2, RZ ;  /* 0x0000000239077224 */ /* 0x000fe400078e02ff */
[C---:B------:R-:W-:Y:S02]  /*2370*/  IMAD R9, R11.reuse, R38, R5 ;  /* 0x000000260b097224 */ /* 0x040fe400078e0205 */
[----:B------:R-:W-:Y:S02]  /*2380*/  IMAD R11, R11, R32, R7 ;  /* 0x000000200b0b7224 */ /* 0x000fe400078e0207 */
[----:B0-----:R-:W-:-:S04]  /*2390*/  IMAD.WIDE.U32 R4, R38, R2, RZ ;  /* 0x0000000226047225 */ /* 0x001fc800078e00ff */
[----:B------:R-:W-:-:S04]  /*23a0*/  IMAD.WIDE.U32 R6, R32, R2, RZ ;  /* 0x0000000220067225 */ /* 0x000fc800078e00ff */
[----:B------:R-:W-:Y:S02]  /*23b0*/  IMAD.IADD R26, R5, 0x1, R9 ;  /* 0x00000001051a7824 */ /* 0x000fe400078e0209 */
[----:B------:R-:W-:Y:S01]  /*23c0*/  IMAD.IADD R64, R7, 0x1, R11 ;  /* 0x0000000107407824 */ /* 0x000fe200078e020b */
[----:B------:R-:W-:Y:S06]  /*23d0*/  @!P0 BRA `(.L_x_318) ;  /* 0x0000001000388947 */ /* 0x000fec0003800000 */
[----:B------:R-:W-:Y:S01]  /*23e0*/  IMAD R8, R2, -0xa0, R31 ;  /* 0xffffff6002087824 */ /* 0x000fe200078e021f */
[----:B------:R-:W-:Y:S01]  /*23f0*/  BSSY B1, `(.L_x_319) ;  /* 0x0000017000017945 */ /* 0x000fe20003800000 */
[----:B------:R-:W-:Y:S02]  /*2400*/  CS2R R14, SRZ ;  /* 0x00000000000e7805 */ /* 0x000fe4000001ff00 */
[----:B------:R-:W-:Y:S02]  /*2410*/  CS2R R10, SRZ ;  /* 0x00000000000a7805 */ /* 0x000fe4000001ff00 */
[----:B------:R-:W-:Y:S02]  /*2420*/  CS2R R24, SRZ ;  /* 0x0000000000187805 */ /* 0x000fe4000001ff00 */
[----:B------:R-:W-:-:S04]  /*2430*/  VIMNMX R9, R8, 0xa0, PT ;  /* 0x000000a008097848 */ /* 0x000fc80003fe0100 */
[----:B------:R-:W-:Y:S02]  /*2440*/  ISETP.GE.AND P1, PT, R22, R9, PT ;  /* 0x000000091600720c */ /* 0x000fe40003f26270 */
[----:B------:R-:W-:-:S11]  /*2450*/  CS2R R8, SRZ ;  /* 0x0000000000087805 */ /* 0x000fd6000001ff00 */
[----:B------:R-:W-:Y:S05]  /*2460*/  @P1 BRA `(.L_x_320) ;  /* 0x00000000003c1947 */ /* 0x000fea0003800000 */
[----:B------:R-:W2:Y:S01]  /*2470*/  LDL R66, [R1+0x10] ;  /* 0x0000100001427983 */ /* 0x000ea20000100800 */
[----:B------:R-:W-:Y:S02]  /*2480*/  ULDC.64 UR4, c[0x0][0x3e8] ;  /* 0x0000fa0000047ab9 */ /* 0x000fe40000000a00 */
[----:B------:R-:W-:-:S04]  /*2490*/  IADD3 R4, P0, P5, R42, UR4, R4 ;  /* 0x000000042a047c10 */ /* 0x000fc8000fd1e004 */
[----:B------:R-:W-:Y:S01]  /*24a0*/  IADD3.X R5, R58, UR5, R26, P0, P5 ;  /* 0x000000053a057c10 */ /* 0x000fe200087ea41a */
[----:B------:R-:W-:Y:S02]  /*24b0*/  ULDC.64 UR4, c[0x0][0x400] ;  /* 0x0001000000047ab9 */ /* 0x000fe40000000a00 */
[----:B------:R-:W-:-:S04]  /*24c0*/  IADD3 R6, P0, P5, R36, UR4, R6 ;  /* 0x0000000424067c10 */ /* 0x000fc8000fd1e006 */
[----:B------:R-:W-:Y:S02]  /*24d0*/  IADD3.X R7, R61, UR5, R64, P0, P5 ;  /* 0x000000053d077c10 */ /* 0x000fe400087ea440 */
[----:B------:R-:W-:Y:S02]  /*24e0*/  ISETP.GE.AND P0, PT, R156, R27, PT ;  /* 0x0000001b9c00720c */ /* 0x000fe40003f06270 */
[----:B------:R-:W-:Y:S02]  /*24f0*/  CS2R R8, SRZ ;  /* 0x0000000000087805 */ /* 0x000fe4000001ff00 */
[----:B------:R-:W-:-:S09]  /*2500*/  CS2R R10, SRZ ;  /* 0x00000000000a7805 */ /* 0x000fd2000001ff00 */
[----:B------:R0:W5:Y:S04]  /*2510*/  @!P0 LDG.E.64 R14, desc[UR40][R4.64] ;  /* 0x00000028040e8981 */ /* 0x000168000c1e1b00 */
[----:B------:R0:W5:Y:S01]  /*2520*/  @!P0 LDG.E.64 R24, desc[UR40][R6.64] ;  /* 0x0000002806188981 */ /* 0x000162000c1e1b00 */
[----:B--2---:R-:W-:-:S13]  /*2530*/  ISETP.GE.AND P0, PT, R66, R27, PT ;  /* 0x0000001b4200720c */ /* 0x004fda0003f06270 */
[----:B------:R0:W5:Y:S04]  /*2540*/  @!P0 LDG.E.64 R8, desc[UR40][R4.64+0x10] ;  /* 0x0000102804088981 */ /* 0x000168000c1e1b00 */
[----:B------:R0:W5:Y:S02]  /*2550*/  @!P0 LDG.E.64 R10, desc[UR40][R6.64+0x10] ;  /* 0x00001028060a8981 */ /* 0x000164000c1e1b00 */
.L_x_320:
[----:B------:R-:W-:Y:S05]  /*2560*/  BSYNC B1 ;  /* 0x0000000000017941 */ /* 0x000fea0003800000 */
.L_x_319:
[----:B0-----:R-:W2:Y:S01]  /*2570*/  LDL R4, [R1+0x8] ;  /* 0x0000080001047983 */ /* 0x001ea20000100800 */
[----:B-----5:R-:W-:Y:S02]  /*2580*/  IMAD.MOV.U32 R26, RZ, RZ, R8 ;  /* 0x000000ffff1a7224 */ /* 0x020fe400078e0008 */
[----:B------:R-:W-:Y:S02]  /*2590*/  IMAD.MOV.U32 R81, RZ, RZ, R14 ;  /* 0x000000ffff517224 */ /* 0x000fe400078e000e */
[----:B------:R-:W-:Y:S02]  /*25a0*/  IMAD.MOV.U32 R62, RZ, RZ, R10 ;  /* 0x000000ffff3e7224 */ /* 0x000fe400078e000a */
[----:B------:R-:W-:Y:S01]  /*25b0*/  IMAD.MOV.U32 R82, RZ, RZ, R24 ;  /* 0x000000ffff527224 */ /* 0x000fe200078e0018 */
[----:B--2---:R-:W-:-:S13]  /*25c0*/  ISETP.NE.AND P0, PT, R4, 0x3, PT ;  /* 0x000000030400780c */ /* 0x004fda0003f05270 */
[----:B------:R-:W-:Y:S05]  /*25d0*/  @!P0 BRA `(.L_x_321) ;  /* 0x0000000000048947 */ /* 0x000fea0003800000 */
[----:B------:R-:W-:Y:S01]  /*25e0*/  BPT.TRAP 0x1 ;  /* 0x000000040000795c */ /* 0x000fe20000300000 */
.L_x_321:
[----:B------:R-:W-:Y:S01]  /*25f0*/  IMAD R74, R17, 0x8, R16 ;  /* 0x00000008114a7824 */ /* 0x000fe200078e0210 */
[----:B------:R-:W-:Y:S01]  /*2600*/  SHF.L.U32 R75, R23, 0x1f, RZ ;  /* 0x0000001f174b7819 */ /* 0x000fe200000006ff */
[----:B------:R-:W-:Y:S03]  /*2610*/  BSSY B1, `(.L_x_322) ;  /* 0x0000003000017945 */ /* 0x000fe60003800000 */
[----:B------:R-:W0:Y:S02]  /*2620*/  SYNCS.PHASECHK.TRANS64.TRYWAIT P5, [R74+URZ+0x13290], R75 ;  /* 0x0132904b4a0075a7 */ /* 0x000e2400080a017f */
[----:B0-----:R-:W-:Y:S05]  /*2630*/  @!P5 BRA `(.L_x_323) ;  /* 0x000001240080d947 */ /* 0x001fea0003800000 */
.L_x_531:
[----:B------:R-:W-:Y:S05]  /*2640*/  BSYNC B1 ;  /* 0x0000000000017941 */ /* 0x000fea0003800000 */
.L_x_322:
[----:B------:R-:W-:Y:S05]  /*2650*/  @P1 BRA `(.L_x_324) ;  /* 0x0000002000601947 */ /* 0x000fea0003800000 */
[----:B------:R-:W-:Y:S04]  /*2660*/  BSSY B1, `(.L_x_325) ;  /* 0x000006f000017945 */ /* 0x000fe80003800000 */
[----:B------:R-:W-:Y:S05]  /*2670*/  @P3 BRA `(.L_x_326) ;  /* 0x0000000400b43947 */ /* 0x000fea0003800000 */
[----:B------:R1:W2:Y:S01]  /*2680*/  LDS.128 R4, [R73+0xe000] ;  /* 0x00e0000049047984 */ /* 0x0002a20000000c00 */
[----:B------:R-:W-:Y:S01]  /*2690*/  ISETP.GE.AND P5, PT, R156, R27, PT ;  /* 0x0000001b9c00720c */ /* 0x000fe20003fa6270 */
[----:B------:R-:W-:-:S12]  /*26a0*/  BSSY B2, `(.L_x_327) ;  /* 0x0000069000027945 */ /* 0x000fd80003800000 */
[----:B-1----:R-:W-:Y:S05]  /*26b0*/  @P5 BRA `(.L_x_328) ;  /* 0x00000004009c5947 */ /* 0x002fea0003800000 */
[----:B------:R-:W-:Y:S02]  /*26c0*/  SHF.R.U32.HI R24, RZ, 0x8, R25 ;  /* 0x00000008ff187819 */ /* 0x000fe40000011619 */
[----:B------:R-:W-:Y:S02]  /*26d0*/  SHF.R.U32.HI R14, RZ, 0x8, R15 ;  /* 0x00000008ff0e7819 */ /* 0x000fe4000001160f */
[----:B------:R-:W-:Y:S01]  /*26e0*/  SHF.R.U32.HI R64, RZ, 0x10, R25 ;  /* 0x00000010ff407819 */ /* 0x000fe20000011619 */
[----:B------:R-:W-:Y:S01]  /*26f0*/  IMAD.SHL.U32 R24, R24, 0x100, RZ ;  /* 0x0000010018187824 */ /* 0x000fe200078e00ff */
[----:B------:R-:W-:Y:S01]  /*2700*/  LOP3.LUT R25, R25, 0xff0000ff, RZ, 0xc0, !PT ;  /* 0xff0000ff19197812 */ /* 0x000fe200078ec0ff */
[----:B------:R-:W-:Y:S01]  /*2710*/  IMAD.SHL.U32 R14, R14, 0x100, RZ ;  /* 0x000001000e0e7824 */ /* 0x000fe200078e00ff */
[----:B------:R-:W-:Y:S02]  /*2720*/  SHF.R.U32.HI R65, RZ, 0x10, R15 ;  /* 0x00000010ff417819 */ /* 0x000fe4000001160f */
[----:B------:R-:W-:Y:S01]  /*2730*/  LOP3.LUT R63, R15, 0xff0000ff, RZ, 0xc0, !PT ;  /* 0xff0000ff0f3f7812 */ /* 0x000fe200078ec0ff */
[----:B--2---:R-:W-:Y:S01]  /*2740*/  IMAD.MOV.U32 R15, RZ, RZ, R4 ;  /* 0x000000ffff0f7224 */ /* 0x004fe200078e0004 */
[----:B------:R-:W-:Y:S01]  /*2750*/  LOP3.LUT R25, R25, 0xff00, R24, 0xf8, !PT ;  /* 0x0000ff0019197812 */ /* 0x000fe200078ef818 */
[----:B------:R-:W-:Y:S01]  /*2760*/  IMAD.U32 R24, R64, 0x10000, RZ ;  /* 0x0001000040187824 */ /* 0x000fe200078e00ff */
[----:B------:R-:W-:-:S02]  /*2770*/  F2FP.F16.E4M3.UNPACK_B R4, R5 ;  /* 0x00000005ff04723e */ /* 0x000fc400020006ff */
[----:B------:R-:W-:Y:S02]  /*2780*/  F2FP.F16.E4M3.UNPACK_B R64, R82.H1 ;  /* 0x00000052ff40723e */ /* 0x000fe400030006ff */
[----:B------:R-:W-:Y:S01]  /*2790*/  LOP3.LUT R63, R63, 0xff00, R14, 0xf8, !PT ;  /* 0x0000ff003f3f7812 */ /* 0x000fe200078ef80e */
[----:B------:R-:W-:Y:S01]  /*27a0*/  IMAD.U32 R14, R65, 0x10000, RZ ;  /* 0x00010000410e7824 */ /* 0x000fe200078e00ff */
[----:B------:R-:W-:Y:S01]  /*27b0*/  LOP3.LUT R24, R25, 0xff0000, R24, 0xf8, !PT ;  /* 0x00ff000019187812 */ /* 0x000fe200078ef818 */
[----:B------:R-:W-:Y:S01]  /*27c0*/  HADD2.F32 R25, -RZ, R4.H1_H1 ;  /* 0x30000004ff197230 */ /* 0x000fe20000004100 */
[----:B------:R-:W-:Y:S01]  /*27d0*/  F2FP.F16.E4M3.UNPACK_B R65, R81.H1 ;  /* 0x00000051ff41723e */ /* 0x000fe200030006ff */
[----:B------:R-:W-:Y:S01]  /*27e0*/  HADD2.F32 R67, -RZ, R64.H0_H0 ;  /* 0x20000040ff437230 */ /* 0x000fe20000004100 */
[----:B------:R-:W-:Y:S01]  /*27f0*/  F2FP.F16.E4M3.UNPACK_B R5, R5.H1 ;  /* 0x00000005ff05723e */ /* 0x000fe200030006ff */
[----:B------:R-:W-:Y:S01]  /*2800*/  HADD2.F32 R4, -RZ, R4.H0_H0 ;  /* 0x20000004ff047230 */ /* 0x000fe20000004100 */
[----:B------:R-:W-:Y:S01]  /*2810*/  LOP3.LUT R14, R63, 0xff0000, R14, 0xf8, !PT ;  /* 0x00ff00003f0e7812 */ /* 0x000fe200078ef80e */
[----:B------:R-:W-:-:S02]  /*2820*/  HADD2.F32 R76, -RZ, R64.H1_H1 ;  /* 0x30000040ff4c7230 */ /* 0x000fc40000004100 */
[CC--:B------:R-:W-:Y:S01]  /*2830*/  FMUL.FTZ R77, R25.reuse, R67.reuse ;  /* 0x00000043194d7220 */ /* 0x0c0fe20000410000 */
[----:B------:R-:W-:Y:S02]  /*2840*/  HADD2.F32 R66, -RZ, R65.H0_H0 ;  /* 0x20000041ff427230 */ /* 0x000fe40000004100 */
[----:B------:R-:W-:Y:S01]  /*2850*/  FMUL.FTZ R78, R4, R67 ;  /* 0x00000043044e7220 */ /* 0x000fe20000410000 */
[--C-:B------:R-:W-:Y:S01]  /*2860*/  HADD2.F32 R64, -RZ, R5.reuse.H1_H1 ;  /* 0x30000005ff407230 */ /* 0x100fe20000004100 */
[----:B------:R-:W-:Y:S01]  /*2870*/  F2FP.F16.E4M3.UNPACK_B R67, R82 ;  /* 0x00000052ff43723e */ /* 0x000fe200020006ff */
[----:B------:R-:W-:Y:S02]  /*2880*/  HADD2.F32 R63, -RZ, R5.H0_H0 ;  /* 0x20000005ff3f7230 */ /* 0x000fe40000004100 */
[----:B------:R-:W-:Y:S01]  /*2890*/  FFMA.FTZ R5, R25, R66, R78 ;  /* 0x0000004219057223 */ /* 0x000fe2000001004e */
[----:B------:R-:W-:Y:S02]  /*28a0*/  HADD2.F32 R65, -RZ, R65.H1_H1 ;  /* 0x30000041ff417230 */ /* 0x000fe40000004100 */
[-C--:B------:R-:W-:Y:S01]  /*28b0*/  FMUL.FTZ R80, R64, R76.reuse ;  /* 0x0000004c40507220 */ /* 0x080fe20000410000 */
[-C--:B------:R-:W-:Y:S01]  /*28c0*/  F2FP.F16.E4M3.UNPACK_B R25, R15.reuse.H1 ;  /* 0x0000000fff19723e */ /* 0x080fe200030006ff */
[C---:B------:R-:W-:Y:S01]  /*28d0*/  FMUL.FTZ R79, R63.reuse, R76 ;  /* 0x0000004c3f4f7220 */ /* 0x040fe20000410000 */
[----:B------:R-:W-:Y:S01]  /*28e0*/  F2FP.F16.E4M3.UNPACK_B R15, R15 ;  /* 0x0000000fff0f723e */ /* 0x000fe200020006ff */
[----:B------:R-:W-:Y:S01]  /*28f0*/  FFMA.FTZ R4, R4, R66, -R77 ;  /* 0x0000004204047223 */ /* 0x000fe2000001084d */
[-C--:B------:R-:W-:Y:S01]  /*2900*/  FFMA.FTZ R77, R63, R65.reuse, -R80 ;  /* 0x000000413f4d7223 */ /* 0x080fe20000010850 */
[----:B------:R-:W-:Y:S01]  /*2910*/  FFMA.FTZ R84, R64, R65, R79 ;  /* 0x0000004140547223 */ /* 0x000fe2000001004f */
[----:B------:R-:W-:Y:S01]  /*2920*/  F2FP.F16.E4M3.UNPACK_B R66, R81 ;  /* 0x00000051ff42723e */ /* 0x000fe200020006ff */
[----:B------:R-:W-:-:S02]  /*2930*/  HADD2.F32 R78, -RZ, R67.H1_H1 ;  /* 0x30000043ff4e7230 */ /* 0x000fc40000004100 */
[--C-:B------:R-:W-:Y:S01]  /*2940*/  HADD2.F32 R63, -RZ, R25.reuse.H0_H0 ;  /* 0x20000019ff3f7230 */ /* 0x100fe20000004100 */
[----:B------:R-:W-:Y:S01]  /*2950*/  F2FP.SATFINITE.E4M3.F32.PACK_AB_MERGE_C R84, R84, R77, RZ ;  /* 0x0000004d5454723e */ /* 0x000fe200048070ff */
[----:B------:R-:W-:Y:S01]  /*2960*/  HADD2.F32 R65, -RZ, R25.H1_H1 ;  /* 0x30000019ff417230 */ /* 0x000fe20000004100 */
[----:B------:R-:W-:Y:S01]  /*2970*/  F2FP.F16.E4M3.UNPACK_B R77, R24 ;  /* 0x00000018ff4d723e */ /* 0x000fe200020006ff */
[----:B------:R-:W-:Y:S02]  /*2980*/  HADD2.F32 R67, -RZ, R67.H0_H0 ;  /* 0x20000043ff437230 */ /* 0x000fe40000004100 */
[-C--:B------:R-:W-:Y:S01]  /*2990*/  FMUL.FTZ R82, R63, R78.reuse ;  /* 0x0000004e3f527220 */ /* 0x080fe20000410000 */
[--C-:B------:R-:W-:Y:S02]  /*29a0*/  HADD2.F32 R64, -RZ, R15.reuse.H1_H1 ;  /* 0x3000000fff407230 */ /* 0x100fe40000004100 */
[----:B------:R-:W-:Y:S01]  /*29b0*/  FMUL.FTZ R80, R65, R78 ;  /* 0x0000004e41507220 */ /* 0x000fe20000410000 */
[----:B------:R-:W-:Y:S01]  /*29c0*/  HADD2.F32 R76, -RZ, R66.H1_H1 ;  /* 0x30000042ff4c7230 */ /* 0x000fe20000004100 */
[----:B------:R-:W-:Y:S01]  /*29d0*/  F2FP.SATFINITE.E4M3.F32.PACK_AB_MERGE_C R5, R5, R4, R84 ;  /* 0x000000040505723e */ /* 0x000fe20004807054 */
[----:B------:R-:W-:-:S02]  /*29e0*/  HADD2.F32 R25, -RZ, R15.H0_H0 ;  /* 0x2000000fff197230 */ /* 0x000fc40000004100 */
[CC--:B------:R-:W-:Y:S01]  /*29f0*/  FMUL.FTZ R78, R64.reuse, R67.reuse ;  /* 0x00000043404e7220 */ /* 0x0c0fe20000410000 */
[----:B------:R-:W-:Y:S02]  /*2a00*/  HADD2.F32 R66, -RZ, R66.H0_H0 ;  /* 0x20000042ff427230 */ /* 0x000fe40000004100 */
[-C--:B------:R-:W-:Y:S01]  /*2a10*/  FFMA.FTZ R80, R63, R76.reuse, -R80 ;  /* 0x0000004c3f507223 */ /* 0x080fe20000010850 */
[----:B------:R-:W-:Y:S01]  /*2a20*/  FFMA.FTZ R65, R65, R76, R82 ;  /* 0x0000004c41417223 */ /* 0x000fe20000010052 */
[C---:B------:R-:W-:Y:S01]  /*2a30*/  FMUL.FTZ R67, R25.reuse, R67 ;  /* 0x0000004319437220 */ /* 0x040fe20000410000 */
[-C--:B------:R-:W-:Y:S01]  /*2a40*/  F2FP.F16.E4M3.UNPACK_B R63, R7.reuse.H1 ;  /* 0x00000007ff3f723e */ /* 0x080fe200030006ff */
[----:B------:R-:W-:Y:S01]  /*2a50*/  FFMA.FTZ R15, R25, R66, -R78 ;  /* 0x00000042190f7223 */ /* 0x000fe2000001084e */
[----:B------:R-:W-:Y:S01]  /*2a60*/  F2FP.F16.E4M3.UNPACK_B R78, R24.H1 ;  /* 0x00000018ff4e723e */ /* 0x000fe200030006ff */
[----:B------:R-:W-:Y:S01]  /*2a70*/  FFMA.FTZ R64, R64, R66, R67 ;  /* 0x0000004240407223 */ /* 0x000fe20000010043 */
[----:B------:R-:W-:Y:S01]  /*2a80*/  F2FP.SATFINITE.E4M3.F32.PACK_AB_MERGE_C R81, R65, R80, RZ ;  /* 0x000000504151723e */ /* 0x000fe200048070ff */
[--C-:B------:R-:W-:Y:S01]  /*2a90*/  HADD2.F32 R65, -RZ, R63.reuse.H0_H0 ;  /* 0x2000003fff417230 */ /* 0x100fe20000004100 */
[----:B------:R-:W-:Y:S01]  /*2aa0*/  F2FP.F16.E4M3.UNPACK_B R67, R14.H1 ;  /* 0x0000000eff43723e */ /* 0x000fe200030006ff */
[----:B------:R-:W-:Y:S01]  /*2ab0*/  HADD2.F32 R63, -RZ, R63.H1_H1 ;  /* 0x3000003fff3f7230 */ /* 0x000fe20000004100 */
[----:B------:R-:W-:Y:S01]  /*2ac0*/  F2FP.F16.E4M3.UNPACK_B R25, R6.H1 ;  /* 0x00000006ff19723e */ /* 0x000fe200030006ff */
[----:B------:R-:W-:Y:S01]  /*2ad0*/  HADD2.F32 R80, -RZ, R78.H1_H1 ;  /* 0x3000004eff507230 */ /* 0x000fe20000004100 */
[----:B------:R-:W-:Y:S01]  /*2ae0*/  F2FP.F16.E4M3.UNPACK_B R66, R14 ;  /* 0x0000000eff42723e */ /* 0x000fe200020006ff */
[----:B------:R-:W-:Y:S01]  /*2af0*/  HADD2.F32 R76, -RZ, R67.H1_H1 ;  /* 0x30000043ff4c7230 */ /* 0x000fe20000004100 */
[----:B------:R-:W-:Y:S01]  /*2b00*/  F2FP.F16.E4M3.UNPACK_B R7, R7 ;  /* 0x00000007ff07723e */ /* 0x000fe200020006ff */
[----:B------:R-:W-:-:S02]  /*2b10*/  HADD2.F32 R24, -RZ, R25.H1_H1 ;  /* 0x30000019ff187230 */ /* 0x000fc40000004100 */
[-C--:B------:R-:W-:Y:S01]  /*2b20*/  FMUL.FTZ R14, R63, R80.reuse ;  /* 0x000000503f0e7220 */ /* 0x080fe20000410000 */
[----:B------:R-:W-:Y:S02]  /*2b30*/  HADD2.F32 R79, -RZ, R77.H1_H1 ;  /* 0x3000004dff4f7230 */ /* 0x000fe40000004100 */
[C---:B------:R-:W-:Y:S01]  /*2b40*/  FMUL.FTZ R82, R65.reuse, R80 ;  /* 0x0000005041527220 */ /* 0x040fe20000410000 */
[----:B------:R-:W-:Y:S02]  /*2b50*/  HADD2.F32 R25, -RZ, R25.H0_H0 ;  /* 0x20000019ff197230 */ /* 0x000fe40000004100 */
[----:B------:R-:W-:Y:S01]  /*2b60*/  FFMA.FTZ R65, R65, R76, -R14 ;  /* 0x0000004c41417223 */ /* 0x000fe2000001080e */
[----:B------:R-:W-:Y:S02]  /*2b70*/  HADD2.F32 R14, -RZ, R66.H1_H1 ;  /* 0x30000042ff0e7230 */ /* 0x000fe40000004100 */
[-C--:B------:R-:W-:Y:S01]  /*2b80*/  FMUL.FTZ R80, R24, R79.reuse ;  /* 0x0000004f18507220 */ /* 0x080fe20000410000 */
[----:B------:R-:W-:Y:S01]  /*2b90*/  F2FP.F16.E4M3.UNPACK_B R6, R6 ;  /* 0x00000006ff06723e */ /* 0x000fe200020006ff */
[----:B------:R-:W-:Y:S01]  /*2ba0*/  FMUL.FTZ R79, R25, R79 ;  /* 0x0000004f194f7220 */ /* 0x000fe20000410000 */
[----:B------:R-:W-:-:S02]  /*2bb0*/  HADD2.F32 R77, -RZ, R77.H0_H0 ;  /* 0x2000004dff4d7230 */ /* 0x000fc40000004100 */
[-C--:B------:R-:W-:Y:S01]  /*2bc0*/  FFMA.FTZ R80, R25, R14.reuse, -R80 ;  /* 0x0000000e19507223 */ /* 0x080fe20000010850 */
[----:B------:R-:W-:Y:S02]  /*2bd0*/  HADD2.F32 R25, -RZ, R78.H0_H0 ;  /* 0x2000004eff197230 */ /* 0x000fe40000004100 */
[----:B------:R-:W-:Y:S01]  /*2be0*/  FFMA.FTZ R79, R24, R14, R79 ;  /* 0x0000000e184f7223 */ /* 0x000fe2000001004f */
[--C-:B------:R-:W-:Y:S02]  /*2bf0*/  HADD2.F32 R14, -RZ, R7.reuse.H0_H0 ;  /* 0x20000007ff0e7230 */ /* 0x100fe40000004100 */
[----:B------:R-:W-:Y:S01]  /*2c00*/  FFMA.FTZ R82, R63, R76, R82 ;  /* 0x0000004c3f527223 */ /* 0x000fe20000010052 */
[----:B------:R-:W-:Y:S01]  /*2c10*/  HADD2.F32 R24, -RZ, R7.H1_H1 ;  /* 0x30000007ff187230 */ /* 0x000fe20000004100 */
[----:B------:R-:W-:Y:S01]  /*2c20*/  F2FP.SATFINITE.E4M3.F32.PACK_AB_MERGE_C R4, R64, R15, R81 ;  /* 0x0000000f4004723e */ /* 0x000fe20004807051 */
[--C-:B------:R-:W-:Y:S01]  /*2c30*/  HADD2.F32 R7, -RZ, R6.reuse.H0_H0 ;  /* 0x20000006ff077230 */ /* 0x100fe20000004100 */
[----:B------:R-:W-:Y:S01]  /*2c40*/  F2FP.SATFINITE.E4M3.F32.PACK_AB_MERGE_C R79, R79, R80, RZ ;  /* 0x000000504f4f723e */ /* 0x000fe200048070ff */
[----:B------:R-:W-:-:S02]  /*2c50*/  HADD2.F32 R6, -RZ, R6.H1_H1 ;  /* 0x30000006ff067230 */ /* 0x000fc40000004100 */
[-C--:B------:R-:W-:Y:S01]  /*2c60*/  FMUL.FTZ R63, R24, R25.reuse ;  /* 0x00000019183f7220 */ /* 0x080fe20000410000 */
[----:B------:R-:W-:Y:S02]  /*2c70*/  HADD2.F32 R67, -RZ, R67.H0_H0 ;  /* 0x20000043ff437230 */ /* 0x000fe40000004100 */
[----:B------:R-:W-:Y:S01]  /*2c80*/  FMUL.FTZ R25, R14, R25 ;  /* 0x000000190e197220 */ /* 0x000fe20000410000 */
[----:B------:R-:W-:Y:S02]  /*2c90*/  HADD2.F32 R66, -RZ, R66.H0_H0 ;  /* 0x20000042ff427230 */ /* 0x000fe40000004100 */
[-C--:B------:R-:W-:Y:S01]  /*2ca0*/  FMUL.FTZ R76, R6, R77.reuse ;  /* 0x0000004d064c7220 */ /* 0x080fe20000410000 */
[C---:B------:R-:W-:Y:S01]  /*2cb0*/  FMUL.FTZ R77, R7.reuse, R77 ;  /* 0x0000004d074d7220 */ /* 0x040fe20000410000 */
[-C--:B------:R-:W-:Y:S01]  /*2cc0*/  FFMA.FTZ R63, R14, R67.reuse, -R63 ;  /* 0x000000430e3f7223 */ /* 0x080fe2000001083f */
[----:B------:R-:W-:Y:S01]  /*2cd0*/  FFMA.FTZ R24, R24, R67, R25 ;  /* 0x0000004318187223 */ /* 0x000fe20000010019 */
[-C--:B------:R-:W-:Y:S01]  /*2ce0*/  FFMA.FTZ R76, R7, R66.reuse, -R76 ;  /* 0x00000042074c7223 */ /* 0x080fe2000001084c */
[----:B------:R-:W-:Y:S01]  /*2cf0*/  FFMA.FTZ R77, R6, R66, R77 ;  /* 0x00000042064d7223 */ /* 0x000fe2000001004d */
[----:B------:R-:W-:-:S04]  /*2d00*/  F2FP.SATFINITE.E4M3.F32.PACK_AB_MERGE_C R65, R82, R65, RZ ;  /* 0x000000415241723e */ /* 0x000fc800048070ff */
[----:B------:R-:W-:Y:S02]  /*2d10*/  F2FP.SATFINITE.E4M3.F32.PACK_AB_MERGE_C R6, R77, R76, R79 ;  /* 0x0000004c4d06723e */ /* 0x000fe4000480704f */
[----:B------:R-:W-:-:S07]  /*2d20*/  F2FP.SATFINITE.E4M3.F32.PACK_AB_MERGE_C R7, R24, R63, R65 ;  /* 0x0000003f1807723e */ /* 0x000fce0004807041 */
.L_x_328:
[----:B------:R-:W-:Y:S05]  /*2d30*/  BSYNC B2 ;  /* 0x0000000000027941 */ /* 0x000fea0003800000 */
.L_x_327:
[----:B--2---:R1:W-:Y:S02]  /*2d40*/  STG.E.128 desc[UR40][R12.64], R4 ;  /* 0x000000040c007986 */ /* 0x0043e4000c101d28 */
.L_x_326:
[----:B------:R-:W-:Y:S05]  /*2d50*/  BSYNC B1 ;  /* 0x0000000000017941 */ /* 0x000fea0003800000 */
.L_x_325:
[----:B------:R-:W-:Y:S05]  /*2d60*/  @P2 BRA `(.L_x_324) ;  /* 0x00000018009c2947 */ /* 0x000fea0003800000 */
[----:B-1----:R-:W2:Y:S04]  /*2d70*/  LDL R6, [R1+0x14] ;  /* 0x0000140001067983 */ /* 0x002ea80000100800 */
[----:B------:R-:W3:Y:S01]  /*2d80*/  LDL R14, [R1+0x10] ;  /* 0x00001000010e7983 */ /* 0x000ee20000100800 */
[----:B------:R-:W-:Y:S01]  /*2d90*/  IMAD.MOV.U32 R5, RZ, RZ, 0x20 ;  /* 0x00000020ff057424 */ /* 0x000fe200078e00ff */
[----:B------:R-:W-:Y:S01]  /*2da0*/  BSSY B1, `(.L_x_329) ;  /* 0x000006f000017945 */ /* 0x000fe20003800000 */
[----:B------:R-:W-:-:S03]  /*2db0*/  IMAD R4, R17, 0x2800, RZ ;  /* 0x0000280011047824 */ /* 0x000fc600078e02ff */
[----:B------:R-:W-:-:S04]  /*2dc0*/  SEL R5, R5, 0xffffffe0, !P4 ;  /* 0xffffffe005057807 */ /* 0x000fc80006000000 */
[----:B--2---:R-:W-:Y:S02]  /*2dd0*/  IADD3 R5, R5, R6, R4 ;  /* 0x0000000605057210 */ /* 0x004fe40007ffe004 */
[----:B---3--:R-:W-:-:S03]  /*2de0*/  ISETP.GE.AND P5, PT, R14, R27, PT ;  /* 0x0000001b0e00720c */ /* 0x008fc60003fa6270 */
[----:B------:R-:W-:-:S06]  /*2df0*/  IMAD.IADD R4, R16, 0x1, R5 ;  /* 0x0000000110047824 */ /* 0x000fcc00078e0205 */
[----:B------:R-:W1:Y:S04]  /*2e00*/  LDS.128 R4, [R4+0xe000] ;  /* 0x00e0000004047984 */ /* 0x000e680000000c00 */
[----:B------:R-:W-:Y:S05]  /*2e10*/  @P5 BRA `(.L_x_330) ;  /* 0x00000004009c5947 */ /* 0x000fea0003800000 */
[----:B------:R-:W-:Y:S02]  /*2e20*/  SHF.R.U32.HI R25, RZ, 0x8, R9 ;  /* 0x00000008ff197819 */ /* 0x000fe40000011609 */
[----:B------:R-:W-:Y:S02]  /*2e30*/  SHF.R.U32.HI R8, RZ, 0x8, R11 ;  /* 0x00000008ff087819 */ /* 0x000fe4000001160b */
[----:B------:R-:W-:Y:S02]  /*2e40*/  LOP3.LUT R10, R9, 0xff0000ff, RZ, 0xc0, !PT ;  /* 0xff0000ff090a7812 */ /* 0x000fe400078ec0ff */
[----:B------:R-:W-:Y:S02]  /*2e50*/  SHF.R.U32.HI R24, RZ, 0x10, R9 ;  /* 0x00000010ff187819 */ /* 0x000fe40000011609 */
[----:B------:R-:W-:Y:S02]  /*2e60*/  LOP3.LUT R14, R11, 0xff0000ff, RZ, 0xc0, !PT ;  /* 0xff0000ff0b0e7812 */ /* 0x000fe400078ec0ff */
[----:B------:R-:W-:Y:S01]  /*2e70*/  SHF.R.U32.HI R15, RZ, 0x10, R11 ;  /* 0x00000010ff0f7819 */ /* 0x000fe2000001160b */
[----:B------:R-:W-:Y:S01]  /*2e80*/  IMAD.SHL.U32 R11, R8, 0x100, RZ ;  /* 0x00000100080b7824 */ /* 0x000fe200078e00ff */
[----:B------:R-:W-:Y:S01]  /*2e90*/  SHF.L.U32 R9, R25, 0x8, RZ ;  /* 0x0000000819097819 */ /* 0x000fe200000006ff */
[----:B-1----:R-:W-:Y:S01]  /*2ea0*/  IMAD.MOV.U32 R8, RZ, RZ, R4 ;  /* 0x000000ffff087224 */ /* 0x002fe200078e0004 */
[----:B------:R-:W-:Y:S01]  /*2eb0*/  F2FP.F16.E4M3.UNPACK_B R4, R5 ;  /* 0x00000005ff04723e */ /* 0x000fe200020006ff */
[----:B------:R-:W-:Y:S01]  /*2ec0*/  IMAD.U32 R15, R15, 0x10000, RZ ;  /* 0x000100000f0f7824 */ /* 0x000fe200078e00ff */
[----:B------:R-:W-:Y:S01]  /*2ed0*/  LOP3.LUT R9, R10, 0xff00, R9, 0xf8, !PT ;  /* 0x0000ff000a097812 */ /* 0x000fe200078ef809 */
[----:B------:R-:W-:Y:S01]  /*2ee0*/  IMAD.U32 R10, R24, 0x10000, RZ ;  /* 0x00010000180a7824 */ /* 0x000fe200078e00ff */
[----:B------:R-:W-:-:S02]  /*2ef0*/  LOP3.LUT R14, R14, 0xff00, R11, 0xf8, !PT ;  /* 0x0000ff000e0e7812 */ /* 0x000fc400078ef80b */
[----:B------:R-:W-:Y:S02]  /*2f00*/  F2FP.F16.E4M3.UNPACK_B R11, R62.H1 ;  /* 0x0000003eff0b723e */ /* 0x000fe400030006ff */
[----:B------:R-:W-:Y:S01]  /*2f10*/  LOP3.LUT R24, R9, 0xff0000, R10, 0xf8, !PT ;  /* 0x00ff000009187812 */ /* 0x000fe200078ef80a */
[--C-:B------:R-:W-:Y:S01]  /*2f20*/  HADD2.F32 R9, -RZ, R4.reuse.H1_H1 ;  /* 0x30000004ff097230 */ /* 0x100fe20000004100 */
[----:B------:R-:W-:Y:S01]  /*2f30*/  LOP3.LUT R63, R14, 0xff0000, R15, 0xf8, !PT ;  /* 0x00ff00000e3f7812 */ /* 0x000fe200078ef80f */
[--C-:B------:R-:W-:Y:S01]  /*2f40*/  HADD2.F32 R25, -RZ, R11.reuse.H0_H0 ;  /* 0x2000000bff197230 */ /* 0x100fe20000004100 */
[----:B------:R-:W-:Y:S01]  /*2f50*/  F2FP.F16.E4M3.UNPACK_B R14, R26.H1 ;  /* 0x0000001aff0e723e */ /* 0x000fe200030006ff */
[----:B------:R-:W-:Y:S01]  /*2f60*/  HADD2.F32 R4, -RZ, R4.H0_H0 ;  /* 0x20000004ff047230 */ /* 0x000fe20000004100 */
[----:B------:R-:W-:Y:S01]  /*2f70*/  F2FP.F16.E4M3.UNPACK_B R5, R5.H1 ;  /* 0x00000005ff05723e */ /* 0x000fe200030006ff */
[----:B------:R-:W-:Y:S02]  /*2f80*/  HADD2.F32 R27, -RZ, R11.H1_H1 ;  /* 0x3000000bff1b7230 */ /* 0x000fe40000004100 */
[----:B------:R-:W-:Y:S01]  /*2f90*/  FMUL.FTZ R65, R9, R25 ;  /* 0x0000001909417220 */ /* 0x000fe20000410000 */
[----:B------:R-:W-:-:S02]  /*2fa0*/  HADD2.F32 R15, -RZ, R14.H0_H0 ;  /* 0x2000000eff0f7230 */ /* 0x000fc40000004100 */
[----:B------:R-:W-:Y:S01]  /*2fb0*/  FMUL.FTZ R64, R4, R25 ;  /* 0x0000001904407220 */ /* 0x000fe20000410000 */
[--C-:B------:R-:W-:Y:S01]  /*2fc0*/  HADD2.F32 R11, -RZ, R5.reuse.H1_H1 ;  /* 0x30000005ff0b7230 */ /* 0x100fe20000004100 */
[----:B------:R-:W-:Y:S01]  /*2fd0*/  F2FP.F16.E4M3.UNPACK_B R62, R62 ;  /* 0x0000003eff3e723e */ /* 0x000fe200020006ff */
[----:B------:R-:W-:Y:S02]  /*2fe0*/  HADD2.F32 R10, -RZ, R5.H0_H0 ;  /* 0x20000005ff0a7230 */ /* 0x000fe40000004100 */
[----:B------:R-:W-:Y:S01]  /*2ff0*/  FFMA.FTZ R5, R9, R15, R64 ;  /* 0x0000000f09057223 */ /* 0x000fe20000010040 */
[----:B------:R-:W-:Y:S02]  /*3000*/  HADD2.F32 R14, -RZ, R14.H1_H1 ;  /* 0x3000000eff0e7230 */ /* 0x000fe40000004100 */
[CC--:B------:R-:W-:Y:S01]  /*3010*/  FMUL.FTZ R25, R11.reuse, R27.reuse ;  /* 0x0000001b0b197220 */ /* 0x0c0fe20000410000 */
[----:B------:R-:W-:Y:S01]  /*3020*/  F2FP.F16.E4M3.UNPACK_B R9, R8.H1 ;  /* 0x00000008ff09723e */ /* 0x000fe200030006ff */
[----:B------:R-:W-:Y:S01]  /*3030*/  FMUL.FTZ R66, R10, R27 ;  /* 0x0000001b0a427220 */ /* 0x000fe20000410000 */
[----:B------:R-:W-:Y:S01]  /*3040*/  FFMA.FTZ R4, R4, R15, -R65 ;  /* 0x0000000f04047223 */ /* 0x000fe20000010841 */
[----:B------:R-:W-:Y:S01]  /*3050*/  FFMA.FTZ R27, R10, R14, -R25 ;  /* 0x0000000e0a1b7223 */ /* 0x000fe20000010819 */
[----:B------:R-:W-:Y:S01]  /*3060*/  F2FP.F16.E4M3.UNPACK_B R8, R8 ;  /* 0x00000008ff08723e */ /* 0x000fe200020006ff */
[----:B------:R-:W-:Y:S01]  /*3070*/  FFMA.FTZ R76, R11, R14, R66 ;  /* 0x0000000e0b4c7223 */ /* 0x000fe20000010042 */
[----:B------:R-:W-:Y:S01]  /*3080*/  F2FP.F16.E4M3.UNPACK_B R26, R26 ;  /* 0x0000001aff1a723e */ /* 0x000fe200020006ff */
[----:B------:R-:W-:-:S02]  /*3090*/  HADD2.F32 R15, -RZ, R62.H1_H1 ;  /* 0x3000003eff0f7230 */ /* 0x000fc40000004100 */
[--C-:B------:R-:W-:Y:S01]  /*30a0*/  HADD2.F32 R10, -RZ, R9.reuse.H0_H0 ;  /* 0x20000009ff0a7230 */ /* 0x100fe20000004100 */
[----:B------:R-:W-:Y:S01]  /*30b0*/  F2FP.SATFINITE.E4M3.F32.PACK_AB_MERGE_C R77, R76, R27, RZ ;  /* 0x0000001b4c4d723e */ /* 0x000fe200048070ff */
[----:B------:R-:W-:Y:S02]  /*30c0*/  HADD2.F32 R11, -RZ, R9.H1_H1 ;  /* 0x30000009ff0b7230 */ /* 0x000fe40000004100 */
[----:B------:R-:W-:Y:S02]  /*30d0*/  HADD2.F32 R9, -RZ, R8.H0_H0 ;  /* 0x20000008ff097230 */ /* 0x000fe40000004100 */
[-C--:B------:R-:W-:Y:S01]  /*30e0*/  FMUL.FTZ R66, R10, R15.reuse ;  /* 0x0000000f0a427220 */ /* 0x080fe20000410000 */
[----:B------:R-:W-:Y:S02]  /*30f0*/  HADD2.F32 R14, -RZ, R26.H1_H1 ;  /* 0x3000001aff0e7230 */ /* 0x000fe40000004100 */
[----:B------:R-:W-:Y:S01]  /*3100*/  FMUL.FTZ R25, R11, R15 ;  /* 0x0000000f0b197220 */ /* 0x000fe20000410000 */
[----:B------:R-:W-:Y:S01]  /*3110*/  HADD2.F32 R62, -RZ, R62.H0_H0 ;  /* 0x2000003eff3e7230 */ /* 0x000fe20000004100 */
[----:B------:R-:W-:Y:S01]  /*3120*/  F2FP.SATFINITE.E4M3.F32.PACK_AB_MERGE_C R5, R5, R4, R77 ;  /* 0x000000040505723e */ /* 0x000fe2000480704d */
[----:B------:R-:W-:-:S02]  /*3130*/  HADD2.F32 R8, -RZ, R8.H1_H1 ;  /* 0x30000008ff087230 */ /* 0x000fc40000004100 */
[-C--:B------:R-:W-:Y:S01]  /*3140*/  FFMA.FTZ R25, R10, R14.reuse, -R25 ;  /* 0x0000000e0a197223 */ /* 0x080fe20000010819 */
[----:B------:R-:W-:Y:S02]  /*3150*/  HADD2.F32 R26, -RZ, R26.H0_H0 ;  /* 0x2000001aff1a7230 */ /* 0x000fe40000004100 */
[----:B------:R-:W-:Y:S01]  /*3160*/  FFMA.FTZ R66, R11, R14, R66 ;  /* 0x0000000e0b427223 */ /* 0x000fe20000010042 */
[CC--:B------:R-:W-:Y:S01]  /*3170*/  FMUL.FTZ R15, R9.reuse, R62.reuse ;  /* 0x0000003e090f7220 */ /* 0x0c0fe20000410000 */
[----:B------:R-:W-:Y:S01]  /*3180*/  FMUL.FTZ R64, R8, R62 ;  /* 0x0000003e08407220 */ /* 0x000fe20000410000 */
[----:B------:R-:W-:Y:S02]  /*3190*/  F2FP.F16.E4M3.UNPACK_B R14, R24.H1 ;  /* 0x00000018ff0e723e */ /* 0x000fe400030006ff */
[----:B------:R-:W-:Y:S01]  /*31a0*/  F2FP.SATFINITE.E4M3.F32.PACK_AB_MERGE_C R76, R66, R25, RZ ;  /* 0x00000019424c723e */ /* 0x000fe200048070ff */
[-C--:B------:R-:W-:Y:S01]  /*31b0*/  FFMA.FTZ R64, R9, R26.reuse, -R64 ;  /* 0x0000001a09407223 */ /* 0x080fe20000010840 */
[----:B------:R-:W-:Y:S01]  /*31c0*/  F2FP.F16.E4M3.UNPACK_B R9, R7.H1 ;  /* 0x00000007ff09723e */ /* 0x000fe200030006ff */
[----:B------:R-:W-:Y:S01]  /*31d0*/  FFMA.FTZ R65, R8, R26, R15 ;  /* 0x0000001a08417223 */ /* 0x000fe2000001000f */
[-C--:B------:R-:W-:Y:S01]  /*31e0*/  F2FP.F16.E4M3.UNPACK_B R25, R63.reuse.H1 ;  /* 0x0000003fff19723e */ /* 0x080fe200030006ff */
[----:B------:R-:W-:Y:S01]  /*31f0*/  HADD2.F32 R15, -RZ, R14.H1_H1 ;  /* 0x3000000eff0f7230 */ /* 0x000fe20000004100 */
[----:B------:R-:W-:Y:S01]  /*3200*/  F2FP.F16.E4M3.UNPACK_B R8, R6.H1 ;  /* 0x00000006ff08723e */ /* 0x000fe200030006ff */
[----:B------:R-:W-:Y:S01]  /*3210*/  HADD2.F32 R11, -RZ, R9.H1_H1 ;  /* 0x30000009ff0b7230 */ /* 0x000fe20000004100 */
[----:B------:R-:W-:Y:S01]  /*3220*/  F2FP.F16.E4M3.UNPACK_B R63, R63 ;  /* 0x0000003fff3f723e */ /* 0x000fe200020006ff */
[----:B------:R-:W-:Y:S01]  /*3230*/  HADD2.F32 R27, -RZ, R25.H1_H1 ;  /* 0x30000019ff1b7230 */ /* 0x000fe20000004100 */
[----:B------:R-:W-:Y:S01]  /*3240*/  F2FP.F16.E4M3.UNPACK_B R24, R24 ;  /* 0x00000018ff18723e */ /* 0x000fe200020006ff */
[----:B------:R-:W-:Y:S01]  /*3250*/  HADD2.F32 R10, -RZ, R9.H0_H0 ;  /* 0x20000009ff0a7230 */ /* 0x000fe20000004100 */
[----:B------:R-:W-:Y:S01]  /*3260*/  F2FP.F16.E4M3.UNPACK_B R7, R7 ;  /* 0x00000007ff07723e */ /* 0x000fe200020006ff */
[----:B------:R-:W-:-:S02]  /*3270*/  HADD2.F32 R9, -RZ, R8.H1_H1 ;  /* 0x30000008ff097230 */ /* 0x000fc40000004100 */
[-C--:B------:R-:W-:Y:S01]  /*3280*/  FMUL.FTZ R67, R11, R27.reuse ;  /* 0x0000001b0b437220 */ /* 0x080fe20000410000 */
[--C-:B------:R-:W-:Y:S02]  /*3290*/  HADD2.F32 R26, -RZ, R63.reuse.H1_H1 ;  /* 0x3000003fff1a7230 */ /* 0x100fe40000004100 */
[C---:B------:R-:W-:Y:S01]  /*32a0*/  FMUL.FTZ R62, R10.reuse, R27 ;  /* 0x0000001b0a3e7220 */ /* 0x040fe20000410000 */
[----:B------:R-:W-:Y:S02]  /*32b0*/  HADD2.F32 R8, -RZ, R8.H0_H0 ;  /* 0x20000008ff087230 */ /* 0x000fe40000004100 */
[----:B------:R-:W-:Y:S01]  /*32c0*/  FFMA.FTZ R67, R10, R15, -R67 ;  /* 0x0000000f0a437223 */ /* 0x000fe20000010843 */
[----:B------:R-:W-:Y:S02]  /*32d0*/  HADD2.F32 R10, -RZ, R24.H1_H1 ;  /* 0x30000018ff0a7230 */ /* 0x000fe40000004100 */
[----:B------:R-:W-:Y:S01]  /*32e0*/  FMUL.FTZ R27, R9, R26 ;  /* 0x0000001a091b7220 */ /* 0x000fe20000410000 */
[----:B------:R-:W-:Y:S01]  /*32f0*/  F2FP.F16.E4M3.UNPACK_B R6, R6 ;  /* 0x00000006ff06723e */ /* 0x000fe200020006ff */
[----:B------:R-:W-:Y:S01]  /*3300*/  FMUL.FTZ R26, R8, R26 ;  /* 0x0000001a081a7220 */ /* 0x000fe20000410000 */
[----:B------:R-:W-:-:S02]  /*3310*/  HADD2.F32 R63, -RZ, R63.H0_H0 ;  /* 0x2000003fff3f7230 */ /* 0x000fc40000004100 */
[-C--:B------:R-:W-:Y:S01]  /*3320*/  FFMA.FTZ R27, R8, R10.reuse, -R27 ;  /* 0x0000000a081b7223 */ /* 0x080fe2000001081b */
[--C-:B------:R-:W-:Y:S02]  /*3330*/  HADD2.F32 R8, -RZ, R7.reuse.H0_H0 ;  /* 0x20000007ff087230 */ /* 0x100fe40000004100 */
[----:B------:R-:W-:Y:S01]  /*3340*/  FFMA.FTZ R26, R9, R10, R26 ;  /* 0x0000000a091a7223 */ /* 0x000fe2000001001a */
[----:B------:R-:W-:Y:S02]  /*3350*/  HADD2.F32 R9, -RZ, R7.H1_H1 ;  /* 0x30000007ff097230 */ /* 0x000fe40000004100 */
[----:B------:R-:W-:Y:S01]  /*3360*/  FFMA.FTZ R66, R11, R15, R62 ;  /* 0x0000000f0b427223 */ /* 0x000fe2000001003e */
[--C-:B------:R-:W-:Y:S01]  /*3370*/  HADD2.F32 R7, -RZ, R6.reuse.H0_H0 ;  /* 0x20000006ff077230 */ /* 0x100fe20000004100 */
[----:B------:R-:W-:Y:S01]  /*3380*/  F2FP.SATFINITE.E4M3.F32.PACK_AB_MERGE_C R4, R65, R64, R76 ;  /* 0x000000404104723e */ /* 0x000fe2000480704c */
[----:B------:R-:W-:Y:S01]  /*3390*/  HADD2.F32 R6, -RZ, R6.H1_H1 ;  /* 0x30000006ff067230 */ /* 0x000fe20000004100 */
[----:B------:R-:W-:Y:S01]  /*33a0*/  F2FP.SATFINITE.E4M3.F32.PACK_AB_MERGE_C R26, R26, R27, RZ ;  /* 0x0000001b1a1a723e */ /* 0x000fe200048070ff */
[----:B------:R-:W-:Y:S01]  /*33b0*/  HADD2.F32 R25, -RZ, R25.H0_H0 ;  /* 0x20000019ff197230 */ /* 0x000fe20000004100 */
[----:B------:R-:W-:Y:S01]  /*33c0*/  F2FP.SATFINITE.E4M3.F32.PACK_AB_MERGE_C R66, R66, R67, RZ ;  /* 0x000000434242723e */ /* 0x000fe200048070ff */
[----:B------:R-:W-:-:S02]  /*33d0*/  HADD2.F32 R14, -RZ, R14.H0_H0 ;  /* 0x2000000eff0e7230 */ /* 0x000fc40000004100 */
[----:B------:R-:W-:Y:S01]  /*33e0*/  FMUL.FTZ R10, R6, R63 ;  /* 0x0000003f060a7220 */ /* 0x000fe20000410000 */
[----:B------:R-:W-:Y:S02]  /*33f0*/  HADD2.F32 R24, -RZ, R24.H0_H0 ;  /* 0x20000018ff187230 */ /* 0x000fe40000004100 */
[-C--:B------:R-:W-:Y:S01]  /*3400*/  FMUL.FTZ R11, R9, R25.reuse ;  /* 0x00000019090b7220 */ /* 0x080fe20000410000 */
[C---:B------:R-:W-:Y:S01]  /*3410*/  FMUL.FTZ R62, R8.reuse, R25 ;  /* 0x00000019083e7220 */ /* 0x040fe20000410000 */
[----:B------:R-:W-:Y:S02]  /*3420*/  FMUL.FTZ R63, R7, R63 ;  /* 0x0000003f073f7220 */ /* 0x000fe40000410000 */
[-C--:B------:R-:W-:Y:S01]  /*3430*/  FFMA.FTZ R11, R8, R14.reuse, -R11 ;  /* 0x0000000e080b7223 */ /* 0x080fe2000001080b */
[----:B------:R-:W-:Y:S01]  /*3440*/  FFMA.FTZ R62, R9, R14, R62 ;  /* 0x0000000e093e7223 */ /* 0x000fe2000001003e */
[-C--:B------:R-:W-:Y:S01]  /*3450*/  FFMA.FTZ R10, R7, R24.reuse, -R10 ;  /* 0x00000018070a7223 */ /* 0x080fe2000001080a */
[----:B------:R-:W-:-:S03]  /*3460*/  FFMA.FTZ R63, R6, R24, R63 ;  /* 0x00000018063f7223 */ /* 0x000fc6000001003f */
[----:B------:R-:W-:Y:S02]  /*3470*/  F2FP.SATFINITE.E4M3.F32.PACK_AB_MERGE_C R7, R62, R11, R66 ;  /* 0x0000000b3e07723e */ /* 0x000fe40004807042 */
[----:B------:R-:W-:-:S07]  /*3480*/  F2FP.SATFINITE.E4M3.F32.PACK_AB_MERGE_C R6, R63, R10, R26 ;  /* 0x0000000a3f06723e */ /* 0x000fce000480701a */
.L_x_330:
[----:B------:R-:W-:Y:S05]  /*3490*/  BSYNC B1 ;  /* 0x0000000000017941 */ /* 0x000fea0003800000 */
.L_x_329:
[----:B-1----:R1:W-:Y:S01]  /*34a0*/  STG.E.128 desc[UR40][R12.64+0x20], R4 ;  /* 0x000020040c007986 */ /* 0x0023e2000c101d28 */
[----:B------:R-:W-:Y:S05]  /*34b0*/  BRA `(.L_x_324) ;  /* 0x0000001000c87947 */ /* 0x000fea0003800000 */
.L_x_318:
[----:B------:R-:W-:Y:S01]  /*34c0*/  IMAD R5, R2, -0xa0, R31 ;  /* 0xffffff6002057824 */ /* 0x000fe200078e021f */
[----:B------:R-:W2:Y:S04]  /*34d0*/  LDL.LU R67, [R1] ;  /* 0x0000000001437983 */ /* 0x000ea80000300800 */
[----:B------:R-:W-:Y:S01]  /*34e0*/  VIMNMX R5, R5, 0xa0, PT ;  /* 0x000000a005057848 */ /* 0x000fe20003fe0100 */
[----:B------:R-:W3:Y:S01]  /*34f0*/  LDL R66, [R1+0x8] ;  /* 0x0000080001427983 */ /* 0x000ee20000100800 */
[----:B------:R-:W-:Y:S02]  /*3500*/  CS2R R10, SRZ ;  /* 0x00000000000a7805 */ /* 0x000fe4000001ff00 */
[----:B------:R-:W-:Y:S02]  /*3510*/  CS2R R8, SRZ ;  /* 0x0000000000087805 */ /* 0x000fe4000001ff00 */
[----:B------:R-:W-:-:S04]  /*3520*/  ISETP.GE.AND P1, PT, R22, R5, PT ;  /* 0x000000051600720c */ /* 0x000fc80003f26270 */
[----:B------:R-:W-:-:S13]  /*3530*/  ISETP.GE.OR P0, PT, R18, R27, P1 ;  /* 0x0000001b1200720c */ /* 0x000fda0000f06670 */
[----:B------:R-:W0:Y:S08]  /*3540*/  @!P0 LDC.64 R12, c[0x0][0x3e8] ;  /* 0x0000fa00ff0c8b82 */ /* 0x000e300000000a00 */
[----:B------:R-:W1:Y:S01]  /*3550*/  @!P0 LDC.64 R24, c[0x0][0x400] ;  /* 0x00010000ff188b82 */ /* 0x000e620000000a00 */
[----:B0-----:R-:W-:Y:S02]  /*3560*/  @!P0 IADD3 R12, P5, P6, R40, R12, R4 ;  /* 0x0000000c280c8210 */ /* 0x001fe40007ebe004 */
[----:B------:R-:W-:-:S02]  /*3570*/  CS2R R4, SRZ ;  /* 0x0000000000047805 */ /* 0x000fc4000001ff00 */
[----:B------:R-:W-:Y:S02]  /*3580*/  @!P0 IADD3.X R13, R59, R13, R26, P5, P6 ;  /* 0x0000000d3b0d8210 */ /* 0x000fe40002fec41a */
[----:B-1----:R-:W-:Y:S02]  /*3590*/  @!P0 IADD3 R24, P5, P6, R34, R24, R6 ;  /* 0x0000001822188210 */ /* 0x002fe40007ebe006 */
[----:B------:R-:W-:Y:S02]  /*35a0*/  CS2R R6, SRZ ;  /* 0x0000000000067805 */ /* 0x000fe4000001ff00 */
[----:B------:R-:W-:-:S04]  /*35b0*/  @!P0 IADD3.X R25, R68, R25, R64, P5, P6 ;  /* 0x0000001944198210 */ /* 0x000fc80002fec440 */
[----:B------:R-:W4:Y:S04]  /*35c0*/  @!P0 LDG.E.128 R4, desc[UR40][R12.64] ;  /* 0x000000280c048981 */ /* 0x000f28000c1e1d00 */
[----:B------:R-:W5:Y:S01]  /*35d0*/  @!P0 LDG.E.128 R8, desc[UR40][R24.64] ;  /* 0x0000002818088981 */ /* 0x000f62000c1e1d00 */
[----:B------:R-:W-:Y:S02]  /*35e0*/  ISETP.GE.AND P0, PT, R18, R27, PT ;  /* 0x0000001b1200720c */ /* 0x000fe40003f06270 */
[----:B--2---:R-:W-:-:S11]  /*35f0*/  LOP3.LUT R67, R67, 0xfffffffe, RZ, 0xc0, !PT ;  /* 0xfffffffe43437812 */ /* 0x004fd600078ec0ff */
[----:B------:R-:W-:Y:S02]  /*3600*/  @P0 LOP3.LUT R67, R67, 0x1, RZ, 0xfc, !PT ;  /* 0x0000000143430812 */ /* 0x000fe400078efcff */
[----:B---3--:R-:W-:-:S03]  /*3610*/  ISETP.NE.AND P0, PT, R66, 0x3, PT ;  /* 0x000000034200780c */ /* 0x008fc60003f05270 */
[----:B------:R0:W-:Y:S01]  /*3620*/  STL [R1], R67 ;  /* 0x0000004301007387 */ /* 0x0001e20000100800 */
[----:B----4-:R-:W-:Y:S02]  /*3630*/  IMAD.MOV.U32 R78, RZ, RZ, R6 ;  /* 0x000000ffff4e7224 */ /* 0x010fe400078e0006 */
[----:B------:R-:W-:Y:S02]  /*3640*/  IMAD.MOV.U32 R81, RZ, RZ, R4 ;  /* 0x000000ffff517224 */ /* 0x000fe400078e0004 */
[----:B-----5:R-:W-:Y:S02]  /*3650*/  IMAD.MOV.U32 R80, RZ, RZ, R10 ;  /* 0x000000ffff507224 */ /* 0x020fe400078e000a */
[----:B------:R-:W-:-:S03]  /*3660*/  IMAD.MOV.U32 R82, RZ, RZ, R8 ;  /* 0x000000ffff527224 */ /* 0x000fc600078e0008 */
[----:B0-----:R-:W-:Y:S05]  /*3670*/  @!P0 BRA `(.L_x_331) ;  /* 0x0000000000048947 */ /* 0x001fea0003800000 */
[----:B------:R-:W-:Y:S01]  /*3680*/  BPT.TRAP 0x1 ;  /* 0x000000040000795c */ /* 0x000fe20000300000 */
.L_x_331:
[----:B------:R-:W-:Y:S01]  /*3690*/  IMAD R74, R17, 0x8, R16 ;  /* 0x00000008114a7824 */ /* 0x000fe200078e0210 */
[----:B------:R-:W-:Y:S01]  /*36a0*/  SHF.L.U32 R75, R23, 0x1f, RZ ;  /* 0x0000001f174b7819 */ /* 0x000fe200000006ff */
[----:B------:R-:W0:Y:S01]  /*36b0*/  LDC R77, c[0x0][0x2f4] ;  /* 0x0000bd00ff4d7b82 */ /* 0x000e220000000800 */
[----:B------:R-:W-:Y:S02]  /*36c0*/  BSSY B1, `(.L_x_332) ;  /* 0x0000003000017945 */ /* 0x000fe40003800000 */
[----:B------:R-:W1:Y:S02]  /*36d0*/  SYNCS.PHASECHK.TRANS64.TRYWAIT P5, [R74+URZ+0x13290], R75 ;  /* 0x0132904b4a0075a7 */ /* 0x000e6400080a017f */
[----:B-1----:R-:W-:Y:S05]  /*36e0*/  @!P5 BRA `(.L_x_333) ;  /* 0x000001140068d947 */ /* 0x002fea0003800000 */
.L_x_532:
[----:B------:R-:W-:Y:S05]  /*36f0*/  BSYNC B1 ;  /* 0x0000000000017941 */ /* 0x000fea0003800000 */
.L_x_332:
[----:B0-----:R-:W-:Y:S01]  /*3700*/  ISETP.GE.OR P5, PT, R18, R77, P1 ;  /* 0x0000004d1200720c */ /* 0x001fe20000fa6670 */
[----:B------:R-:W-:Y:S01]  /*3710*/  ULDC.64 UR4, c[0x0][0x300] ;  /* 0x0000c00000047ab9 */ /* 0x000fe20000000a00 */
[----:B------:R-:W-:Y:S01]  /*3720*/  SHF.R.S32.HI R12, RZ, 0x1f, R22 ;  /* 0x0000001fff0c7819 */ /* 0x000fe20000011416 */
[----:B------:R-:W-:-:S04]  /*3730*/  IMAD.MOV.U32 R64, RZ, RZ, R14 ;  /* 0x000000ffff407224 */ /* 0x000fc800078e000e */
[----:B------:R-:W-:Y:S02]  /*3740*/  IMAD R13, R12, UR4, RZ ;  /* 0x000000040c0d7c24 */ /* 0x000fe4000f8e02ff */
[----:B------:R-:W-:-:S04]  /*3750*/  IMAD.WIDE.U32 R64, R22, UR4, R64 ;  /* 0x0000000416407c25 */ /* 0x000fc8000f8e0040 */
[----:B------:R-:W-:Y:S01]  /*3760*/  IMAD R13, R22, UR5, R13 ;  /* 0x00000005160d7c24 */ /* 0x000fe2000f8e020d */
[----:B------:R-:W-:Y:S06]  /*3770*/  @P5 BRA `(.L_x_324) ;  /* 0x0000001000185947 */ /* 0x000fec0003800000 */
[----:B------:R-:W2:Y:S04]  /*3780*/  LDL R27, [R1] ;  /* 0x00000000011b7983 */ /* 0x000ea80000100800 */
[----:B------:R-:W3:Y:S04]  /*3790*/  LDL R26, [R1+0x30] ;  /* 0x00003000011a7983 */ /* 0x000ee80000100800 */
[----:B------:R-:W4:Y:S04]  /*37a0*/  LDL R25, [R1+0x34] ;  /* 0x0000340001197983 */ /* 0x000f280000100800 */
[----:B------:R-:W5:Y:S01]  /*37b0*/  LDL R24, [R1+0x38] ;  /* 0x0000380001187983 */ /* 0x000f620000100800 */
[----:B------:R-:W-:Y:S01]  /*37c0*/  IMAD.IADD R76, R13, 0x1, R65 ;  /* 0x000000010d4c7824 */ /* 0x000fe200078e0241 */
[----:B------:R-:W-:Y:S01]  /*37d0*/  IADD3 R67, P5, P6, R48, R64, R60 ;  /* 0x0000004030437210 */ /* 0x000fe20007ebe03c */
[----:B------:R-:W-:Y:S01]  /*37e0*/  IMAD.IADD R13, R77, 0x1, -R54 ;  /* 0x000000014d0d7824 */ /* 0x000fe200078e0a36 */
[----:B------:R-:W-:Y:S02]  /*37f0*/  BSSY B1, `(.L_x_334) ;  /* 0x00000e2000017945 */ /* 0x000fe40003800000 */
[----:B------:R-:W-:-:S02]  /*3800*/  IADD3.X R12, R3, R76, R69, P5, P6 ;  /* 0x0000004c030c7210 */ /* 0x000fc40002fec445 */
[----:B------:R-:W-:-:S05]  /*3810*/  IADD3 R66, P5, R67, R62, RZ ;  /* 0x0000003e43427210 */ /* 0x000fca0007fbe0ff */
[----:B------:R-:W-:Y:S01]  /*3820*/  IMAD.X R67, R12, 0x1, R63, P5 ;  /* 0x000000010c437824 */ /* 0x000fe200028e063f */
[C---:B--2---:R-:W-:Y:S02]  /*3830*/  LOP3.LUT P5, RZ, R27.reuse, 0x4, RZ, 0xc0, !PT ;  /* 0x000000041bff7812 */ /* 0x044fe400078ac0ff */
[----:B------:R-:W-:Y:S02]  /*3840*/  LOP3.LUT P6, RZ, R27, 0x1, RZ, 0xc0, !PT ;  /* 0x000000011bff7812 */ /* 0x000fe400078cc0ff */
[----:B------:R-:W-:-:S04]  /*3850*/  SEL R13, R54, R13, !P5 ;  /* 0x0000000d360d7207 */ /* 0x000fc80006800000 */
[----:B------:R-:W-:-:S04]  /*3860*/  SHF.R.S32.HI R12, RZ, 0x1f, R13 ;  /* 0x0000001fff0c7819 */ /* 0x000fc8000001140d */
[----:B------:R-:W-:Y:S01]  /*3870*/  LEA.HI R12, R12, R13, RZ, 0x5 ;  /* 0x0000000d0c0c7211 */ /* 0x000fe200078f28ff */
[----:B------:R-:W-:-:S03]  /*3880*/  IMAD R13, R17, 0x2800, R70 ;  /* 0x00002800110d7824 */ /* 0x000fc600078e0246 */
[----:B------:R-:W-:Y:S01]  /*3890*/  SHF.R.S32.HI R12, RZ, 0x5, R12 ;  /* 0x00000005ff0c7819 */ /* 0x000fe2000001140c */
[----:B------:R-:W-:-:S03]  /*38a0*/  IMAD.IADD R13, R16, 0x1, R13 ;  /* 0x00000001100d7824 */ /* 0x000fc600078e020d */
[----:B------:R-:W-:-:S05]  /*38b0*/  LEA.HI.SX32 R12, R21, R12, 0x1c ;  /* 0x0000000c150c7211 */ /* 0x000fca00078fe2ff */
[----:B------:R-:W-:-:S05]  /*38c0*/  IMAD.SHL.U32 R79, R12, 0x10, RZ ;  /* 0x000000100c4f7824 */ /* 0x000fca00078e00ff */
[----:B---3--:R-:W-:-:S04]  /*38d0*/  LOP3.LUT R12, R26, 0x30, R79, 0xf8, !PT ;  /* 0x000000301a0c7812 */ /* 0x008fc800078ef84f */
[----:B----4-:R-:W-:-:S05]  /*38e0*/  LOP3.LUT R12, R12, R25, RZ, 0x3c, !PT ;  /* 0x000000190c0c7212 */ /* 0x010fca00078e3cff */
[----:B-----5:R-:W-:-:S04]  /*38f0*/  IMAD.IADD R12, R24, 0x1, R12 ;  /* 0x00000001180c7824 */ /* 0x020fc800078e020c */
[----:B------:R-:W-:-:S04]  /*3900*/  IMAD R15, R17, 0x2800, R12 ;  /* 0x00002800110f7824 */ /* 0x000fc800078e020c */
[----:B------:R-:W-:Y:S02]  /*3910*/  IMAD.IADD R24, R16, 0x1, R15 ;  /* 0x0000000110187824 */ /* 0x000fe400078e020f */
[----:B------:R-:W0:Y:S04]  /*3920*/  LDS.128 R12, [R13+0xe000] ;  /* 0x00e000000d0c7984 */ /* 0x000e280000000c00 */
[----:B------:R-:W2:Y:S01]  /*3930*/  LDS.128 R24, [R24+0xe000] ;  /* 0x00e0000018187984 */ /* 0x000ea20000000c00 */
[----:B------:R-:W-:Y:S05]  /*3940*/  @P6 BRA `(.L_x_335) ;  /* 0x0000000c00306947 */ /* 0x000fea0003800000 */
[--C-:B------:R-:W-:Y:S02]  /*3950*/  SHF.R.U32.HI R89, RZ, 0x8, R5.reuse ;  /* 0x00000008ff597819 */ /* 0x100fe40000011605 */
[----:B------:R-:W-:Y:S02]  /*3960*/  LOP3.LUT R4, R5, 0xff0000ff, RZ, 0xc0, !PT ;  /* 0xff0000ff05047812 */ /* 0x000fe400078ec0ff */
[----:B------:R-:W-:Y:S01]  /*3970*/  SHF.R.U32.HI R87, RZ, 0x10, R5 ;  /* 0x00000010ff577819 */ /* 0x000fe20000011605 */
[----:B------:R-:W-:Y:S01]  /*3980*/  IMAD.SHL.U32 R5, R89, 0x100, RZ ;  /* 0x0000010059057824 */ /* 0x000fe200078e00ff */
[----:B------:R-:W-:Y:S02]  /*3990*/  SHF.R.U32.HI R85, RZ, 0x8, R7 ;  /* 0x00000008ff557819 */ /* 0x000fe40000011607 */
[----:B------:R-:W-:Y:S02]  /*39a0*/  SHF.R.U32.HI R83, RZ, 0x8, R11 ;  /* 0x00000008ff537819 */ /* 0x000fe4000001160b */
[----:B------:R-:W-:-:S02]  /*39b0*/  LOP3.LUT R6, R7, 0xff0000ff, RZ, 0xc0, !PT ;  /* 0xff0000ff07067812 */ /* 0x000fc400078ec0ff */
[----:B------:R-:W-:Y:S01]  /*39c0*/  SHF.R.U32.HI R86, RZ, 0x10, R7 ;  /* 0x00000010ff567819 */ /* 0x000fe20000011607 */
[----:B------:R-:W-:Y:S01]  /*39d0*/  IMAD.SHL.U32 R7, R85, 0x100, RZ ;  /* 0x0000010055077824 */ /* 0x000fe200078e00ff */
[----:B------:R-:W-:Y:S01]  /*39e0*/  LOP3.LUT R4, R4, 0xff00, R5, 0xf8, !PT ;  /* 0x0000ff0004047812 */ /* 0x000fe200078ef805 */
[----:B------:R-:W-:Y:S01]  /*39f0*/  IMAD.U32 R5, R87, 0x10000, RZ ;  /* 0x0001000057057824 */ /* 0x000fe200078e00ff */
[----:B------:R-:W-:Y:S02]  /*3a00*/  LOP3.LUT R10, R11, 0xff0000ff, RZ, 0xc0, !PT ;  /* 0xff0000ff0b0a7812 */ /* 0x000fe400078ec0ff */
[----:B------:R-:W-:Y:S01]  /*3a10*/  SHF.R.U32.HI R90, RZ, 0x10, R11 ;  /* 0x00000010ff5a7819 */ /* 0x000fe2000001160b */
[----:B------:R-:W-:Y:S01]  /*3a20*/  IMAD.SHL.U32 R11, R83, 0x100, RZ ;  /* 0x00000100530b7824 */ /* 0x000fe200078e00ff */
[----:B------:R-:W-:Y:S02]  /*3a30*/  SHF.R.U32.HI R84, RZ, 0x8, R9 ;  /* 0x00000008ff547819 */ /* 0x000fe40000011609 */
[----:B------:R-:W-:Y:S01]  /*3a40*/  LOP3.LUT R7, R6, 0xff00, R7, 0xf8, !PT ;  /* 0x0000ff0006077812 */ /* 0x000fe200078ef807 */
[----:B------:R-:W-:Y:S01]  /*3a50*/  IMAD.U32 R90, R90, 0x10000, RZ ;  /* 0x000100005a5a7824 */ /* 0x000fe200078e00ff */
[----:B------:R-:W-:-:S02]  /*3a60*/  LOP3.LUT R8, R9, 0xff0000ff, RZ, 0xc0, !PT ;  /* 0xff0000ff09087812 */ /* 0x000fc400078ec0ff */
[----:B------:R-:W-:Y:S01]  /*3a70*/  SHF.R.U32.HI R88, RZ, 0x10, R9 ;  /* 0x00000010ff587819 */ /* 0x000fe20000011609 */
[----:B------:R-:W-:Y:S01]  /*3a80*/  IMAD.SHL.U32 R9, R84, 0x100, RZ ;  /* 0x0000010054097824 */ /* 0x000fe200078e00ff */
[----:B------:R-:W-:Y:S01]  /*3a90*/  LOP3.LUT R6, R4, 0xff0000, R5, 0xf8, !PT ;  /* 0x00ff000004067812 */ /* 0x000fe200078ef805 */
[----:B------:R-:W-:Y:S01]  /*3aa0*/  IMAD.U32 R4, R86, 0x10000, RZ ;  /* 0x0001000056047824 */ /* 0x000fe200078e00ff */
[----:B------:R-:W-:Y:S01]  /*3ab0*/  LOP3.LUT R87, R10, 0xff00, R11, 0xf8, !PT ;  /* 0x0000ff000a577812 */ /* 0x000fe200078ef80b */
[----:B------:R-:W-:Y:S01]  /*3ac0*/  IMAD.U32 R88, R88, 0x10000, RZ ;  /* 0x0001000058587824 */ /* 0x000fe200078e00ff */
[----:B------:R-:W-:Y:S02]  /*3ad0*/  F2FP.F16.E4M3.UNPACK_B R86, R82.H1 ;  /* 0x00000052ff56723e */ /* 0x000fe400030006ff */
[----:B--2---:R-:W-:Y:S02]  /*3ae0*/  F2FP.F16.E4M3.UNPACK_B R11, R24.H1 ;  /* 0x00000018ff0b723e */ /* 0x004fe400030006ff */
[----:B0-----:R-:W-:Y:S01]  /*3af0*/  F2FP.F16.E4M3.UNPACK_B R10, R12.H1 ;  /* 0x0000000cff0a723e */ /* 0x001fe200030006ff */
[----:B------:R-:W-:Y:S01]  /*3b00*/  HADD2.F32 R5, -RZ, R86.H0_H0 ;  /* 0x20000056ff057230 */ /* 0x000fe20000004100 */
[----:B------:R-:W-:Y:S01]  /*3b10*/  LOP3.LUT R85, R8, 0xff00, R9, 0xf8, !PT ;  /* 0x0000ff0008557812 */ /* 0x000fe200078ef809 */
[----:B------:R-:W-:Y:S01]  /*3b20*/  HADD2.F32 R9, -RZ, R11.H0_H0 ;  /* 0x2000000bff097230 */ /* 0x000fe20000004100 */
[----:B------:R-:W-:Y:S01]  /*3b30*/  F2FP.F16.E4M3.UNPACK_B R83, R81.H1 ;  /* 0x00000051ff53723e */ /* 0x000fe200030006ff */
[--C-:B------:R-:W-:Y:S01]  /*3b40*/  HADD2.F32 R8, -RZ, R10.reuse.H0_H0 ;  /* 0x2000000aff087230 */ /* 0x100fe20000004100 */
[----:B------:R-:W-:Y:S01]  /*3b50*/  LOP3.LUT R4, R7, 0xff0000, R4, 0xf8, !PT ;  /* 0x00ff000007047812 */ /* 0x000fe200078ef804 */
[----:B------:R-:W-:-:S02]  /*3b60*/  HADD2.F32 R10, -RZ, R10.H1_H1 ;  /* 0x3000000aff0a7230 */ /* 0x000fc40000004100 */
[-C--:B------:R-:W-:Y:S01]  /*3b70*/  FMUL.FTZ R89, R9, R5.reuse ;  /* 0x0000000509597220 */ /* 0x080fe20000410000 */
[--C-:B------:R-:W-:Y:S02]  /*3b80*/  HADD2.F32 R84, -RZ, R83.reuse.H0_H0 ;  /* 0x20000053ff547230 */ /* 0x100fe40000004100 */
[C---:B------:R-:W-:Y:S01]  /*3b90*/  FMUL.FTZ R92, R8.reuse, R5 ;  /* 0x00000005085c7220 */ /* 0x040fe20000410000 */
[----:B------:R-:W-:Y:S01]  /*3ba0*/  LOP3.LUT R7, R85, 0xff0000, R88, 0xf8, !PT ;  /* 0x00ff000055077812 */ /* 0x000fe200078ef858 */
[----:B------:R-:W-:Y:S01]  /*3bb0*/  HADD2.F32 R85, -RZ, R83.H1_H1 ;  /* 0x30000053ff557230 */ /* 0x000fe20000004100 */
[----:B------:R-:W-:Y:S01]  /*3bc0*/  F2FP.F16.E4M3.UNPACK_B R24, R24 ;  /* 0x00000018ff18723e */ /* 0x000fe200020006ff */
[-C--:B------:R-:W-:Y:S01]  /*3bd0*/  FFMA.FTZ R8, R8, R84.reuse, -R89 ;  /* 0x0000005408087223 */ /* 0x080fe20000010859 */
[----:B------:R-:W-:Y:S01]  /*3be0*/  FFMA.FTZ R9, R9, R84, R92 ;  /* 0x0000005409097223 */ /* 0x000fe2000001005c */
[----:B------:R-:W-:Y:S01]  /*3bf0*/  HADD2.F32 R88, -RZ, R86.H1_H1 ;  /* 0x30000056ff587230 */ /* 0x000fe20000004100 */
[----:B------:R-:W-:Y:S01]  /*3c00*/  F2FP.F16.E4M3.UNPACK_B R86, R82 ;  /* 0x00000052ff56723e */ /* 0x000fe200020006ff */
[----:B------:R-:W-:Y:S01]  /*3c10*/  HADD2.F32 R83, -RZ, R11.H1_H1 ;  /* 0x3000000bff537230 */ /* 0x000fe20000004100 */
[----:B------:R-:W-:Y:S01]  /*3c20*/  F2FP.F16.E4M3.UNPACK_B R84, R81 ;  /* 0x00000051ff54723e */ /* 0x000fe200020006ff */
[----:B------:R-:W-:Y:S01]  /*3c30*/  HADD2.F32 R82, -RZ, R24.H0_H0 ;  /* 0x20000018ff527230 */ /* 0x000fe20000004100 */
[----:B------:R-:W-:-:S02]  /*3c40*/  F2FP.F16.E4M3.UNPACK_B R81, R12 ;  /* 0x0000000cff51723e */ /* 0x000fc400020006ff */
[----:B------:R-:W-:Y:S01]  /*3c50*/  LOP3.LUT R5, R87, 0xff0000, R90, 0xf8, !PT ;  /* 0x00ff000057057812 */ /* 0x000fe200078ef85a */
[CC--:B------:R-:W-:Y:S01]  /*3c60*/  FMUL.FTZ R11, R83.reuse, R88.reuse ;  /* 0x00000058530b7220 */ /* 0x0c0fe20000410000 */
[--C-:B------:R-:W-:Y:S02]  /*3c70*/  HADD2.F32 R87, -RZ, R86.reuse.H0_H0 ;  /* 0x20000056ff577230 */ /* 0x100fe40000004100 */
[C---:B------:R-:W-:Y:S01]  /*3c80*/  FMUL.FTZ R88, R10.reuse, R88 ;  /* 0x000000580a587220 */ /* 0x040fe20000410000 */
[----:B------:R-:W-:Y:S02]  /*3c90*/  HADD2.F32 R12, -RZ, R81.H0_H0 ;  /* 0x20000051ff0c7230 */ /* 0x000fe40000004100 */
[-C--:B------:R-:W-:Y:S01]  /*3ca0*/  FFMA.FTZ R11, R10, R85.reuse, -R11 ;  /* 0x000000550a0b7223 */ /* 0x080fe2000001080b */
[----:B------:R-:W-:Y:S02]  /*3cb0*/  HADD2.F32 R86, -RZ, R86.H1_H1 ;  /* 0x30000056ff567230 */ /* 0x000fe40000004100 */
[----:B------:R-:W-:Y:S01]  /*3cc0*/  FFMA.FTZ R10, R83, R85, R88 ;  /* 0x00000055530a7223 */ /* 0x000fe20000010058 */
[----:B------:R-:W-:-:S02]  /*3cd0*/  HADD2.F32 R85, -RZ, R84.H0_H0 ;  /* 0x20000054ff557230 */ /* 0x000fc40000004100 */
[-C--:B------:R-:W-:Y:S01]  /*3ce0*/  FMUL.FTZ R89, R82, R87.reuse ;  /* 0x0000005752597220 */ /* 0x080fe20000410000 */
[----:B------:R-:W-:Y:S01]  /*3cf0*/  FMUL.FTZ R87, R12, R87 ;  /* 0x000000570c577220 */ /* 0x000fe20000410000 */
[----:B------:R-:W-:Y:S01]  /*3d00*/  HADD2.F32 R83, -RZ, R24.H1_H1 ;  /* 0x30000018ff537230 */ /* 0x000fe20000004100 */
[----:B------:R-:W-:Y:S01]  /*3d10*/  F2FP.F16.E4M3.UNPACK_B R88, R78.H1 ;  /* 0x0000004eff58723e */ /* 0x000fe200030006ff */
[----:B------:R-:W-:Y:S02]  /*3d20*/  HADD2.F32 R81, -RZ, R81.H1_H1 ;  /* 0x30000051ff517230 */ /* 0x000fe40000004100 */
[-C--:B------:R-:W-:Y:S01]  /*3d30*/  FFMA.FTZ R24, R82, R85.reuse, R87 ;  /* 0x0000005552187223 */ /* 0x080fe20000010057 */
[----:B------:R-:W-:Y:S02]  /*3d40*/  HADD2.F32 R84, -RZ, R84.H1_H1 ;  /* 0x30000054ff547230 */ /* 0x000fe40000004100 */
[----:B------:R-:W-:Y:S01]  /*3d50*/  FFMA.FTZ R12, R12, R85, -R89 ;  /* 0x000000550c0c7223 */ /* 0x000fe20000010859 */
[----:B------:R-:W-:Y:S01]  /*3d60*/  FMUL.FTZ R82, R83, R86 ;  /* 0x0000005653527220 */ /* 0x000fe20000410000 */
[----:B------:R-:W-:Y:S01]  /*3d70*/  F2FP.F16.E4M3.UNPACK_B R87, R80.H1 ;  /* 0x00000050ff57723e */ /* 0x000fe200030006ff */
[C---:B------:R-:W-:Y:S01]  /*3d80*/  FMUL.FTZ R90, R81.reuse, R86 ;  /* 0x00000056515a7220 */ /* 0x040fe20000410000 */
[----:B------:R-:W-:Y:S01]  /*3d90*/  F2FP.F16.E4M3.UNPACK_B R85, R26.H1 ;  /* 0x0000001aff55723e */ /* 0x000fe200030006ff */
[----:B------:R-:W-:Y:S01]  /*3da0*/  FFMA.FTZ R81, R81, R84, -R82 ;  /* 0x0000005451517223 */ /* 0x000fe20000010852 */
[----:B------:R-:W-:Y:S01]  /*3db0*/  F2FP.F16.E4M3.UNPACK_B R82, R14.H1 ;  /* 0x0000000eff52723e */ /* 0x000fe200030006ff */
[----:B------:R-:W-:-:S02]  /*3dc0*/  HADD2.F32 R91, -RZ, R87.H0_H0 ;  /* 0x20000057ff5b7230 */ /* 0x000fc40000004100 */
[----:B------:R-:W-:Y:S01]  /*3dd0*/  FFMA.FTZ R83, R83, R84, R90 ;  /* 0x0000005453537223 */ /* 0x000fe2000001005a */
[----:B------:R-:W-:Y:S01]  /*3de0*/  HADD2.F32 R86, -RZ, R85.H0_H0 ;  /* 0x20000055ff567230 */ /* 0x000fe20000004100 */
[----:B------:R-:W-:Y:S01]  /*3df0*/  F2FP.F16.E4M3.UNPACK_B R14, R14 ;  /* 0x0000000eff0e723e */ /* 0x000fe200020006ff */
[----:B------:R-:W-:Y:S01]  /*3e00*/  HADD2.F32 R84, -RZ, R82.H0_H0 ;  /* 0x20000052ff547230 */ /* 0x000fe20000004100 */
[----:B------:R-:W-:Y:S01]  /*3e10*/  F2FP.SATFINITE.E4M3.F32.PACK_AB_MERGE_C R9, R10, R9, RZ ;  /* 0x000000090a09723e */ /* 0x000fe200048070ff */
[----:B------:R-:W-:Y:S02]  /*3e20*/  HADD2.F32 R89, -RZ, R88.H0_H0 ;  /* 0x20000058ff597230 */ /* 0x000fe40000004100 */
[-C--:B------:R-:W-:Y:S01]  /*3e30*/  FMUL.FTZ R93, R86, R91.reuse ;  /* 0x0000005b565d7220 */ /* 0x080fe20000410000 */
[----:B------:R-:W-:Y:S02]  /*3e40*/  HADD2.F32 R90, -RZ, R87.H1_H1 ;  /* 0x30000057ff5a7230 */ /* 0x000fe40000004100 */
[----:B------:R-:W-:Y:S01]  /*3e50*/  FMUL.FTZ R91, R84, R91 ;  /* 0x0000005b545b7220 */ /* 0x000fe20000410000 */
[----:B------:R-:W-:Y:S01]  /*3e60*/  HADD2.F32 R87, -RZ, R85.H1_H1 ;  /* 0x30000055ff577230 */ /* 0x000fe20000004100 */
[----:B------:R-:W-:Y:S01]  /*3e70*/  F2FP.SATFINITE.E4M3.F32.PACK_AB_MERGE_C R8, R11, R8, RZ ;  /* 0x000000080b08723e */ /* 0x000fe200048070ff */
[----:B------:R-:W-:-:S02]  /*3e80*/  HADD2.F32 R85, -RZ, R82.H1_H1 ;  /* 0x30000052ff557230 */ /* 0x000fc40000004100 */
[-C--:B------:R-:W-:Y:S01]  /*3e90*/  FFMA.FTZ R82, R84, R89.reuse, -R93 ;  /* 0x0000005954527223 */ /* 0x080fe2000001085d */
[----:B------:R-:W-:Y:S01]  /*3ea0*/  F2FP.F16.E4M3.UNPACK_B R84, R80 ;  /* 0x00000050ff54723e */ /* 0x000fe200020006ff */
[----:B------:R-:W-:Y:S01]  /*3eb0*/  FFMA.FTZ R86, R86, R89, R91 ;  /* 0x0000005956567223 */ /* 0x000fe2000001005b */
[----:B------:R-:W-:Y:S01]  /*3ec0*/  F2FP.F16.E4M3.UNPACK_B R80, R26 ;  /* 0x0000001aff50723e */ /* 0x000fe200020006ff */
[----:B------:R-:W-:Y:S02]  /*3ed0*/  HADD2.F32 R88, -RZ, R88.H1_H1 ;  /* 0x30000058ff587230 */ /* 0x000fe40000004100 */
[-C--:B------:R-:W-:Y:S01]  /*3ee0*/  FMUL.FTZ R92, R87, R90.reuse ;  /* 0x0000005a575c7220 */ /* 0x080fe20000410000 */
[--C-:B------:R-:W-:Y:S02]  /*3ef0*/  HADD2.F32 R89, -RZ, R84.reuse.H0_H0 ;  /* 0x20000054ff597230 */ /* 0x100fe40000004100 */
[----:B------:R-:W-:Y:S01]  /*3f00*/  FMUL.FTZ R90, R85, R90 ;  /* 0x0000005a555a7220 */ /* 0x000fe20000410000 */
[----:B------:R-:W-:Y:S01]  /*3f10*/  HADD2.F32 R91, -RZ, R84.H1_H1 ;  /* 0x30000054ff5b7230 */ /* 0x000fe20000004100 */
[----:B------:R-:W-:Y:S01]  /*3f20*/  F2FP.F16.E4M3.UNPACK_B R84, R78 ;  /* 0x0000004eff54723e */ /* 0x000fe200020006ff */
[----:B------:R-:W-:-:S02]  /*3f30*/  HADD2.F32 R78, -RZ, R80.H0_H0 ;  /* 0x20000050ff4e7230 */ /* 0x000fc40000004100 */
[-C--:B------:R-:W-:Y:S01]  /*3f40*/  FFMA.FTZ R97, R85, R88.reuse, -R92 ;  /* 0x0000005855617223 */ /* 0x080fe2000001085c */
[----:B------:R-:W-:Y:S02]  /*3f50*/  HADD2.F32 R26, -RZ, R14.H0_H0 ;  /* 0x2000000eff1a7230 */ /* 0x000fe40000004100 */
[----:B------:R-:W-:Y:S01]  /*3f60*/  FFMA.FTZ R99, R87, R88, R90 ;  /* 0x0000005857637223 */ /* 0x000fe2000001005a */
[----:B------:R-:W-:Y:S02]  /*3f70*/  HADD2.F32 R80, -RZ, R80.H1_H1 ;  /* 0x30000050ff507230 */ /* 0x000fe40000004100 */
[-C--:B------:R-:W-:Y:S01]  /*3f80*/  FMUL.FTZ R93, R78, R89.reuse ;  /* 0x000000594e5d7220 */ /* 0x080fe20000410000 */
[----:B------:R-:W-:Y:S02]  /*3f90*/  HADD2.F32 R14, -RZ, R14.H1_H1 ;  /* 0x3000000eff0e7230 */ /* 0x000fe40000004100 */
[----:B------:R-:W-:Y:S01]  /*3fa0*/  FMUL.FTZ R89, R26, R89 ;  /* 0x000000591a597220 */ /* 0x000fe20000410000 */
[----:B------:R-:W-:-:S02]  /*3fb0*/  HADD2.F32 R85, -RZ, R84.H0_H0 ;  /* 0x20000054ff557230 */ /* 0x000fc40000004100 */
[-C--:B------:R-:W-:Y:S01]  /*3fc0*/  FMUL.FTZ R95, R80, R91.reuse ;  /* 0x0000005b505f7220 */ /* 0x080fe20000410000 */
[----:B------:R-:W-:Y:S02]  /*3fd0*/  HADD2.F32 R87, -RZ, R84.H1_H1 ;  /* 0x30000054ff577230 */ /* 0x000fe40000004100 */
[----:B------:R-:W-:Y:S01]  /*3fe0*/  FMUL.FTZ R91, R14, R91 ;  /* 0x0000005b0e5b7220 */ /* 0x000fe20000410000 */
[----:B------:R-:W-:Y:S01]  /*3ff0*/  F2FP.F16.E4M3.UNPACK_B R10, R25 ;  /* 0x00000019ff0a723e */ /* 0x000fe200020006ff */
[----:B------:R-:W-:Y:S01]  /*4000*/  FFMA.FTZ R93, R26, R85, -R93 ;  /* 0x000000551a5d7223 */ /* 0x000fe2000001085d */
[----:B------:R-:W-:Y:S01]  /*4010*/  F2FP.F16.E4M3.UNPACK_B R11, R7 ;  /* 0x00000007ff0b723e */ /* 0x000fe200020006ff */
[----:B------:R-:W-:Y:S01]  /*4020*/  FFMA.FTZ R26, R78, R85, R89 ;  /* 0x000000554e1a7223 */ /* 0x000fe20000010059 */
[----:B------:R-:W-:Y:S01]  /*4030*/  F2FP.SATFINITE.E4M3.F32.PACK_AB_MERGE_C R24, R83, R24, R9 ;  /* 0x000000185318723e */ /* 0x000fe20004807009 */
[----:B------:R-:W-:Y:S01]  /*4040*/  FFMA.FTZ R91, R80, R87, R91 ;  /* 0x00000057505b7223 */ /* 0x000fe2000001005b */
[----:B------:R-:W-:Y:S01]  /*4050*/  F2FP.F16.E4M3.UNPACK_B R9, R13 ;  /* 0x0000000dff09723e */ /* 0x000fe200020006ff */
[----:B------:R-:W-:Y:S01]  /*4060*/  FFMA.FTZ R14, R14, R87, -R95 ;  /* 0x000000570e0e7223 */ /* 0x000fe2000001085f */
[----:B------:R-:W-:Y:S01]  /*4070*/  F2FP.SATFINITE.E4M3.F32.PACK_AB_MERGE_C R12, R81, R12, R8 ;  /* 0x0000000c510c723e */ /* 0x000fe20004807008 */
[----:B------:R-:W-:Y:S01]  /*4080*/  HADD2.F32 R78, -RZ, R10.H0_H0 ;  /* 0x2000000aff4e7230 */ /* 0x000fe20000004100 */
[----:B------:R-:W-:Y:S01]  /*4090*/  F2FP.F16.E4M3.UNPACK_B R80, R6 ;  /* 0x00000006ff50723e */ /* 0x000fe200020006ff */
[----:B------:R-:W-:Y:S01]  /*40a0*/  HADD2.F32 R83, -RZ, R11.H0_H0 ;  /* 0x2000000bff537230 */ /* 0x000fe20000004100 */
[----:B------:R-:W-:Y:S01]  /*40b0*/  F2FP.SATFINITE.E4M3.F32.PACK_AB_MERGE_C R82, R97, R82, RZ ;  /* 0x000000526152723e */ /* 0x000fe200048070ff */
[----:B------:R-:W-:Y:S01]  /*40c0*/  HADD2.F32 R8, -RZ, R9.H0_H0 ;  /* 0x20000009ff087230 */ /* 0x000fe20000004100 */
[----:B------:R-:W-:Y:S01]  /*40d0*/  F2FP.F16.E4M3.UNPACK_B R25, R25.H1 ;  /* 0x00000019ff19723e */ /* 0x000fe200030006ff */
[----:B------:R-:W-:Y:S01]  /*40e0*/  HADD2.F32 R81, -RZ, R80.H0_H0 ;  /* 0x20000050ff517230 */ /* 0x000fe20000004100 */
[----:B------:R-:W-:Y:S01]  /*40f0*/  F2FP.SATFINITE.E4M3.F32.PACK_AB_MERGE_C R14, R14, R93, R82 ;  /* 0x0000005d0e0e723e */ /* 0x000fe20004807052 */
[----:B------:R-:W-:Y:S01]  /*4100*/  FMUL.FTZ R85, R78, R83 ;  /* 0x000000534e557220 */ /* 0x000fe20000410000 */
[----:B------:R-:W-:-:S02]  /*4110*/  HADD2.F32 R10, -RZ, R10.H1_H1 ;  /* 0x3000000aff0a7230 */ /* 0x000fc40000004100 */
[C---:B------:R-:W-:Y:S01]  /*4120*/  FMUL.FTZ R83, R8.reuse, R83 ;  /* 0x0000005308537220 */ /* 0x040fe20000410000 */
[----:B------:R-:W-:Y:S02]  /*4130*/  HADD2.F32 R82, -RZ, R11.H1_H1 ;  /* 0x3000000bff527230 */ /* 0x000fe40000004100 */
[-C--:B------:R-:W-:Y:S01]  /*4140*/  FFMA.FTZ R8, R8, R81.reuse, -R85 ;  /* 0x0000005108087223 */ /* 0x080fe20000010855 */
[----:B------:R-:W-:Y:S02]  /*4150*/  HADD2.F32 R11, -RZ, R9.H1_H1 ;  /* 0x30000009ff0b7230 */ /* 0x000fe40000004100 */
[----:B------:R-:W-:Y:S01]  /*4160*/  FFMA.FTZ R9, R78, R81, R83 ;  /* 0x000000514e097223 */ /* 0x000fe20000010053 */
[----:B------:R-:W-:Y:S02]  /*4170*/  HADD2.F32 R80, -RZ, R80.H1_H1 ;  /* 0x30000050ff507230 */ /* 0x000fe40000004100 */
[-C--:B------:R-:W-:Y:S01]  /*4180*/  FMUL.FTZ R78, R10, R82.reuse ;  /* 0x000000520a4e7220 */ /* 0x080fe20000410000 */
        /* <DEDUP_REMOVED lines=8> */
[----:B------:R-:W-:Y:S01]  /*4210*/  F2FP.SATFINITE.E4M3.F32.PACK_AB_MERGE_C R86, R99, R86, RZ ;  /* 0x000000566356723e */ /* 0x000fe200048070ff */
[----:B------:R-:W-:Y:S01]  /*4220*/  HADD2.F32 R7, -RZ, R13.H0_H0 ;  /* 0x2000000dff077230 */ /* 0x000fe20000004100 */
[-C--:B------:R-:W-:Y:S01]  /*4230*/  F2FP.F16.E4M3.UNPACK_B R88, R5.reuse.H1 ;  /* 0x00000005ff58723e */ /* 0x080fe200030006ff */
[----:B------:R-:W-:Y:S02]  /*4240*/  HADD2.F32 R80, -RZ, R25.H1_H1 ;  /* 0x30000019ff507230 */ /* 0x000fe40000004100 */
[-C--:B------:R-:W-:Y:S01]  /*4250*/  FMUL.FTZ R84, R78, R82.reuse ;  /* 0x000000524e547220 */ /* 0x080fe20000410000 */
[--C-:B------:R-:W-:Y:S02]  /*4260*/  HADD2.F32 R25, -RZ, R6.reuse.H0_H0 ;  /* 0x20000006ff197230 */ /* 0x100fe40000004100 */
[----:B------:R-:W-:Y:S01]  /*4270*/  FMUL.FTZ R83, R7, R82 ;  /* 0x0000005207537220 */ /* 0x000fe20000410000 */
[----:B------:R-:W-:Y:S01]  /*4280*/  HADD2.F32 R13, -RZ, R13.H1_H1 ;  /* 0x3000000dff0d7230 */ /* 0x000fe20000004100 */
[----:B------:R-:W-:Y:S01]  /*4290*/  F2FP.SATFINITE.E4M3.F32.PACK_AB_MERGE_C R26, R91, R26, R86 ;  /* 0x0000001a5b1a723e */ /* 0x000fe20004807056 */
[----:B------:R-:W-:Y:S01]  /*42a0*/  HADD2.F32 R81, -RZ, R81.H1_H1 ;  /* 0x30000051ff517230 */ /* 0x000fe20000004100 */
[----:B------:R-:W-:Y:S01]  /*42b0*/  F2FP.F16.E4M3.UNPACK_B R87, R5 ;  /* 0x00000005ff57723e */ /* 0x000fe200020006ff */
[----:B------:R-:W-:-:S02]  /*42c0*/  HADD2.F32 R82, -RZ, R6.H1_H1 ;  /* 0x30000006ff527230 */ /* 0x000fc40000004100 */
[-C--:B------:R-:W-:Y:S01]  /*42d0*/  FFMA.FTZ R6, R7, R25.reuse, -R84 ;  /* 0x0000001907067223 */ /* 0x080fe20000010854 */
[----:B------:R-:W-:Y:S01]  /*42e0*/  FFMA.FTZ R7, R78, R25, R83 ;  /* 0x000000194e077223 */ /* 0x000fe20000010053 */
[CC--:B------:R-:W-:Y:S01]  /*42f0*/  FMUL.FTZ R86, R80.reuse, R81.reuse ;  /* 0x0000005150567220 */ /* 0x0c0fe20000410000 */
[C---:B------:R-:W-:Y:S01]  /*4300*/  FMUL.FTZ R83, R13.reuse, R81 ;  /* 0x000000510d537220 */ /* 0x040fe20000410000 */
[----:B------:R-:W-:Y:S01]  /*4310*/  F2FP.F16.E4M3.UNPACK_B R25, R15 ;  /* 0x0000000fff19723e */ /* 0x000fe200020006ff */
[--C-:B------:R-:W-:Y:S02]  /*4320*/  HADD2.F32 R89, -RZ, R88.reuse.H0_H0 ;  /* 0x20000058ff597230 */ /* 0x100fe40000004100 */
[-C--:B------:R-:W-:Y:S01]  /*4330*/  FFMA.FTZ R13, R13, R82.reuse, -R86 ;  /* 0x000000520d0d7223 */ /* 0x080fe20000010856 */
[----:B------:R-:W-:Y:S01]  /*4340*/  FFMA.FTZ R78, R80, R82, R83 ;  /* 0x00000052504e7223 */ /* 0x000fe20000010053 */
[----:B------:R-:W-:Y:S01]  /*4350*/  F2FP.F16.E4M3.UNPACK_B R82, R27.H1 ;  /* 0x0000001bff52723e */ /* 0x000fe200030006ff */
[----:B------:R-:W-:Y:S01]  /*4360*/  HADD2.F32 R90, -RZ, R87.H0_H0 ;  /* 0x20000057ff5a7230 */ /* 0x000fe20000004100 */
[----:B------:R-:W-:Y:S01]  /*4370*/  F2FP.F16.E4M3.UNPACK_B R15, R15.H1 ;  /* 0x0000000fff0f723e */ /* 0x000fe200030006ff */
[----:B------:R-:W-:Y:S01]  /*4380*/  HADD2.F32 R88, -RZ, R88.H1_H1 ;  /* 0x30000058ff587230 */ /* 0x000fe20000004100 */
[----:B------:R-:W-:Y:S01]  /*4390*/  F2FP.F16.E4M3.UNPACK_B R81, R27 ;  /* 0x0000001bff51723e */ /* 0x000fe200020006ff */
[----:B------:R-:W-:Y:S01]  /*43a0*/  HADD2.F32 R27, -RZ, R25.H0_H0 ;  /* 0x20000019ff1b7230 */ /* 0x000fe20000004100 */
[-C--:B------:R-:W-:Y:S01]  /*43b0*/  F2FP.F16.E4M3.UNPACK_B R5, R4.reuse ;  /* 0x00000004ff05723e */ /* 0x080fe200020006ff */
[----:B------:R-:W-:Y:S01]  /*43c0*/  HADD2.F32 R80, -RZ, R15.H0_H0 ;  /* 0x2000000fff507230 */ /* 0x000fe20000004100 */
[----:B------:R-:W-:Y:S01]  /*43d0*/  F2FP.F16.E4M3.UNPACK_B R84, R4.H1 ;  /* 0x00000004ff54723e */ /* 0x000fe200030006ff */
[----:B------:R-:W-:Y:S01]  /*43e0*/  HADD2.F32 R4, -RZ, R82.H0_H0 ;  /* 0x20000052ff047230 */ /* 0x000fe20000004100 */
[----:B------:R-:W-:Y:S01]  /*43f0*/  F2FP.SATFINITE.E4M3.F32.PACK_AB_MERGE_C R6, R13, R6, RZ ;  /* 0x000000060d06723e */ /* 0x000fe200048070ff */
[----:B------:R-:W-:Y:S01]  /*4400*/  HADD2.F32 R83, -RZ, R81.H0_H0 ;  /* 0x20000051ff537230 */ /* 0x000fe20000004100 */
[----:B------:R-:W-:Y:S01]  /*4410*/  F2FP.SATFINITE.E4M3.F32.PACK_AB_MERGE_C R7, R78, R7, RZ ;  /* 0x000000074e07723e */ /* 0x000fe200048070ff */
[----:B------:R-:W-:-:S02]  /*4420*/  HADD2.F32 R85, -RZ, R84.H0_H0 ;  /* 0x20000054ff557230 */ /* 0x000fc40000004100 */
[-C--:B------:R-:W-:Y:S01]  /*4430*/  FMUL.FTZ R91, R4, R89.reuse ;  /* 0x00000059045b7220 */ /* 0x080fe20000410000 */
[C---:B------:R-:W-:Y:S01]  /*4440*/  FMUL.FTZ R89, R80.reuse, R89 ;  /* 0x0000005950597220 */ /* 0x040fe20000410000 */
[----:B------:R-:W-:Y:S02]  /*4450*/  HADD2.F32 R82, -RZ, R82.H1_H1 ;  /* 0x30000052ff527230 */ /* 0x000fe40000004100 */
[-C--:B------:R-:W-:Y:S01]  /*4460*/  FMUL.FTZ R92, R83, R90.reuse ;  /* 0x0000005a535c7220 */ /* 0x080fe20000410000 */
[----:B------:R-:W-:Y:S02]  /*4470*/  HADD2.F32 R15, -RZ, R15.H1_H1 ;  /* 0x3000000fff0f7230 */ /* 0x000fe40000004100 */
[-C--:B------:R-:W-:Y:S01]  /*4480*/  FFMA.FTZ R91, R80, R85.reuse, -R91 ;  /* 0x00000055505b7223 */ /* 0x080fe2000001085b */
[----:B------:R-:W-:Y:S02]  /*4490*/  HADD2.F32 R86, -RZ, R5.H0_H0 ;  /* 0x20000005ff567230 */ /* 0x000fe40000004100 */
[----:B------:R-:W-:Y:S01]  /*44a0*/  FMUL.FTZ R90, R27, R90 ;  /* 0x0000005a1b5a7220 */ /* 0x000fe20000410000 */
[----:B------:R-:W-:Y:S01]  /*44b0*/  FFMA.FTZ R89, R4, R85, R89 ;  /* 0x0000005504597223 */ /* 0x000fe20000010059 */
[----:B------:R-:W-:-:S02]  /*44c0*/  HADD2.F32 R81, -RZ, R81.H1_H1 ;  /* 0x30000051ff517230 */ /* 0x000fc40000004100 */
[----:B------:R-:W-:Y:S01]  /*44d0*/  FMUL.FTZ R94, R82, R88 ;  /* 0x00000058525e7220 */ /* 0x000fe20000410000 */
[----:B------:R-:W-:Y:S02]  /*44e0*/  HADD2.F32 R80, -RZ, R87.H1_H1 ;  /* 0x30000057ff507230 */ /* 0x000fe40000004100 */
[-C--:B------:R-:W-:Y:S01]  /*44f0*/  FFMA.FTZ R92, R27, R86.reuse, -R92 ;  /* 0x000000561b5c7223 */ /* 0x080fe2000001085c */
[----:B------:R-:W-:Y:S02]  /*4500*/  HADD2.F32 R84, -RZ, R84.H1_H1 ;  /* 0x30000054ff547230 */ /* 0x000fe40000004100 */
[----:B------:R-:W-:Y:S01]  /*4510*/  FFMA.FTZ R90, R83, R86, R90 ;  /* 0x00000056535a7223 */ /* 0x000fe2000001005a */
[----:B------:R-:W-:Y:S02]  /*4520*/  HADD2.F32 R25, -RZ, R25.H1_H1 ;  /* 0x30000019ff197230 */ /* 0x000fe40000004100 */
[----:B------:R-:W-:Y:S01]  /*4530*/  FMUL.FTZ R86, R81, R80 ;  /* 0x0000005051567220 */ /* 0x000fe20000410000 */
[----:B------:R-:W-:-:S02]  /*4540*/  HADD2.F32 R4, -RZ, R5.H1_H1 ;  /* 0x30000005ff047230 */ /* 0x000fc40000004100 */
[C---:B------:R-:W-:Y:S01]  /*4550*/  FMUL.FTZ R5, R15.reuse, R88 ;  /* 0x000000580f057220 */ /* 0x040fe20000410000 */
[----:B------:R-:W-:Y:S01]  /*4560*/  FFMA.FTZ R94, R15, R84, -R94 ;  /* 0x000000540f5e7223 */ /* 0x000fe2000001085e */
[----:B------:R-:W-:Y:S01]  /*4570*/  FMUL.FTZ R80, R25, R80 ;  /* 0x0000005019507220 */ /* 0x000fe20000410000 */
[----:B------:R-:W-:Y:S01]  /*4580*/  F2FP.SATFINITE.E4M3.F32.PACK_AB_MERGE_C R13, R11, R8, R6 ;  /* 0x000000080b0d723e */ /* 0x000fe20004807006 */
[----:B------:R-:W-:Y:S01]  /*4590*/  FFMA.FTZ R82, R82, R84, R5 ;  /* 0x0000005452527223 */ /* 0x000fe20000010005 */
[-C--:B------:R-:W-:Y:S01]  /*45a0*/  FFMA.FTZ R25, R25, R4.reuse, -R86 ;  /* 0x0000000419197223 */ /* 0x080fe20000010856 */
[----:B------:R-:W-:Y:S01]  /*45b0*/  FFMA.FTZ R81, R81, R4, R80 ;  /* 0x0000000451517223 */ /* 0x000fe20000010050 */
[----:B------:R-:W-:Y:S02]  /*45c0*/  F2FP.SATFINITE.E4M3.F32.PACK_AB_MERGE_C R91, R94, R91, RZ ;  /* 0x0000005b5e5b723e */ /* 0x000fe400048070ff */
[----:B------:R-:W-:Y:S02]  /*45d0*/  F2FP.SATFINITE.E4M3.F32.PACK_AB_MERGE_C R82, R82, R89, RZ ;  /* 0x000000595252723e */ /* 0x000fe400048070ff */
[----:B------:R-:W-:-:S02]  /*45e0*/  F2FP.SATFINITE.E4M3.F32.PACK_AB_MERGE_C R15, R25, R92, R91 ;  /* 0x0000005c190f723e */ /* 0x000fc4000480705b */
[----:B------:R-:W-:Y:S02]  /*45f0*/  F2FP.SATFINITE.E4M3.F32.PACK_AB_MERGE_C R25, R10, R9, R7 ;  /* 0x000000090a19723e */ /* 0x000fe40004807007 */
[----:B------:R-:W-:-:S07]  /*4600*/  F2FP.SATFINITE.E4M3.F32.PACK_AB_MERGE_C R27, R81, R90, R82 ;  /* 0x0000005a511b723e */ /* 0x000fce0004807052 */
.L_x_335:
[----:B------:R-:W-:Y:S05]  /*4610*/  BSYNC B1 ;  /* 0x0000000000017941 */ /* 0x000fea0003800000 */
.L_x_334:
[----:B0-----:R3:W-:Y:S01]  /*4620*/  STG.E.128 desc[UR40][R66.64], R12 ;  /* 0x0000000c42007986 */ /* 0x0017e2000c101d28 */
[----:B------:R-:W-:-:S13]  /*4630*/  ISETP.GE.AND P5, PT, R79, R77, PT ;  /* 0x0000004d4f00720c */ /* 0x000fda0003fa6270 */
[----:B------:R-:W-:Y:S05]  /*4640*/  @P5 BRA `(.L_x_324) ;  /* 0x0000000000645947 */ /* 0x000fea0003800000 */
[--C-:B------:R-:W-:Y:S02]  /*4650*/  SHF.R.S32.HI R4, RZ, 0x1f, R79.reuse ;  /* 0x0000001fff047819 */ /* 0x100fe4000001144f */
[----:B------:R-:W-:-:S04]  /*4660*/  IADD3 R65, P5, P6, R48, R64, R79 ;  /* 0x0000004030417210 */ /* 0x000fc80007ebe04f */
[----:B------:R-:W-:Y:S02]  /*4670*/  IADD3.X R4, R3, R76, R4, P5, P6 ;  /* 0x0000004c03047210 */ /* 0x000fe40002fec404 */
[----:B------:R-:W-:-:S05]  /*4680*/  IADD3 R62, P5, R65, R62, RZ ;  /* 0x0000003e413e7210 */ /* 0x000fca0007fbe0ff */
[----:B------:R-:W-:-:S05]  /*4690*/  IMAD.X R63, R4, 0x1, R63, P5 ;  /* 0x00000001043f7824 */ /* 0x000fca00028e063f */
[----:B--2---:R4:W-:Y:S01]  /*46a0*/  STG.E.128 desc[UR40][R62.64], R24 ;  /* 0x000000183e007986 */ /* 0x0049e2000c101d28 */
[----:B------:R-:W-:Y:S05]  /*46b0*/  BRA `(.L_x_324) ;  /* 0x0000000000487947 */ /* 0x000fea0003800000 */
.L_x_317:
[----:B0-----:R-:W2:Y:S02]  /*46c0*/  LDL R4, [R1+0x8] ;  /* 0x0000080001047983 */ /* 0x001ea40000100800 */
[----:B--2---:R-:W-:-:S13]  /*46d0*/  ISETP.NE.AND P0, PT, R4, 0x3, PT ;  /* 0x000000030400780c */ /* 0x004fda0003f05270 */
[----:B------:R-:W-:Y:S05]  /*46e0*/  @!P0 BRA `(.L_x_336) ;  /* 0x0000000000048947 */ /* 0x000fea0003800000 */
[----:B------:R-:W-:Y:S01]  /*46f0*/  BPT.TRAP 0x1 ;  /* 0x000000040000795c */ /* 0x000fe20000300000 */
.L_x_336:
[----:B------:R-:W-:Y:S01]  /*4700*/  IMAD R74, R17, 0x8, R16 ;  /* 0x00000008114a7824 */ /* 0x000fe200078e0210 */
[----:B------:R-:W-:Y:S01]  /*4710*/  SHF.L.U32 R75, R23, 0x1f, RZ ;  /* 0x0000001f174b7819 */ /* 0x000fe200000006ff */
[----:B------:R-:W-:Y:S01]  /*4720*/  IMAD R4, R2, -0xa0, R31 ;  /* 0xffffff6002047824 */ /* 0x000fe200078e021f */
[----:B------:R-:W-:Y:S02]  /*4730*/  BSSY B1, `(.L_x_337) ;  /* 0x0000004000017945 */ /* 0x000fe40003800000 */
[----:B------:R-:W0:Y:S02]  /*4740*/  SYNCS.PHASECHK.TRANS64.TRYWAIT P1, [R74+URZ+0x13290], R75 ;  /* 0x0132904b4a0075a7 */ /* 0x000e24000802017f */
[----:B------:R-:W-:Y:S01]  /*4750*/  VIMNMX R5, R4, 0xa0, PT ;  /* 0x000000a004057848 */ /* 0x000fe20003fe0100 */
[----:B0-----:R-:W-:Y:S06]  /*4760*/  @!P1 BRA `(.L_x_338) ;  /* 0x00000104005c9947 */ /* 0x001fec0003800000 */
.L_x_533:
[----:B------:R-:W-:Y:S05]  /*4770*/  BSYNC B1 ;  /* 0x0000000000017941 */ /* 0x000fea0003800000 */
.L_x_337:
[----:B------:R-:W-:-:S13]  /*4780*/  ISETP.GE.AND P1, PT, R22, R5, PT ;  /* 0x000000051600720c */ /* 0x000fda0003f26270 */
[----:B------:R-:W-:Y:S05]  /*4790*/  @P1 BRA `(.L_x_324) ;  /* 0x0000000000101947 */ /* 0x000fea0003800000 */
[----:B------:R-:W1:Y:S04]  /*47a0*/  @!P3 LDS.128 R4, [R73+0xe000] ;  /* 0x00e000004904b984 */ /* 0x000e680000000c00 */
[----:B------:R-:W2:Y:S04]  /*47b0*/  @!P2 LDS.128 R8, [R72+0xe000] ;  /* 0x00e000004808a984 */ /* 0x000ea80000000c00 */
[----:B-1----:R1:W-:Y:S04]  /*47c0*/  @!P3 STG.E.128 desc[UR40][R12.64], R4 ;  /* 0x000000040c00b986 */ /* 0x0023e8000c101d28 */
[----:B--2---:R1:W-:Y:S02]  /*47d0*/  @!P2 STG.E.128 desc[UR40][R12.64+0x20], R8 ;  /* 0x000020080c00a986 */ /* 0x0043e4000c101d28 */
.L_x_324:
[----:B------:R-:W-:Y:S05]  /*47e0*/  BSYNC B0 ;  /* 0x0000000000007941 */ /* 0x000fea0003800000 */
.L_x_316:
[----:B-1----:R-:W1:Y:S01]  /*47f0*/  S2R R4, SR_TID.X ;  /* 0x0000000000047919 */ /* 0x002e620000002100 */
[----:B------:R-:W-:Y:S01]  /*4800*/  @!PT LDS RZ, [RZ] ;  /* 0x00000000fffff984 */ /* 0x000fe20000000800 */
[----:B------:R-:W-:Y:S01]  /*4810*/  @!PT LDS RZ, [RZ] ;  /* 0x00000000fffff984 */ /* 0x000fe20000000800 */
[----:B------:R-:W-:Y:S01]  /*4820*/  @!PT LDS RZ, [RZ] ;  /* 0x00000000fffff984 */ /* 0x000fe20000000800 */
[----:B------:R-:W-:Y:S01]  /*4830*/  @!PT LDS RZ, [RZ] ;  /* 0x00000000fffff984 */ /* 0x000fe20000000800 */
[----:B------:R5:W-:Y:S06]  /*4840*/  MEMBAR.ALL.CTA ;  /* 0x0000000000007992 */ /* 0x000bec0000008000 */
[----:B-----5:R-:W5:Y:S01]  /*4850*/  FENCE.VIEW.ASYNC.S ;  /* 0x00000000000073c6 */ /* 0x020f620000000000 */
[----:B------:R-:W-:Y:S05]  /*4860*/  WARPSYNC.ALL ;  /* 0x0000000000007948 */ /* 0x000fea0003800000 */
[----:B------:R-:W-:Y:S01]  /*4870*/  BSSY B0, `(.L_x_339) ;  /* 0x0000009000007945 */ /* 0x000fe20003800000 */
[----:B-1----:R-:W-:Y:S01]  /*4880*/  LOP3.LUT R4, R4, 0x7f, RZ, 0xc0, !PT ;  /* 0x0000007f04047812 */ /* 0x002fe200078ec0ff */
[----:B-----5:R1:W-:Y:S03]  /*4890*/  BAR.SYNC.DEFER_BLOCKING R53, 0x80 ;  /* 0x000200350000751d */ /* 0x0203e60000010000 */
[----:B------:R-:W-:-:S13]  /*48a0*/  ISETP.NE.AND P5, PT, R4, RZ, PT ;  /* 0x000000ff0400720c */ /* 0x000fda0003fa5270 */
[----:B------:R-:W-:-:S04]  /*48b0*/  @!P5 IADD3 R4, R74, 0x132a0, RZ ;  /* 0x000132a04a04d810 */ /* 0x000fc80007ffe0ff */
[----:B------:R-:W-:-:S04]  /*48c0*/  @!P5 PRMT R4, RZ, 0x654, R4 ;  /* 0x00000654ff04d816 */ /* 0x000fc80000000004 */
[----:B------:R1:W-:Y:S01]  /*48d0*/  @!P5 SYNCS.ARRIVE.TRANS64.RED.A1T0 RZ, [R4+URZ], RZ ;  /* 0x000000ff04ffd9a7 */ /* 0x0003e2000810043f */
[----:B------:R-:W-:Y:S05]  /*48e0*/  @!P0 BRA `(.L_x_340) ;  /* 0x0000000000048947 */ /* 0x000fea0003800000 */
[----:B------:R-:W-:Y:S01]  /*48f0*/  BPT.TRAP 0x1 ;  /* 0x000000040000795c */ /* 0x000fe20000300000 */
.L_x_340:
[----:B------:R-:W-:Y:S05]  /*4900*/  BSYNC B0 ;  /* 0x0000000000007941 */ /* 0x000fea0003800000 */
.L_x_339:
[----:B------:R-:W5:Y:S01]  /*4910*/  SYNCS.PHASECHK.TRANS64.TRYWAIT P0, [R74+URZ+0x132b0], R75 ;  /* 0x0132b04b4a0075a7 */ /* 0x000f62000800017f */
[----:B------:R-:W-:Y:S04]  /*4920*/  BSSY B0, `(.L_x_341) ;  /* 0x0000002000007945 */ /* 0x000fe80003800000 */
[----:B-----5:R-:W-:Y:S05]  /*4930*/  @!P0 BRA `(.L_x_342) ;  /* 0x0000010000fc8947 */ /* 0x020fea0003800000 */
.L_x_534:
[----:B------:R-:W-:Y:S05]  /*4940*/  BSYNC B0 ;  /* 0x0000000000007941 */ /* 0x000fea0003800000 */
.L_x_341:
[----:B------:R-:W-:Y:S04]  /*4950*/  BSSY B0, `(.L_x_343) ;  /* 0x0000013000007945 */ /* 0x000fe80003800000 */
[----:B------:R-:W-:Y:S05]  /*4960*/  @P1 BRA `(.L_x_344) ;  /* 0x0000000000441947 */ /* 0x000fea0003800000 */
[----:B-1----:R-:W-:Y:S01]  /*4970*/  IMAD.WIDE R4, R2, 0xa0, R50 ;  /* 0x000000a002047825 */ /* 0x002fe200078e0232 */
[----:B------:R-:W-:Y:S01]  /*4980*/  ULDC.64 UR4, c[0x0][0x328] ;  /* 0x0000ca0000047ab9 */ /* 0x000fe20000000a00 */
[----:B------:R-:W-:Y:S02]  /*4990*/  ULDC.64 UR6, c[0x0][0x318] ;  /* 0x0000c60000067ab9 */ /* 0x000fe40000000a00 */
[----:B------:R-:W-:Y:S02]  /*49a0*/  IMAD.MOV.U32 R6, RZ, RZ, R46 ;  /* 0x000000ffff067224 */ /* 0x000fe400078e002e */
[----:B------:R-:W-:Y:S02]  /*49b0*/  IMAD.MOV.U32 R7, RZ, RZ, R71 ;  /* 0x000000ffff077224 */ /* 0x000fe400078e0047 */
[----:B------:R-:W-:Y:S02]  /*49c0*/  IMAD R5, R5, UR4, RZ ;  /* 0x0000000405057c24 */ /* 0x000fe4000f8e02ff */
[----:B------:R-:W-:Y:S01]  /*49d0*/  IMAD.WIDE.U32 R6, R4, UR4, R6 ;  /* 0x0000000404067c25 */ /* 0x000fe2000f8e0006 */
[----:B------:R-:W-:-:S03]  /*49e0*/  ULDC UR4, c[0x0][0x2f4] ;  /* 0x0000bd0000047ab9 */ /* 0x000fc60000000800 */
[----:B------:R-:W-:Y:S01]  /*49f0*/  IMAD R5, R4, UR5, R5 ;  /* 0x0000000504057c24 */ /* 0x000fe2000f8e0205 */
[----:B------:R-:W-:-:S04]  /*4a00*/  IADD3 R8, P0, R6, UR6, RZ ;  /* 0x0000000606087c10 */ /* 0x000fc8000ff1e0ff */
[----:B------:R-:W-:Y:S02]  /*4a10*/  IADD3.X R9, R7, UR7, R5, P0, !PT ;  /* 0x0000000707097c10 */ /* 0x000fe400087fe405 */
[----:B------:R-:W-:-:S13]  /*4a20*/  ISETP.GE.AND P0, PT, R18, UR4, PT ;  /* 0x0000000412007c0c */ /* 0x000fda000bf06270 */
[----:B------:R-:W1:Y:S04]  /*4a30*/  @!P0 LDS.128 R4, [R73+0x6000] ;  /* 0x0060000049048984 */ /* 0x000e680000000c00 */
[----:B-1----:R-:W-:Y:S01]  /*4a40*/  @!P0 STG.E.128 desc[UR40][R8.64], R4 ;  /* 0x0000000408008986 */ /* 0x002fe2000c101d28 */
[----:B------:R-:W-:-:S13]  /*4a50*/  ISETP.GE.AND P0, PT, R52, UR4, PT ;  /* 0x0000000434007c0c */ /* 0x000fda000bf06270 */
[----:B------:R-:W1:Y:S04]  /*4a60*/  @!P0 LDS.128 R4, [R72+0x6000] ;  /* 0x0060000048048984 */ /* 0x000e680000000c00 */
[----:B-1----:R1:W-:Y:S02]  /*4a70*/  @!P0 STG.E.128 desc[UR40][R8.64+0x20], R4 ;  /* 0x0000200408008986 */ /* 0x0023e4000c101d28 */
.L_x_344:
[----:B------:R-:W-:Y:S05]  /*4a80*/  BSYNC B0 ;  /* 0x0000000000007941 */ /* 0x000fea0003800000 */
.L_x_343:
[----:B-1----:R-:W5:Y:S01]  /*4a90*/  LDL R4, [R1] ;  /* 0x0000000001047983 */ /* 0x002f620000100800 */
[----:B------:R-:W-:Y:S01]  /*4aa0*/  VIADD R17, R17, 0x1 ;  /* 0x0000000111117836 */ /* 0x000fe20000000000 */
[----:B------:R-:W-:Y:S01]  /*4ab0*/  PLOP3.LUT P0, PT, PT, PT, PT, 0x8, 0x0 ;  /* 0x000000000000781c */ /* 0x000fe20003f0e170 */
[----:B0-----:R-:W-:Y:S01]  /*4ac0*/  @!P5 VIADD R74, R74, 0x132c0 ;  /* 0x000132c04a4ad836 */ /* 0x001fe20000000000 */
[----:B------:R-:W-:Y:S01]  /*4ad0*/  @!PT LDS RZ, [RZ] ;  /* 0x00000000fffff984 */ /* 0x000fe20000000800 */
[----:B------:R-:W-:Y:S01]  /*4ae0*/  @!PT LDS RZ, [RZ] ;  /* 0x00000000fffff984 */ /* 0x000fe20000000800 */
[----:B------:R-:W-:Y:S01]  /*4af0*/  @!PT LDS RZ, [RZ] ;  /* 0x00000000fffff984 */ /* 0x000fe20000000800 */
[----:B------:R-:W-:Y:S01]  /*4b00*/  @!PT LDS RZ, [RZ] ;  /* 0x00000000fffff984 */ /* 0x000fe20000000800 */
[----:B------:R0:W-:Y:S06]  /*4b10*/  MEMBAR.ALL.CTA ;  /* 0x0000000000007992 */ /* 0x0001ec0000008000 */
[----:B0-----:R-:W0:Y:S02]  /*4b20*/  FENCE.VIEW.ASYNC.S ;  /* 0x00000000000073c6 */ /* 0x001e240000000000 */
[----:B0-----:R0:W-:Y:S01]  /*4b30*/  BAR.SYNC.DEFER_BLOCKING R53, 0x80 ;  /* 0x000200350000751d */ /* 0x0011e20000010000 */
[----:B------:R-:W-:-:S02]  /*4b40*/  ISETP.NE.AND P1, PT, R17, 0x2, PT ;  /* 0x000000021100780c */ /* 0x000fc40003f25270 */
[----:B------:R-:W-:Y:S02]  /*4b50*/  @!P5 PRMT R74, RZ, 0x654, R74 ;  /* 0x00000654ff4ad816 */ /* 0x000fe4000000004a */
[----:B------:R-:W-:Y:S02]  /*4b60*/  SEL R17, R17, RZ, P1 ;  /* 0x000000ff11117207 */ /* 0x000fe40000800000 */
[----:B------:R0:W-:Y:S01]  /*4b70*/  @!P5 SYNCS.ARRIVE.TRANS64.RED.A1T0 RZ, [R74+URZ], RZ ;  /* 0x000000ff4affd9a7 */ /* 0x0001e2000810043f */
[----:B-----5:R-:W-:Y:S02]  /*4b80*/  LOP3.LUT P6, RZ, R4, 0x2, RZ, 0xc0, !PT ;  /* 0x0000000204ff7812 */ /* 0x020fe400078cc0ff */
[----:B------:R-:W-:-:S04]  /*4b90*/  SEL R4, RZ, 0x1, P1 ;  /* 0x00000001ff047807 */ /* 0x000fc80000800000 */
[----:B------:R-:W-:-:S07]  /*4ba0*/  LOP3.LUT R23, R23, R4, RZ, 0x3c, !PT ;  /* 0x0000000417177212 */ /* 0x000fce00078e3cff */
[----:B0-----:R-:W-:Y:S05]  /*4bb0*/  @P6 BRA `(.L_x_345) ;  /* 0xffffffd400786947 */ /* 0x001fea000383ffff */
.L_x_311:
[----:B------:R-:W-:Y:S04]  /*4bc0*/  BSSY B0, `(.L_x_346) ;  /* 0x0000004000007945 */ /* 0x000fe80003800000 */
[----:B------:R-:W-:Y:S05]  /*4bd0*/  @P0 BRA `(.L_x_347) ;  /* 0x0000000000080947 */ /* 0x000fea0003800000 */
[----:B------:R-:W0:Y:S02]  /*4be0*/  FENCE.VIEW.ASYNC.G ;  /* 0x00000000000073c6 */ /* 0x000e240000000100 */
[----:B0-----:R-:W-:Y:S06]  /*4bf0*/  BAR.ARV 0xc, 0x200 ;  /* 0x0308000000007b1d */ /* 0x001fec0000002000 */
.L_x_347:
[----:B------:R-:W-:Y:S05]  /*4c00*/  BSYNC B0 ;  /* 0x0000000000007941 */ /* 0x000fea0003800000 */
.L_x_346:
[----:B------:R-:W2:Y:S01]  /*4c10*/  LDL R2, [R1+0x54] ;  /* 0x0000540001027983 */ /* 0x000ea20000100800 */
[----:B------:R-:W-:Y:S01]  /*4c20*/  ULDC.64 UR4, c[0x0][0x990] ;  /* 0x0002640000047ab9 */ /* 0x000fe20000000a00 */
[----:B------:R-:W-:Y:S02]  /*4c30*/  ULDC.64 UR6, c[0x0][0x998] ;  /* 0x0002660000067ab9 */ /* 0x000fe40000000a00 */
[----:B------:R-:W4:Y:S04]  /*4c40*/  LDL R5, [R1+0x3c] ;  /* 0x00003c0001057983 */ /* 0x000f280000100800 */
[----:B---3--:R-:W3:Y:S01]  /*4c50*/  LDL R14, [R1+0x28] ;  /* 0x00002800010e7983 */ /* 0x008ee20000100800 */
[----:B------:R-:W-:Y:S02]  /*4c60*/  ISETP.NE.U32.AND P0, PT, RZ, UR4, PT ;  /* 0x00000004ff007c0c */ /* 0x000fe4000bf05070 */
[----:B------:R-:W-:-:S02]  /*4c70*/  ISETP.NE.U32.AND P1, PT, RZ, UR6, PT ;  /* 0x00000006ff007c0c */ /* 0x000fc4000bf25070 */
[----:B------:R-:W-:Y:S02]  /*4c80*/  ISETP.NE.AND.EX P0, PT, RZ, UR5, PT, P0 ;  /* 0x00000005ff007c0c */ /* 0x000fe4000bf05300 */
[----:B------:R-:W-:-:S11]  /*4c90*/  ISETP.NE.AND.EX P1, PT, RZ, UR7, PT, P1 ;  /* 0x00000007ff007c0c */ /* 0x000fd6000bf25310 */
[----:B------:R-:W2:Y:S08]  /*4ca0*/  @P0 LDC.64 R6, c[0x0][0x9a8] ;  /* 0x00026a00ff060b82 */ /* 0x000eb00000000a00 */
[----:B------:R-:W0:Y:S08]  /*4cb0*/  @P1 LDC.64 R8, c[0x0][0x9b8] ;  /* 0x00026e00ff081b82 */ /* 0x000e300000000a00 */
[----:B------:R-:W1:Y:S08]  /*4cc0*/  @P0 LDC.64 R10, c[0x0][0x9b0] ;  /* 0x00026c00ff0a0b82 */ /* 0x000e700000000a00 */
[----:B------:R-:W1:Y:S01]  /*4cd0*/  @P1 LDC.64 R12, c[0x0][0x9c0] ;  /* 0x00027000ff0c1b82 */ /* 0x000e620000000a00 */
[----:B--2---:R-:W-:-:S02]  /*4ce0*/  @P0 IMAD R0, R2, R6, RZ ;  /* 0x0000000602000224 */ /* 0x004fc400078e02ff */
[----:B0-----:R-:W-:Y:S02]  /*4cf0*/  @P1 IMAD R4, R2, R8, RZ ;  /* 0x0000000802041224 */ /* 0x001fe400078e02ff */
[C---:B----4-:R-:W-:Y:S02]  /*4d00*/  @P0 IMAD R7, R5.reuse, R7, R0 ;  /* 0x0000000705070224 */ /* 0x050fe400078e0200 */
[----:B------:R-:W-:Y:S01]  /*4d10*/  @P0 IMAD.WIDE.U32 R2, R5, R6, RZ ;  /* 0x0000000605020225 */ /* 0x000fe200078e00ff */
[----:B---3--:R-:W-:-:S03]  /*4d20*/  @P0 SHF.R.S32.HI R15, RZ, 0x1f, R14 ;  /* 0x0000001fff0f0819 */ /* 0x008fc6000001140e */
[----:B------:R-:W-:Y:S01]  /*4d30*/  @P0 IMAD.IADD R3, R3, 0x1, R7 ;  /* 0x0000000103030824 */ /* 0x000fe200078e0207 */
[----:B------:R-:W-:Y:S01]  /*4d40*/  @P1 SHF.R.S32.HI R7, RZ, 0x1f, R14 ;  /* 0x0000001fff071819 */ /* 0x000fe2000001140e */
[C---:B------:R-:W-:Y:S02]  /*4d50*/  @P1 IMAD R9, R5.reuse, R9, R4 ;  /* 0x0000000905091224 */ /* 0x040fe400078e0204 */
[----:B------:R-:W-:-:S04]  /*4d60*/  @P1 IMAD.WIDE.U32 R4, R5, R8, RZ ;  /* 0x0000000805041225 */ /* 0x000fc800078e00ff */
[----:B-1----:R-:W-:Y:S02]  /*4d70*/  @P0 IMAD R0, R15, R10, RZ ;  /* 0x0000000a0f000224 */ /* 0x002fe400078e02ff */
[----:B------:R-:W-:Y:S02]  /*4d80*/  @P1 IMAD R6, R7, R12, RZ ;  /* 0x0000000c07061224 */ /* 0x000fe400078e02ff */
[----:B------:R-:W-:Y:S02]  /*4d90*/  @P1 IMAD.IADD R5, R5, 0x1, R9 ;  /* 0x0000000105051824 */ /* 0x000fe400078e0209 */
[C---:B------:R-:W-:Y:S02]  /*4da0*/  @P0 IMAD R9, R14.reuse, R11, R0 ;  /* 0x0000000b0e090224 */ /* 0x040fe400078e0200 */
[----:B------:R-:W-:-:S04]  /*4db0*/  @P0 IMAD.WIDE.U32 R2, R14, R10, R2 ;  /* 0x0000000a0e020225 */ /* 0x000fc800078e0002 */
[C---:B------:R-:W-:Y:S02]  /*4dc0*/  @P1 IMAD R11, R14.reuse, R13, R6 ;  /* 0x0000000d0e0b1224 */ /* 0x040fe400078e0206 */
[----:B------:R-:W-:Y:S01]  /*4dd0*/  @P1 IMAD.WIDE.U32 R6, R14, R12, R4 ;  /* 0x0000000c0e061225 */ /* 0x000fe200078e0004 */
[----:B------:R-:W-:Y:S01]  /*4de0*/  @P0 LEA R4, P2, R2, UR4, 0x2 ;  /* 0x0000000402040c11 */ /* 0x000fe2000f8410ff */
[----:B------:R-:W-:Y:S02]  /*4df0*/  ULDC UR4, c[0x0][0x988] ;  /* 0x0002620000047ab9 */ /* 0x000fe40000000800 */
[----:B------:R-:W-:Y:S01]  /*4e00*/  @P0 IMAD.IADD R5, R3, 0x1, R9 ;  /* 0x0000000103050824 */ /* 0x000fe200078e0209 */
[----:B------:R-:W-:Y:S01]  /*4e10*/  @P1 LEA R8, P3, R6, UR6, 0x2 ;  /* 0x0000000606081c11 */ /* 0x000fe2000f8610ff */
[----:B------:R-:W-:Y:S02]  /*4e20*/  @P1 IMAD.IADD R3, R7, 0x1, R11 ;  /* 0x0000000107031824 */ /* 0x000fe400078e020b */
[----:B------:R-:W-:Y:S01]  /*4e30*/  IMAD.MOV.U32 R0, RZ, RZ, 0x3f800000 ;  /* 0x3f800000ff007424 */ /* 0x000fe200078e00ff */
[----:B------:R-:W-:-:S02]  /*4e40*/  @P0 LEA.HI.X R5, R2, UR5, R5, 0x2, P2 ;  /* 0x0000000502050c11 */ /* 0x000fc400090f1405 */
[----:B------:R-:W-:Y:S01]  /*4e50*/  @P1 LEA.HI.X R9, R6, UR7, R3, 0x2, P3 ;  /* 0x0000000706091c11 */ /* 0x000fe200098f1403 */
[----:B------:R-:W-:-:S04]  /*4e60*/  IMAD.MOV.U32 R3, RZ, RZ, 0x3f800000 ;  /* 0x3f800000ff037424 */ /* 0x000fc800078e00ff */
[----:B------:R0:W2:Y:S04]  /*4e70*/  @P1 LDG.E R0, desc[UR40][R8.64] ;  /* 0x0000002808001981 */ /* 0x0000a8000c1e1900 */
[----:B------:R-:W2:Y:S01]  /*4e80*/  @P0 LDG.E R3, desc[UR40][R4.64] ;  /* 0x0000002804030981 */ /* 0x000ea2000c1e1900 */
[----:B------:R-:W-:Y:S02]  /*4e90*/  ISETP.GE.AND P1, PT, R105, 0x1, PT ;  /* 0x000000016900780c */ /* 0x000fe40003f26270 */
[----:B------:R-:W-:Y:S02]  /*4ea0*/  CS2R R20, SRZ ;  /* 0x0000000000147805 */ /* 0x000fe4000001ff00 */
[----:B------:R-:W-:Y:S01]  /*4eb0*/  PLOP3.LUT P0, PT, PT, PT, PT, 0x80, 0x0 ;  /* 0x000000000000781c */ /* 0x000fe20003f0f070 */
[----:B------:R-:W-:Y:S01]  /*4ec0*/  IMAD.MOV.U32 R55, RZ, RZ, RZ ;  /* 0x000000ffff377224 */ /* 0x000fe200078e00ff */
[----:B------:R-:W-:-:S02]  /*4ed0*/  CS2R R6, SRZ ;  /* 0x0000000000067805 */ /* 0x000fc4000001ff00 */
[----:B------:R-:W-:Y:S02]  /*4ee0*/  CS2R R10, SRZ ;  /* 0x00000000000a7805 */ /* 0x000fe4000001ff00 */
[----:B0-----:R-:W-:Y:S02]  /*4ef0*/  CS2R R8, SRZ ;  /* 0x0000000000087805 */ /* 0x001fe4000001ff00 */
[----:B------:R-:W-:Y:S02]  /*4f00*/  CS2R R12, SRZ ;  /* 0x00000000000c7805 */ /* 0x000fe4000001ff00 */
[----:B------:R-:W-:Y:S02]  /*4f10*/  CS2R R14, SRZ ;  /* 0x00000000000e7805 */ /* 0x000fe4000001ff00 */
[----:B------:R-:W-:Y:S02]  /*4f20*/  CS2R R24, SRZ ;  /* 0x0000000000187805 */ /* 0x000fe4000001ff00 */
[----:B------:R-:W-:-:S02]  /*4f30*/  CS2R R26, SRZ ;  /* 0x00000000001a7805 */ /* 0x000fc4000001ff00 */
[----:B------:R-:W-:Y:S02]  /*4f40*/  CS2R R32, SRZ ;  /* 0x0000000000207805 */ /* 0x000fe4000001ff00 */
[----:B------:R-:W-:Y:S02]  /*4f50*/  CS2R R30, SRZ ;  /* 0x00000000001e7805 */ /* 0x000fe4000001ff00 */
[----:B------:R-:W-:Y:S01]  /*4f60*/  CS2R R56, SRZ ;  /* 0x0000000000387805 */ /* 0x000fe2000001ff00 */
[----:B------:R-:W-:Y:S01]  /*4f70*/  IMAD.MOV.U32 R34, RZ, RZ, RZ ;  /* 0x000000ffff227224 */ /* 0x000fe200078e00ff */
[----:B------:R-:W-:Y:S02]  /*4f80*/  CS2R R36, SRZ ;  /* 0x0000000000247805 */ /* 0x000fe4000001ff00 */
[----:B------:R-:W-:Y:S02]  /*4f90*/  CS2R R40, SRZ ;  /* 0x0000000000287805 */ /* 0x000fe4000001ff00 */
[----:B------:R-:W-:Y:S01]  /*4fa0*/  CS2R R58, SRZ ;  /* 0x00000000003a7805 */ /* 0x000fe2000001ff00 */
[----:B------:R-:W-:Y:S01]  /*4fb0*/  IMAD.MOV.U32 R44, RZ, RZ, RZ ;  /* 0x000000ffff2c7224 */ /* 0x000fe200078e00ff */
[----:B------:R-:W-:Y:S01]  /*4fc0*/  CS2R R60, SRZ ;  /* 0x00000000003c7805 */ /* 0x000fe2000001ff00 */
[----:B--2---:R-:W-:Y:S01]  /*4fd0*/  FMUL.FTZ R0, R3, R0 ;  /* 0x0000000003007220 */ /* 0x004fe20000410000 */
[----:B------:R-:W-:-:S03]  /*4fe0*/  IMAD.MOV.U32 R3, RZ, RZ, RZ ;  /* 0x000000ffff037224 */ /* 0x000fc600078e00ff */
[----:B------:R-:W-:Y:S01]  /*4ff0*/  FMUL.FTZ R2, R0, UR4 ;  /* 0x0000000400027c20 */ /* 0x000fe20008410000 */
[----:B------:R-:W-:Y:S06]  /*5000*/  @!P1 BRA `(.L_x_348) ;  /* 0x00000084004c9947 */ /* 0x000fec0003800000 */
[----:B------:R-:W0:Y:S01]  /*5010*/  S2R R35, SR_TID.X ;  /* 0x0000000000237919 */ /* 0x000e220000002100 */
[----:B------:R-:W-:Y:S01]  /*5020*/  VIADD R30, R16, 0xb000 ;  /* 0x0000b000101e7836 */ /* 0x000fe20000000000 */
[----:B------:R-:W-:Y:S04]  /*5030*/  BSSY B6, `(.L_x_349) ;  /* 0x000001e000067945 */ /* 0x000fe80003800000 */
[----:B------:R-:W-:Y:S01]  /*5040*/  LOP3.LUT P0, RZ, R30, 0x9f, RZ, 0xc0, !PT ;  /* 0x0000009f1eff7812 */ /* 0x000fe2000780c0ff */
[----:B0-----:R-:W-:-:S05]  /*5050*/  VIADD R38, R35, 0xffffff80 ;  /* 0xffffff8023267836 */ /* 0x001fca0000000000 */
[----:B------:R-:W-:-:S04]  /*5060*/  SHF.R.S32.HI R35, RZ, 0x1f, R38 ;  /* 0x0000001fff237819 */ /* 0x000fc80000011426 */
[----:B------:R-:W-:-:S04]  /*5070*/  LEA.HI R35, R35, R38, RZ, 0x7 ;  /* 0x0000002623237211 */ /* 0x000fc800078f38ff */
[----:B------:R-:W-:-:S05]  /*5080*/  SHF.R.S32.HI R35, RZ, 0x7, R35 ;  /* 0x00000007ff237819 */ /* 0x000fca0000011423 */
[----:B------:R-:W0:Y:S02]  /*5090*/  SHFL.IDX PT, R0, R35, RZ, 0x1f ;  /* 0x00001fff23007589 */ /* 0x000e2400000e0000 */
[----:B0-----:R-:W-:-:S05]  /*50a0*/  IMAD.HI R3, R0, 0x55555556, RZ ;  /* 0x5555555600037827 */ /* 0x001fca00078e02ff */
[----:B------:R-:W-:-:S05]  /*50b0*/  LEA.HI R3, R3, R3, RZ, 0x1 ;  /* 0x0000000303037211 */ /* 0x000fca00078f08ff */
[----:B------:R-:W-:-:S04]  /*50c0*/  IMAD R3, R3, -0x3, R0 ;  /* 0xfffffffd03037824 */ /* 0x000fc800078e0200 */
[----:B------:R-:W-:-:S05]  /*50d0*/  IMAD R3, R3, 0x1000, R30 ;  /* 0x0000100003037824 */ /* 0x000fca00078e021e */
[----:B------:R-:W-:-:S04]  /*50e0*/  SHF.R.U32.HI R3, RZ, 0x4, R3 ;  /* 0x00000004ff037819 */ /* 0x000fc80000011603 */
[----:B------:R-:W-:Y:S01]  /*50f0*/  LOP3.LUT R31, R3, 0x3fff, RZ, 0xc0, !PT ;  /* 0x00003fff031f7812 */ /* 0x000fe200078ec0ff */
[----:B------:R-:W-:Y:S06]  /*5100*/  @!P0 BRA `(.L_x_350) ;  /* 0x0000000000408947 */ /* 0x000fec0003800000 */
        /* <DEDUP_REMOVED lines=16> */
.L_x_350:
[----:B------:R-:W-:Y:S05]  /*5210*/  BSYNC B6 ;  /* 0x0000000000067941 */ /* 0x000fea0003800000 */
.L_x_349:
[----:B------:R-:W-:Y:S02]  /*5220*/  ULDC UR4, c[0x0][0x3f4] ;  /* 0x0000fd0000047ab9 */ /* 0x000fe40000000800 */
[----:B------:R-:W-:-:S13]  /*5230*/  ISETP.LT.AND P0, PT, RZ, UR4, PT ;  /* 0x00000004ff007c0c */ /* 0x000fda000bf01270 */
[----:B------:R-:W-:Y:S05]  /*5240*/  @P0 BRA `(.L_x_351) ;  /* 0x0000000000400947 */ /* 0x000fea0003800000 */
[----:B------:R-:W2:Y:S02]  /*5250*/  LDL R20, [R1+0x4c] ;  /* 0x00004c0001147983 */ /* 0x000ea40000100800 */
[----:B--2---:R-:W-:-:S04]  /*5260*/  LEA.HI R0, R20, R20, RZ, 0x1 ;  /* 0x0000001414007211 */ /* 0x004fc800078f08ff */
[----:B------:R-:W-:-:S05]  /*5270*/  LOP3.LUT R0, R0, 0xfffffffe, RZ, 0xc0, !PT ;  /* 0xfffffffe00007812 */ /* 0x000fca00078ec0ff */
[----:B------:R-:W-:-:S05]  /*5280*/  IMAD.IADD R0, R20, 0x1, -R0 ;  /* 0x0000000114007824 */ /* 0x000fca00078e0a00 */
[----:B------:R-:W-:-:S04]  /*5290*/  SHF.L.U32 R3, R0, 0x1f, RZ ;  /* 0x0000001f00037819 */ /* 0x000fc800000006ff */
[----:B------:R0:W1:Y:S03]  /*52a0*/  SYNCS.PHASECHK.TRANS64.TRYWAIT P0, [R16+URZ+0x13200], R3 ;  /* 0x01320003100075a7 */ /* 0x000066000800017f */
[----:B-1----:R-:W-:Y:S05]  /*52b0*/  @!P0 NANOSLEEP.SYNCS 0x989680 ;  /* 0x009896800000895d */ /* 0x002fea0003900000 */
[----:B------:R-:W1:Y:S01]  /*52c0*/  @!P0 SYNCS.PHASECHK.TRANS64 P0, [R16+URZ+0x13200], R3 ;  /* 0x01320003100085a7 */ /* 0x000e62000800007f */
[----:B------:R-:W-:Y:S04]  /*52d0*/  BSSY B0, `(.L_x_352) ;  /* 0x0000006000007945 */ /* 0x000fe80003800000 */
[----:B-1----:R-:W-:Y:S05]  /*52e0*/  @P0 BRA `(.L_x_353) ;  /* 0x0000000000100947 */ /* 0x002fea0003800000 */
.L_x_354:
[----:B-1----:R1:W2:Y:S02]  /*52f0*/  SYNCS.PHASECHK.TRANS64.TRYWAIT P0, [R16+URZ+0x13200], R3 ;  /* 0x01320003100075a7 */ /* 0x0022a4000800017f */
[----:B--2---:R-:W-:Y:S05]  /*5300*/  @!P0 NANOSLEEP.SYNCS 0x989680 ;  /* 0x009896800000895d */ /* 0x004fea0003900000 */
[----:B------:R-:W2:Y:S02]  /*5310*/  @!P0 SYNCS.PHASECHK.TRANS64 P0, [R16+URZ+0x13200], R3 ;  /* 0x01320003100085a7 */ /* 0x000ea4000800007f */
[----:B--2---:R-:W-:Y:S05]  /*5320*/  @!P0 BRA `(.L_x_354) ;  /* 0xfffffffc00f08947 */ /* 0x004fea000383ffff */
.L_x_353:
[----:B------:R-:W-:Y:S05]  /*5330*/  BSYNC B0 ;  /* 0x0000000000007941 */ /* 0x000fea0003800000 */
.L_x_352:
[----:B------:R-:W-:Y:S05]  /*5340*/  BRA `(.L_x_355) ;  /* 0x0000002800287947 */ /* 0x000fea0003800000 */
.L_x_351:
[----:B------:R-:W0:Y:S01]  /*5350*/  LDC.64 R26, c[0x0][0x3e8] ;  /* 0x0000fa00ff1a7b82 */ /* 0x000e220000000a00 */
[----:B------:R-:W-:Y:S01]  /*5360*/  LOP3.LUT P0, RZ, R30, 0x1bf, RZ, 0xc0, !PT ;  /* 0x000001bf1eff7812 */ /* 0x000fe2000780c0ff */
[----:B------:R-:W-:Y:S01]  /*5370*/  ULDC.64 UR4, c[0x0][0x3f8] ;  /* 0x0000fe0000047ab9 */ /* 0x000fe20000000a00 */
[----:B-----5:R-:W-:Y:S01]  /*5380*/  SHF.R.S32.HI R0, RZ, 0x1f, R28 ;  /* 0x0000001fff007819 */ /* 0x020fe2000001141c */
[----:B------:R-:W-:Y:S01]  /*5390*/  ULDC.64 UR6, c[0x0][0x408] ;  /* 0x0001020000067ab9 */ /* 0x000fe20000000a00 */
[----:B------:R-:W-:Y:S03]  /*53a0*/  BSSY B6, `(.L_x_356) ;  /* 0x000001b000067945 */ /* 0x000fe60003800000 */
[----:B------:R-:W1:Y:S01]  /*53b0*/  LDC.64 R24, c[0x0][0x400] ;  /* 0x00010000ff187b82 */ /* 0x000e620000000a00 */
[C---:B------:R-:W-:Y:S02]  /*53c0*/  IMAD R3, R0.reuse, UR4, RZ ;  /* 0x0000000400037c24 */ /* 0x040fe4000f8e02ff */
[----:B------:R-:W-:-:S02]  /*53d0*/  IMAD R5, R0, UR6, RZ ;  /* 0x0000000600057c24 */ /* 0x000fc4000f8e02ff */
[C---:B------:R-:W-:Y:S02]  /*53e0*/  IMAD R3, R28.reuse, UR5, R3 ;  /* 0x000000051c037c24 */ /* 0x040fe4000f8e0203 */
[C---:B------:R-:W-:Y:S02]  /*53f0*/  IMAD R5, R28.reuse, UR7, R5 ;  /* 0x000000071c057c24 */ /* 0x040fe4000f8e0205 */
[----:B0-----:R-:W-:-:S04]  /*5400*/  IMAD.WIDE.U32 R26, R28, UR4, R26 ;  /* 0x000000041c1a7c25 */ /* 0x001fc8000f8e001a */
[----:B-1----:R-:W-:Y:S01]  /*5410*/  IMAD.WIDE.U32 R24, R28, UR6, R24 ;  /* 0x000000061c187c25 */ /* 0x002fe2000f8e0018 */
[----:B------:R-:W-:-:S03]  /*5420*/  IADD3 R28, R3, R27, RZ ;  /* 0x0000001b031c7210 */ /* 0x000fc60007ffe0ff */
[----:B------:R-:W-:Y:S01]  /*5430*/  IMAD.IADD R30, R5, 0x1, R25 ;  /* 0x00000001051e7824 */ /* 0x000fe200078e0219 */
        /* <DEDUP_REMOVED lines=17> */
.L_x_357:
[----:B------:R-:W-:Y:S05]  /*5550*/  BSYNC B6 ;  /* 0x0000000000067941 */ /* 0x000fea0003800000 */
.L_x_356:
[----:B------:R-:W2:Y:S01]  /*5560*/  LDL R32, [R1+0x24] ;  /* 0x0000240001207983 */ /* 0x000ea20000100800 */
[----:B------:R-:W-:Y:S01]  /*5570*/  ULDC.U8 UR4, c[0x0][0x410] ;  /* 0x0001040000047ab9 */ /* 0x000fe20000000000 */
[----:B------:R-:W-:Y:S01]  /*5580*/  BSSY B0, `(.L_x_358) ;  /* 0x000025e000007945 */ /* 0x000fe20003800000 */
[----:B------:R-:W-:Y:S01]  /*5590*/  ISETP.NE.AND P0, PT, RZ, UR4, PT ;  /* 0x00000004ff007c0c */ /* 0x000fe2000bf05270 */
[----:B--2---:R-:W-:-:S12]  /*55a0*/  IMAD R4, R32, 0xc0, R22 ;  /* 0x000000c020047824 */ /* 0x004fd800078e0216 */
[----:B------:R-:W-:Y:S05]  /*55b0*/  @!P0 BRA `(.L_x_359) ;  /* 0x0000001000cc8947 */ /* 0x000fea0003800000 */
[----:B------:R-:W-:-:S03]  /*55c0*/  UMOV UR4, 0xffffffff ;  /* 0xffffffff00047882 */ /* 0x000fc60000000000 */
[----:B------:R-:W-:Y:S05]  /*55d0*/  BRA.DIV UR4, `(.L_x_360) ;  /* 0x000000f604e87947 */ /* 0x000fea000b800000 */
[----:B------:R0:W1:Y:S04]  /*55e0*/  SHFL.IDX PT, R27, R26, RZ, 0x1e1f ;  /* 0x001e1fff1a1b7589 */ /* 0x00006800000e0000 */
[----:B------:R0:W2:Y:S04]  /*55f0*/  SHFL.IDX PT, R14, R24, RZ, 0x1e1f ;  /* 0x001e1fff180e7589 */ /* 0x0000a800000e0000 */
[----:B------:R0:W3:Y:S04]  /*5600*/  SHFL.IDX PT, R0, R28, RZ, 0x1e1f ;  /* 0x001e1fff1c007589 */ /* 0x0000e800000e0000 */
[----:B------:R0:W4:Y:S02]  /*5610*/  SHFL.IDX PT, R3, R30, RZ, 0x1e1f ;  /* 0x001e1fff1e037589 */ /* 0x00012400000e0000 */
.L_x_540:
[----:B------:R-:W5:Y:S01]  /*5620*/  LDL R6, [R1+0x4c] ;  /* 0x00004c0001067983 */ /* 0x000f620000100800 */
[----:B------:R-:W-:Y:S01]  /*5630*/  ULDC UR4, c[0x0][0x448] ;  /* 0x0001120000047ab9 */ /* 0x000fe20000000800 */
[----:B------:R-:W-:Y:S01]  /*5640*/  BSSY B1, `(.L_x_361) ;  /* 0x0000022000017945 */ /* 0x000fe20003800000 */
[----:B------:R-:W-:Y:S01]  /*5650*/  IMAD R29, R29, UR4, RZ ;  /* 0x000000041d1d7c24 */ /* 0x000fe2000f8e02ff */
[----:B------:R-:W-:Y:S02]  /*5660*/  CS2R R12, SRZ ;  /* 0x00000000000c7805 */ /* 0x000fe4000001ff00 */
[----:B------:R-:W-:Y:S02]  /*5670*/  CS2R R8, SRZ ;  /* 0x0000000000087805 */ /* 0x000fe4000001ff00 */
[----:B------:R-:W-:Y:S02]  /*5680*/  CS2R R20, SRZ ;  /* 0x0000000000147805 */ /* 0x000fe4000001ff00 */
[----:B------:R-:W-:-:S02]  /*5690*/  CS2R R10, SRZ ;  /* 0x00000000000a7805 */ /* 0x000fc4000001ff00 */
[----:B------:R-:W-:Y:S02]  /*56a0*/  ISETP.GE.AND P0, PT, R4, R29, PT ;  /* 0x0000001d0400720c */ /* 0x000fe40003f06270 */
[----:B-----5:R-:W-:-:S04]  /*56b0*/  LEA.HI R5, R6, R6, RZ, 0x1 ;  /* 0x0000000606057211 */ /* 0x020fc800078f08ff */
[----:B------:R-:W-:-:S05]  /*56c0*/  LOP3.LUT R5, R5, 0xfffffffe, RZ, 0xc0, !PT ;  /* 0xfffffffe05057812 */ /* 0x000fca00078ec0ff */
[----:B------:R-:W-:-:S05]  /*56d0*/  IMAD.IADD R5, R6, 0x1, -R5 ;  /* 0x0000000106057824 */ /* 0x000fca00078e0a05 */
[----:B------:R-:W-:Y:S01]  /*56e0*/  SHF.L.U32 R25, R5, 0x1f, RZ ;  /* 0x0000001f05197819 */ /* 0x000fe200000006ff */
[----:B------:R-:W-:Y:S06]  /*56f0*/  @P0 BRA `(.L_x_362) ;  /* 0x0000000000580947 */ /* 0x000fec0003800000 */
[----:B------:R-:W4:Y:S01]  /*5700*/  LDL R15, [R1+0x10] ;  /* 0x00001000010f7983 */ /* 0x000f220000100800 */
[----:B------:R-:W-:-:S03]  /*5710*/  ULDC UR4, c[0x0][0x3f4] ;  /* 0x0000fd0000047ab9 */ /* 0x000fc60000000800 */
[----:B0-----:R-:W4:Y:S01]  /*5720*/  LDL R24, [R1+0x60] ;  /* 0x0000600001187983 */ /* 0x001f220000100800 */
[----:B------:R-:W-:Y:S02]  /*5730*/  ISETP.GE.AND P4, PT, R156, UR4, PT ;  /* 0x000000049c007c0c */ /* 0x000fe4000bf86270 */
[----:B------:R-:W-:Y:S02]  /*5740*/  CS2R R10, SRZ ;  /* 0x00000000000a7805 */ /* 0x000fe4000001ff00 */
[----:B------:R-:W-:Y:S02]  /*5750*/  CS2R R8, SRZ ;  /* 0x0000000000087805 */ /* 0x000fe4000001ff00 */
[----:B------:R-:W-:-:S07]  /*5760*/  CS2R R20, SRZ ;  /* 0x0000000000147805 */ /* 0x000fce000001ff00 */
[C---:B-1----:R-:W-:Y:S02]  /*5770*/  @!P4 IADD3 R4, P0, R156.reuse, R27, RZ ;  /* 0x0000001b9c04c210 */ /* 0x042fe40007f1e0ff */
[----:B------:R-:W-:Y:S02]  /*5780*/  @!P4 SHF.R.S32.HI R12, RZ, 0x1f, R156 ;  /* 0x0000001fff0cc819 */ /* 0x000fe4000001149c */
[----:B--2---:R-:W-:-:S03]  /*5790*/  @!P4 IADD3 R26, P1, R156, R14, RZ ;  /* 0x0000000e9c1ac210 */ /* 0x004fc60007f3e0ff */
[----:B---3--:R-:W-:-:S05]  /*57a0*/  @!P4 IMAD.X R5, R0, 0x1, R12, P0 ;  /* 0x000000010005c824 */ /* 0x008fca00000e060c */
[----:B------:R0:W5:Y:S01]  /*57b0*/  @!P4 LD.E.64 R20, desc[UR40][R4.64] ;  /* 0x000000280414c980 */ /* 0x000162000c101b00 */
[----:B----4-:R-:W-:-:S13]  /*57c0*/  ISETP.GE.AND P5, PT, R15, UR4, PT ;  /* 0x000000040f007c0c */ /* 0x010fda000bfa6270 */
[----:B------:R-:W-:Y:S01]  /*57d0*/  @!P5 IADD3 R6, P2, R15, R27, RZ ;  /* 0x0000001b0f06d210 */ /* 0x000fe20007f5e0ff */
[----:B------:R-:W-:Y:S01]  /*57e0*/  @!P4 IMAD.X R27, R3, 0x1, R12, P1 ;  /* 0x00000001031bc824 */ /* 0x000fe200008e060c */
[----:B------:R-:W-:Y:S02]  /*57f0*/  @!P5 IADD3 R14, P3, R15, R14, RZ ;  /* 0x0000000e0f0ed210 */ /* 0x000fe40007f7e0ff */
[----:B------:R-:W-:Y:S01]  /*5800*/  CS2R R12, SRZ ;  /* 0x00000000000c7805 */ /* 0x000fe2000001ff00 */
[--C-:B------:R-:W-:Y:S02]  /*5810*/  @!P5 IMAD.X R7, R0, 0x1, R24.reuse, P2 ;  /* 0x000000010007d824 */ /* 0x100fe400010e0618 */
[----:B------:R-:W-:-:S03]  /*5820*/  @!P5 IMAD.X R15, R3, 0x1, R24, P3 ;  /* 0x00000001030fd824 */ /* 0x000fc600018e0618 */
[----:B------:R0:W5:Y:S04]  /*5830*/  @!P4 LD.E.64 R12, desc[UR40][R26.64] ;  /* 0x000000281a0cc980 */ /* 0x000168000c101b00 */
[----:B------:R0:W5:Y:S04]  /*5840*/  @!P5 LD.E.64 R10, desc[UR40][R6.64] ;  /* 0x00000028060ad980 */ /* 0x000168000c101b00 */
[----:B------:R0:W5:Y:S02]  /*5850*/  @!P5 LD.E.64 R8, desc[UR40][R14.64] ;  /* 0x000000280e08d980 */ /* 0x000164000c101b00 */
.L_x_362:
[----:B------:R-:W-:Y:S05]  /*5860*/  BSYNC B1 ;  /* 0x0000000000017941 */ /* 0x000fea0003800000 */
.L_x_361:
[----:B------:R-:W1:Y:S01]  /*5870*/  SYNCS.PHASECHK.TRANS64.TRYWAIT P0, [R16+URZ+0x13200], R25 ;  /* 0x01320019100075a7 */ /* 0x000e62000800017f */
[----:B---3--:R-:W-:Y:S01]  /*5880*/  IMAD R0, R32, -0xc0, R29 ;  /* 0xffffff4020007824 */ /* 0x008fe200078e021d */
[----:B------:R-:W-:Y:S04]  /*5890*/  BSSY B1, `(.L_x_363) ;  /* 0x0000004000017945 */ /* 0x000fe80003800000 */
[----:B----4-:R-:W-:-:S04]  /*58a0*/  VIMNMX R3, R0, 0xc0, PT ;  /* 0x000000c000037848 */ /* 0x010fc80003fe0100 */
[----:B------:R-:W-:Y:S01]  /*58b0*/  ISETP.GE.AND P1, PT, R22, R3, PT ;  /* 0x000000031600720c */ /* 0x000fe20003f26270 */
[----:B-1----:R-:W-:-:S12]  /*58c0*/  @!P0 BRA `(.L_x_364) ;  /* 0x000000f4009c8947 */ /* 0x002fd80003800000 */
.L_x_541:
[----:B------:R-:W-:Y:S05]  /*58d0*/  BSYNC B1 ;  /* 0x0000000000017941 */ /* 0x000fea0003800000 */
.L_x_363:
[----:B------:R-:W-:Y:S05]  /*58e0*/  @P1 BRA `(.L_x_365) ;  /* 0x00000020009c1947 */ /* 0x000fea0003800000 */
[----:B------:R-:W3:Y:S01]  /*58f0*/  LDL R0, [R1+0x10] ;  /* 0x0000100001007983 */ /* 0x000ee20000100800 */
[----:B------:R-:W4:Y:S03]  /*5900*/  LDC R3, c[0x0][0x3f4] ;  /* 0x0000fd00ff037b82 */ /* 0x000f260000000800 */
[----:B------:R0:W5:Y:S01]  /*5910*/  LDL R36, [R1+0x14] ;  /* 0x0000140001247983 */ /* 0x0001620000100800 */
[----:B------:R-:W-:Y:S01]  /*5920*/  BSSY B1, `(.L_x_366) ;  /* 0x000007b000017945 */ /* 0x000fe20003800000 */
[-C--:B----4-:R-:W-:Y:S02]  /*5930*/  ISETP.GE.AND P0, PT, R156, R3.reuse, PT ;  /* 0x000000039c00720c */ /* 0x090fe40003f06270 */
[----:B---3--:R-:W-:-:S11]  /*5940*/  ISETP.GE.AND P1, PT, R0, R3, PT ;  /* 0x000000030000720c */ /* 0x008fd60003f26270 */
[----:B0-----:R-:W-:Y:S05]  /*5950*/  @P0 BRA `(.L_x_367) ;  /* 0x0000000400dc0947 */ /* 0x001fea0003800000 */
[----:B-----5:R-:W-:Y:S01]  /*5960*/  IMAD.IADD R0, R16, 0x1, R36 ;  /* 0x0000000110007824 */ /* 0x020fe200078e0224 */
[----:B--2---:R-:W-:Y:S02]  /*5970*/  SHF.R.U32.HI R14, RZ, 0x8, R20 ;  /* 0x00000008ff0e7819 */ /* 0x004fe40000011614 */
[----:B------:R-:W-:Y:S02]  /*5980*/  LOP3.LUT R3, R20, 0xff, RZ, 0xc0, !PT ;  /* 0x000000ff14037812 */ /* 0x000fe400078ec0ff */
[----:B------:R-:W0:Y:S01]  /*5990*/  LDS.128 R4, [R0+0xb000] ;  /* 0x00b0000000047984 */ /* 0x000e220000000c00 */
[----:B------:R-:W-:Y:S02]  /*59a0*/  LOP3.LUT R14, R14, 0xff, RZ, 0xc0, !PT ;  /* 0x000000ff0e0e7812 */ /* 0x000fe400078ec0ff */
[----:B------:R-:W-:Y:S02]  /*59b0*/  SHF.R.U32.HI R24, RZ, 0x8, R21 ;  /* 0x00000008ff187819 */ /* 0x000fe40000011615 */
[----:B------:R-:W-:-:S02]  /*59c0*/  SHF.R.U32.HI R27, RZ, 0x8, R13 ;  /* 0x00000008ff1b7819 */ /* 0x000fc4000001160d */
[----:B------:R-:W-:Y:S02]  /*59d0*/  PRMT R3, R14, 0x7604, R3 ;  /* 0x000076040e037816 */ /* 0x000fe40000000003 */
[----:B------:R-:W-:Y:S02]  /*59e0*/  LOP3.LUT R15, R21, 0xff, RZ, 0xc0, !PT ;  /* 0x000000ff150f7812 */ /* 0x000fe400078ec0ff */
[----:B------:R-:W-:Y:S02]  /*59f0*/  LOP3.LUT R24, R24, 0xff, RZ, 0xc0, !PT ;  /* 0x000000ff18187812 */ /* 0x000fe400078ec0ff */
[----:B------:R-:W-:Y:S02]  /*5a00*/  SHF.R.U32.HI R28, RZ, 0x10, R21 ;  /* 0x00000010ff1c7819 */ /* 0x000fe40000011615 */
[----:B------:R-:W-:Y:S02]  /*5a10*/  SHF.R.U32.HI R14, RZ, 0x8, R12 ;  /* 0x00000008ff0e7819 */ /* 0x000fe4000001160c */
[----:B------:R-:W-:-:S02]  /*5a20*/  SHF.R.U32.HI R29, RZ, 0x10, R13 ;  /* 0x00000010ff1d7819 */ /* 0x000fc4000001160d */
[----:B------:R-:W-:Y:S02]  /*5a30*/  LOP3.LUT R26, R13, 0xff, RZ, 0xc0, !PT ;  /* 0x000000ff0d1a7812 */ /* 0x000fe400078ec0ff */
[----:B------:R-:W-:Y:S01]  /*5a40*/  LOP3.LUT R27, R27, 0xff, RZ, 0xc0, !PT ;  /* 0x000000ff1b1b7812 */ /* 0x000fe200078ec0ff */
[----:B------:R-:W-:Y:S01]  /*5a50*/  IMAD.U32 R29, R29, 0x10000, RZ ;  /* 0x000100001d1d7824 */ /* 0x000fe200078e00ff */
[----:B------:R-:W-:Y:S02]  /*5a60*/  PRMT R15, R24, 0x7604, R15 ;  /* 0x00007604180f7816 */ /* 0x000fe4000000000f */
[----:B-1----:R-:W-:Y:S01]  /*5a70*/  LOP3.LUT R25, R14, 0xff, RZ, 0xc0, !PT ;  /* 0x000000ff0e197812 */ /* 0x002fe200078ec0ff */
[----:B------:R-:W-:Y:S01]  /*5a80*/  IMAD.U32 R14, R28, 0x10000, RZ ;  /* 0x000100001c0e7824 */ /* 0x000fe200078e00ff */
[----:B------:R-:W-:Y:S02]  /*5a90*/  LOP3.LUT R24, R12, 0xff, RZ, 0xc0, !PT ;  /* 0x000000ff0c187812 */ /* 0x000fe400078ec0ff */
[----:B------:R-:W-:-:S02]  /*5aa0*/  PRMT R26, R27, 0x7604, R26 ;  /* 0x000076041b1a7816 */ /* 0x000fc4000000001a */
[----:B------:R-:W-:Y:S02]  /*5ab0*/  PRMT R27, R25, 0x7604, R24 ;  /* 0x00007604191b7816 */ /* 0x000fe40000000018 */
[----:B------:R-:W-:Y:S02]  /*5ac0*/  LOP3.LUT R25, R15, 0xff0000, R14, 0xf8, !PT ;  /* 0x00ff00000f197812 */ /* 0x000fe400078ef80e */
[----:B------:R-:W-:Y:S02]  /*5ad0*/  LOP3.LUT R29, R26, 0xff0000, R29, 0xf8, !PT ;  /* 0x00ff00001a1d7812 */ /* 0x000fe400078ef81d */
[----:B------:R-:W-:Y:S02]  /*5ae0*/  LOP3.LUT R25, R25, 0xff000000, R21, 0xf8, !PT ;  /* 0xff00000019197812 */ /* 0x000fe400078ef815 */
[----:B------:R-:W-:Y:S02]  /*5af0*/  LOP3.LUT R29, R29, 0xff000000, R13, 0xf8, !PT ;  /* 0xff0000001d1d7812 */ /* 0x000fe400078ef80d */
[----:B------:R-:W-:-:S02]  /*5b00*/  LOP3.LUT R15, R3, 0xff0000, R20, 0xf8, !PT ;  /* 0x00ff0000030f7812 */ /* 0x000fc400078ef814 */
[-C--:B0-----:R-:W-:Y:S02]  /*5b10*/  F2FP.F16.E4M3.UNPACK_B R3, R6.reuse.H1 ;  /* 0x00000006ff03723e */ /* 0x081fe400030006ff */
[--C-:B------:R-:W-:Y:S02]  /*5b20*/  LOP3.LUT R27, R27, 0xff0000, R12.reuse, 0xf8, !PT ;  /* 0x00ff00001b1b7812 */ /* 0x100fe400078ef80c */
[----:B------:R-:W-:Y:S01]  /*5b30*/  F2FP.F16.E4M3.UNPACK_B R26, R29 ;  /* 0x0000001dff1a723e */ /* 0x000fe200020006ff */
[--C-:B------:R-:W-:Y:S01]  /*5b40*/  HADD2.F32 R13, -RZ, R3.reuse.H0_H0 ;  /* 0x20000003ff0d7230 */ /* 0x100fe20000004100 */
[----:B------:R-:W-:Y:S02]  /*5b50*/  F2FP.F16.E4M3.UNPACK_B R21, R25 ;  /* 0x00000019ff15723e */ /* 0x000fe400020006ff */
[----:B------:R-:W-:Y:S01]  /*5b60*/  LOP3.LUT R27, R27, 0xff000000, R12, 0xf8, !PT ;  /* 0xff0000001b1b7812 */ /* 0x000fe200078ef80c */
[----:B------:R-:W-:Y:S01]  /*5b70*/  HADD2.F32 R12, -RZ, R3.H1_H1 ;  /* 0x30000003ff0c7230 */ /* 0x000fe20000004100 */
[----:B------:R-:W-:Y:S01]  /*5b80*/  F2FP.F16.E4M3.UNPACK_B R6, R6 ;  /* 0x00000006ff06723e */ /* 0x000fe200020006ff */
[--C-:B------:R-:W-:Y:S01]  /*5b90*/  HADD2.F32 R28, -RZ, R26.reuse.H1_H1 ;  /* 0x3000001aff1c7230 */ /* 0x100fe20000004100 */
[----:B------:R-:W-:Y:S01]  /*5ba0*/  LOP3.LUT R20, R15, 0xff000000, R20, 0xf8, !PT ;  /* 0xff0000000f147812 */ /* 0x000fe200078ef814 */
[--C-:B------:R-:W-:Y:S01]  /*5bb0*/  HADD2.F32 R24, -RZ, R21.reuse.H1_H1 ;  /* 0x30000015ff187230 */ /* 0x100fe20000004100 */
[-C--:B------:R-:W-:Y:S01]  /*5bc0*/  F2FP.F16.E4M3.UNPACK_B R14, R7.reuse ;  /* 0x00000007ff0e723e */ /* 0x080fe200020006ff */
[----:B------:R-:W-:Y:S01]  /*5bd0*/  HADD2.F32 R26, -RZ, R26.H0_H0 ;  /* 0x2000001aff1a7230 */ /* 0x000fe20000004100 */
[----:B------:R-:W-:Y:S01]  /*5be0*/  F2FP.F16.E4M3.UNPACK_B R15, R7.H1 ;  /* 0x00000007ff0f723e */ /* 0x000fe200030006ff */
[C---:B------:R-:W-:Y:S01]  /*5bf0*/  FMUL.FTZ R30, R12.reuse, R28 ;  /* 0x0000001c0c1e7220 */ /* 0x040fe20000410000 */
[----:B------:R-:W-:Y:S01]  /*5c00*/  FMUL.FTZ R33, R12, R24 ;  /* 0x000000180c217220 */ /* 0x000fe20000410000 */
[-C--:B------:R-:W-:Y:S01]  /*5c10*/  F2FP.F16.E4M3.UNPACK_B R7, R5.reuse ;  /* 0x00000005ff07723e */ /* 0x080fe200020006ff */
[----:B------:R-:W-:Y:S01]  /*5c20*/  HADD2.F32 R21, -RZ, R21.H0_H0 ;  /* 0x20000015ff157230 */ /* 0x000fe20000004100 */
[----:B------:R-:W-:Y:S01]  /*5c30*/  F2FP.F16.E4M3.UNPACK_B R12, R5.H1 ;  /* 0x00000005ff0c723e */ /* 0x000fe200030006ff */
[----:B------:R-:W-:-:S02]  /*5c40*/  HADD2.F32 R5, -RZ, R6.H1_H1 ;  /* 0x30000006ff057230 */ /* 0x000fc40000004100 */
[C---:B------:R-:W-:Y:S01]  /*5c50*/  FFMA.FTZ R30, R13.reuse, R24, -R30 ;  /* 0x000000180d1e7223 */ /* 0x040fe2000001081e */
[----:B------:R-:W-:Y:S01]  /*5c60*/  FFMA.FTZ R35, R13, R28, R33 ;  /* 0x0000001c0d237223 */ /* 0x000fe20000010021 */
[----:B------:R-:W-:Y:S01]  /*5c70*/  HADD2.F32 R6, -RZ, R6.H0_H0 ;  /* 0x20000006ff067230 */ /* 0x000fe20000004100 */
[----:B------:R-:W-:Y:S01]  /*5c80*/  F2FP.F16.E4M3.UNPACK_B R29, R29.H1 ;  /* 0x0000001dff1d723e */ /* 0x000fe200030006ff */
[C---:B------:R-:W-:Y:S01]  /*5c90*/  FMUL.FTZ R13, R5.reuse, R26 ;  /* 0x0000001a050d7220 */ /* 0x040fe20000410000 */
[----:B------:R-:W-:Y:S01]  /*5ca0*/  F2FP.F16.E4M3.UNPACK_B R25, R25.H1 ;  /* 0x00000019ff19723e */ /* 0x000fe200030006ff */
[-C--:B------:R-:W-:Y:S01]  /*5cb0*/  FMUL.FTZ R33, R5, R21.reuse ;  /* 0x0000001505217220 */ /* 0x080fe20000410000 */
[----:B------:R-:W-:Y:S02]  /*5cc0*/  HADD2.F32 R5, -RZ, R14.H1_H1 ;  /* 0x3000000eff057230 */ /* 0x000fe40000004100 */
[----:B------:R-:W-:Y:S01]  /*5cd0*/  FFMA.FTZ R28, R6, R21, -R13 ;  /* 0x00000015061c7223 */ /* 0x000fe2000001080d */
[----:B------:R-:W-:-:S02]  /*5ce0*/  HADD2.F32 R24, -RZ, R29.H0_H0 ;  /* 0x2000001dff187230 */ /* 0x000fc40000004100 */
[----:B------:R-:W-:Y:S01]  /*5cf0*/  FFMA.FTZ R33, R6, R26, R33 ;  /* 0x0000001a06217223 */ /* 0x000fe20000010021 */
[----:B------:R-:W-:Y:S01]  /*5d00*/  HADD2.F32 R13, -RZ, R25.H0_H0 ;  /* 0x20000019ff0d7230 */ /* 0x000fe20000004100 */
[----:B------:R-:W-:Y:S01]  /*5d10*/  F2FP.F16.E4M3.UNPACK_B R3, R4 ;  /* 0x00000004ff03723e */ /* 0x000fe200020006ff */
[----:B------:R-:W-:Y:S02]  /*5d20*/  HADD2.F32 R14, -RZ, R14.H0_H0 ;  /* 0x2000000eff0e7230 */ /* 0x000fe40000004100 */
[C---:B------:R-:W-:Y:S01]  /*5d30*/  FMUL.FTZ R21, R5.reuse, R24 ;  /* 0x0000001805157220 */ /* 0x040fe20000410000 */
[----:B------:R-:W-:Y:S02]  /*5d40*/  HADD2.F32 R29, -RZ, R29.H1_H1 ;  /* 0x3000001dff1d7230 */ /* 0x000fe40000004100 */
[-C--:B------:R-:W-:Y:S01]  /*5d50*/  FMUL.FTZ R5, R5, R13.reuse ;  /* 0x0000000d05057220 */ /* 0x080fe20000410000 */
[----:B------:R-:W-:Y:S02]  /*5d60*/  HADD2.F32 R6, -RZ, R15.H1_H1 ;  /* 0x3000000fff067230 */ /* 0x000fe40000004100 */
[----:B------:R-:W-:Y:S01]  /*5d70*/  FFMA.FTZ R32, R14, R13, -R21 ;  /* 0x0000000d0e207223 */ /* 0x000fe20000010815 */
[----:B------:R-:W-:-:S02]  /*5d80*/  HADD2.F32 R25, -RZ, R25.H1_H1 ;  /* 0x30000019ff197230 */ /* 0x000fc40000004100 */
[----:B------:R-:W-:Y:S01]  /*5d90*/  FFMA.FTZ R37, R14, R24, R5 ;  /* 0x000000180e257223 */ /* 0x000fe20000010005 */
[----:B------:R-:W-:Y:S02]  /*5da0*/  HADD2.F32 R15, -RZ, R15.H0_H0 ;  /* 0x2000000fff0f7230 */ /* 0x000fe40000004100 */
[C---:B------:R-:W-:Y:S01]  /*5db0*/  FMUL.FTZ R26, R6.reuse, R29 ;  /* 0x0000001d061a7220 */ /* 0x040fe20000410000 */
[----:B------:R-:W-:Y:S01]  /*5dc0*/  F2FP.F16.E4M3.UNPACK_B R5, R27 ;  /* 0x0000001bff05723e */ /* 0x000fe200020006ff */
[-C--:B------:R-:W-:Y:S01]  /*5dd0*/  FMUL.FTZ R14, R6, R25.reuse ;  /* 0x00000019060e7220 */ /* 0x080fe20000410000 */
[----:B------:R-:W-:Y:S01]  /*5de0*/  F2FP.F16.E4M3.UNPACK_B R4, R4.H1 ;  /* 0x00000004ff04723e */ /* 0x000fe200030006ff */
[C---:B------:R-:W-:Y:S01]  /*5df0*/  FFMA.FTZ R34, R15.reuse, R25, -R26 ;  /* 0x000000190f227223 */ /* 0x040fe2000001081a */
[-C--:B------:R-:W-:Y:S01]  /*5e00*/  F2FP.F16.E4M3.UNPACK_B R13, R20.reuse ;  /* 0x00000014ff0d723e */ /* 0x080fe200020006ff */
[----:B------:R-:W-:Y:S01]  /*5e10*/  FFMA.FTZ R29, R15, R29, R14 ;  /* 0x0000001d0f1d7223 */ /* 0x000fe2000001000e */
[--C-:B------:R-:W-:Y:S01]  /*5e20*/  HADD2.F32 R21, -RZ, R5.reuse.H1_H1 ;  /* 0x30000005ff157230 */ /* 0x100fe20000004100 */
[----:B------:R-:W-:Y:S01]  /*5e30*/  F2FP.F16.E4M3.UNPACK_B R20, R20.H1 ;  /* 0x00000014ff14723e */ /* 0x000fe200030006ff */
[----:B------:R-:W-:Y:S01]  /*5e40*/  HADD2.F32 R15, -RZ, R5.H0_H0 ;  /* 0x20000005ff0f7230 */ /* 0x000fe20000004100 */
[----:B------:R-:W-:Y:S01]  /*5e50*/  F2FP.F16.E4M3.UNPACK_B R27, R27.H1 ;  /* 0x0000001bff1b723e */ /* 0x000fe200030006ff */
[----:B------:R-:W-:-:S02]  /*5e60*/  HADD2.F32 R6, -RZ, R4.H1_H1 ;  /* 0x30000004ff067230 */ /* 0x000fc40000004100 */
[----:B------:R-:W-:Y:S02]  /*5e70*/  HADD2.F32 R14, -RZ, R13.H1_H1 ;  /* 0x3000000dff0e7230 */ /* 0x000fe40000004100 */
[----:B------:R-:W-:Y:S02]  /*5e80*/  HADD2.F32 R5, -RZ, R4.H0_H0 ;  /* 0x20000004ff057230 */ /* 0x000fe40000004100 */
[C---:B------:R-:W-:Y:S01]  /*5e90*/  FMUL.FTZ R24, R6.reuse, R21 ;  /* 0x0000001506187220 */ /* 0x040fe20000410000 */
[----:B------:R-:W-:Y:S02]  /*5ea0*/  HADD2.F32 R4, -RZ, R3.H1_H1 ;  /* 0x30000003ff047230 */ /* 0x000fe40000004100 */
[-C--:B------:R-:W-:Y:S01]  /*5eb0*/  FMUL.FTZ R26, R6, R14.reuse ;  /* 0x0000000e061a7220 */ /* 0x080fe20000410000 */
[----:B------:R-:W-:Y:S02]  /*5ec0*/  HADD2.F32 R13, -RZ, R13.H0_H0 ;  /* 0x2000000dff0d7230 */ /* 0x000fe40000004100 */
[----:B------:R-:W-:Y:S01]  /*5ed0*/  FFMA.FTZ R24, R5, R14, -R24 ;  /* 0x0000000e05187223 */ /* 0x000fe20000010818 */
[----:B------:R-:W-:-:S02]  /*5ee0*/  HADD2.F32 R3, -RZ, R3.H0_H0 ;  /* 0x20000003ff037230 */ /* 0x000fc40000004100 */
[C---:B------:R-:W-:Y:S01]  /*5ef0*/  FMUL.FTZ R6, R4.reuse, R15 ;  /* 0x0000000f04067220 */ /* 0x040fe20000410000 */
[----:B------:R-:W-:Y:S01]  /*5f00*/  FFMA.FTZ R21, R5, R21, R26 ;  /* 0x0000001505157223 */ /* 0x000fe2000001001a */
[-C--:B------:R-:W-:Y:S01]  /*5f10*/  FMUL.FTZ R4, R4, R13.reuse ;  /* 0x0000000d04047220 */ /* 0x080fe20000410000 */
[----:B------:R-:W-:Y:S02]  /*5f20*/  HADD2.F32 R5, -RZ, R20.H1_H1 ;  /* 0x30000014ff057230 */ /* 0x000fe40000004100 */
[C---:B------:R-:W-:Y:S01]  /*5f30*/  FFMA.FTZ R14, R3.reuse, R13, -R6 ;  /* 0x0000000d030e7223 */ /* 0x040fe20000010806 */
[--C-:B------:R-:W-:Y:S02]  /*5f40*/  HADD2.F32 R13, -RZ, R27.reuse.H1_H1 ;  /* 0x3000001bff0d7230 */ /* 0x100fe40000004100 */
[----:B------:R-:W-:Y:S01]  /*5f50*/  FFMA.FTZ R15, R3, R15, R4 ;  /* 0x0000000f030f7223 */ /* 0x000fe20000010004 */
[----:B------:R-:W-:Y:S02]  /*5f60*/  HADD2.F32 R4, -RZ, R12.H1_H1 ;  /* 0x3000000cff047230 */ /* 0x000fe40000004100 */
[----:B------:R-:W-:-:S02]  /*5f70*/  HADD2.F32 R6, -RZ, R27.H0_H0 ;  /* 0x2000001bff067230 */ /* 0x000fc40000004100 */
[--C-:B------:R-:W-:Y:S02]  /*5f80*/  HADD2.F32 R3, -RZ, R7.reuse.H1_H1 ;  /* 0x30000007ff037230 */ /* 0x100fe40000004100 */
[C---:B------:R-:W-:Y:S01]  /*5f90*/  FMUL.FTZ R25, R4.reuse, R13 ;  /* 0x0000000d04197220 */ /* 0x040fe20000410000 */
[----:B------:R-:W-:Y:S02]  /*5fa0*/  HADD2.F32 R20, -RZ, R20.H0_H0 ;  /* 0x20000014ff147230 */ /* 0x000fe40000004100 */
[-C--:B------:R-:W-:Y:S01]  /*5fb0*/  FMUL.FTZ R26, R4, R5.reuse ;  /* 0x00000005041a7220 */ /* 0x080fe20000410000 */
[----:B------:R-:W-:Y:S02]  /*5fc0*/  HADD2.F32 R12, -RZ, R12.H0_H0 ;  /* 0x2000000cff0c7230 */ /* 0x000fe40000004100 */
[C---:B------:R-:W-:Y:S01]  /*5fd0*/  FMUL.FTZ R4, R3.reuse, R6 ;  /* 0x0000000603047220 */ /* 0x040fe20000410000 */
[----:B------:R-:W-:Y:S02]  /*5fe0*/  HADD2.F32 R7, -RZ, R7.H0_H0 ;  /* 0x20000007ff077230 */ /* 0x000fe40000004100 */
[-C--:B------:R-:W-:Y:S01]  /*5ff0*/  FMUL.FTZ R3, R3, R20.reuse ;  /* 0x0000001403037220 */ /* 0x080fe20000410000 */
[C---:B------:R-:W-:Y:S01]  /*6000*/  FFMA.FTZ R25, R12.reuse, R5, -R25 ;  /* 0x000000050c197223 */ /* 0x040fe20000010819 */
[----:B------:R-:W-:Y:S01]  /*6010*/  FFMA.FTZ R26, R12, R13, R26 ;  /* 0x0000000d0c1a7223 */ /* 0x000fe2000001001a */
[C---:B------:R-:W-:Y:S01]  /*6020*/  FFMA.FTZ R5, R7.reuse, R20, -R4 ;  /* 0x0000001407057223 */ /* 0x040fe20000010804 */
[----:B------:R-:W-:Y:S01]  /*6030*/  FFMA.FTZ R12, R7, R6, R3 ;  /* 0x00000006070c7223 */ /* 0x000fe20000010003 */
[----:B------:R-:W-:-:S02]  /*6040*/  F2FP.SATFINITE.E4M3.F32.PACK_AB_MERGE_C R6, R35, R30, RZ ;  /* 0x0000001e2306723e */ /* 0x000fc400048070ff */
[----:B------:R-:W-:Y:S02]  /*6050*/  F2FP.SATFINITE.E4M3.F32.PACK_AB_MERGE_C R7, R29, R34, RZ ;  /* 0x000000221d07723e */ /* 0x000fe400048070ff */
[----:B------:R-:W-:Y:S02]  /*6060*/  F2FP.SATFINITE.E4M3.F32.PACK_AB_MERGE_C R4, R21, R24, RZ ;  /* 0x000000181504723e */ /* 0x000fe400048070ff */
[----:B------:R-:W-:Y:S02]  /*6070*/  F2FP.SATFINITE.E4M3.F32.PACK_AB_MERGE_C R25, R26, R25, RZ ;  /* 0x000000191a19723e */ /* 0x000fe400048070ff */
[----:B------:R-:W-:Y:S02]  /*6080*/  F2FP.SATFINITE.E4M3.F32.PACK_AB_MERGE_C R6, R33, R28, R6 ;  /* 0x0000001c2106723e */ /* 0x000fe40004807006 */
[----:B------:R-:W-:Y:S02]  /*6090*/  F2FP.SATFINITE.E4M3.F32.PACK_AB_MERGE_C R7, R37, R32, R7 ;  /* 0x000000202507723e */ /* 0x000fe40004807007 */
[----:B------:R-:W-:-:S02]  /*60a0*/  F2FP.SATFINITE.E4M3.F32.PACK_AB_MERGE_C R4, R15, R14, R4 ;  /* 0x0000000e0f04723e */ /* 0x000fc40004807004 */
[----:B------:R-:W-:-:S05]  /*60b0*/  F2FP.SATFINITE.E4M3.F32.PACK_AB_MERGE_C R5, R12, R5, R25 ;  /* 0x000000050c05723e */ /* 0x000fca0004807019 */
[----:B------:R0:W-:Y:S02]  /*60c0*/  STS.128 [R0+0xb000], R4 ;  /* 0x00b0000400007388 */ /* 0x0001e40000000c00 */
.L_x_367:
[----:B------:R-:W-:Y:S05]  /*60d0*/  BSYNC B1 ;  /* 0x0000000000017941 */ /* 0x000fea0003800000 */
.L_x_366:
[----:B------:R-:W-:Y:S05]  /*60e0*/  @P1 BRA `(.L_x_365) ;  /* 0x00000018009c1947 */ /* 0x000fea0003800000 */
[----:B0-----:R-:W3:Y:S01]  /*60f0*/  LDL R0, [R1+0x5c] ;  /* 0x00005c0001007983 */ /* 0x001ee20000100800 */
[----:B-----5:R-:W-:Y:S01]  /*6100*/  IMAD.IADD R3, R16, 0x1, R36 ;  /* 0x0000000110037824 */ /* 0x020fe200078e0224 */
[----:B------:R-:W-:Y:S02]  /*6110*/  SHF.R.U32.HI R13, RZ, 0x8, R11 ;  /* 0x00000008ff0d7819 */ /* 0x000fe4000001160b */
[----:B------:R-:W-:Y:S02]  /*6120*/  SHF.R.U32.HI R24, RZ, 0x8, R9 ;  /* 0x00000008ff187819 */ /* 0x000fe40000011609 */
[----:B------:R-:W-:Y:S02]  /*6130*/  SHF.R.U32.HI R15, RZ, 0x8, R8 ;  /* 0x00000008ff0f7819 */ /* 0x000fe40000011608 */
[----:B--2---:R-:W-:Y:S02]  /*6140*/  LOP3.LUT R14, R11, 0xff, RZ, 0xc0, !PT ;  /* 0x000000ff0b0e7812 */ /* 0x004fe400078ec0ff */
[----:B-1----:R-:W-:-:S02]  /*6150*/  LOP3.LUT R25, R9, 0xff, RZ, 0xc0, !PT ;  /* 0x000000ff09197812 */ /* 0x002fc400078ec0ff */
[----:B------:R-:W-:Y:S02]  /*6160*/  LOP3.LUT R13, R13, 0xff, RZ, 0xc0, !PT ;  /* 0x000000ff0d0d7812 */ /* 0x000fe400078ec0ff */
[----:B------:R-:W-:Y:S02]  /*6170*/  LOP3.LUT R24, R24, 0xff, RZ, 0xc0, !PT ;  /* 0x000000ff18187812 */ /* 0x000fe400078ec0ff */
[----:B------:R-:W-:Y:S02]  /*6180*/  LOP3.LUT R20, R15, 0xff, RZ, 0xc0, !PT ;  /* 0x000000ff0f147812 */ /* 0x000fe400078ec0ff */
[----:B------:R-:W-:Y:S02]  /*6190*/  PRMT R15, R13, 0x7604, R14 ;  /* 0x000076040d0f7816 */ /* 0x000fe4000000000e */
[----:B------:R-:W-:Y:S02]  /*61a0*/  PRMT R25, R24, 0x7604, R25 ;  /* 0x0000760418197816 */ /* 0x000fe40000000019 */
[----:B------:R-:W-:-:S02]  /*61b0*/  SHF.R.U32.HI R14, RZ, 0x10, R11 ;  /* 0x00000010ff0e7819 */ /* 0x000fc4000001160b */
[----:B------:R-:W-:Y:S02]  /*61c0*/  SHF.R.U32.HI R24, RZ, 0x10, R9 ;  /* 0x00000010ff187819 */ /* 0x000fe40000011609 */
[----:B------:R-:W-:Y:S02]  /*61d0*/  LOP3.LUT R12, R10, 0xff, RZ, 0xc0, !PT ;  /* 0x000000ff0a0c7812 */ /* 0x000fe400078ec0ff */
[----:B------:R-:W-:Y:S02]  /*61e0*/  LOP3.LUT R14, R14, 0xff, RZ, 0xc0, !PT ;  /* 0x000000ff0e0e7812 */ /* 0x000fe400078ec0ff */
[----:B------:R-:W-:Y:S02]  /*61f0*/  LOP3.LUT R24, R24, 0xff, RZ, 0xc0, !PT ;  /* 0x000000ff18187812 */ /* 0x000fe400078ec0ff */
[----:B------:R-:W-:Y:S02]  /*6200*/  LOP3.LUT R21, R8, 0xff, RZ, 0xc0, !PT ;  /* 0x000000ff08157812 */ /* 0x000fe400078ec0ff */
[----:B------:R-:W-:-:S02]  /*6210*/  SHF.R.U32.HI R13, RZ, 0x10, R8 ;  /* 0x00000010ff0d7819 */ /* 0x000fc40000011608 */
[----:B------:R-:W-:Y:S02]  /*6220*/  PRMT R15, R14, 0x7054, R15 ;  /* 0x000070540e0f7816 */ /* 0x000fe4000000000f */
[----:B------:R-:W-:Y:S02]  /*6230*/  PRMT R25, R24, 0x7054, R25 ;  /* 0x0000705418197816 */ /* 0x000fe40000000019 */
[----:B------:R-:W-:Y:S02]  /*6240*/  PRMT R21, R20, 0x7604, R21 ;  /* 0x0000760414157816 */ /* 0x000fe40000000015 */
[----:B------:R-:W-:Y:S02]  /*6250*/  LOP3.LUT R20, R13, 0xff, RZ, 0xc0, !PT ;  /* 0x000000ff0d147812 */ /* 0x000fe400078ec0ff */
[----:B------:R-:W-:Y:S02]  /*6260*/  LOP3.LUT R25, R25, 0xff000000, R9, 0xf8, !PT ;  /* 0xff00000019197812 */ /* 0x000fe400078ef809 */
[----:B------:R-:W-:-:S02]  /*6270*/  LOP3.LUT R15, R15, 0xff000000, R11, 0xf8, !PT ;  /* 0xff0000000f0f7812 */ /* 0x000fc400078ef80b */
[----:B------:R-:W-:Y:S02]  /*6280*/  PRMT R21, R20, 0x7054, R21 ;  /* 0x0000705414157816 */ /* 0x000fe40000000015 */
[-C--:B------:R-:W-:Y:S02]  /*6290*/  F2FP.F16.E4M3.UNPACK_B R20, R25.reuse ;  /* 0x00000019ff14723e */ /* 0x080fe400020006ff */
[----:B------:R-:W-:Y:S02]  /*62a0*/  LOP3.LUT R21, R21, 0xff000000, R8, 0xf8, !PT ;  /* 0xff00000015157812 */ /* 0x000fe400078ef808 */
[----:B------:R-:W-:Y:S01]  /*62b0*/  F2FP.F16.E4M3.UNPACK_B R25, R25.H1 ;  /* 0x00000019ff19723e */ /* 0x000fe200030006ff */
[--C-:B------:R-:W-:Y:S02]  /*62c0*/  HADD2.F32 R24, -RZ, R20.reuse.H1_H1 ;  /* 0x30000014ff187230 */ /* 0x100fe40000004100 */
[----:B------:R-:W-:Y:S01]  /*62d0*/  HADD2.F32 R20, -RZ, R20.H0_H0 ;  /* 0x20000014ff147230 */ /* 0x000fe20000004100 */
[----:B---3--:R-:W-:Y:S01]  /*62e0*/  LOP3.LUT P0, RZ, R0, 0x2, RZ, 0xc0, !PT ;  /* 0x0000000200ff7812 */ /* 0x008fe2000780c0ff */
[----:B------:R-:W-:-:S12]  /*62f0*/  VIADD R0, R3, 0x20 ;  /* 0x0000002003007836 */ /* 0x000fd80000000000 */
[----:B------:R-:W-:Y:S01]  /*6300*/  @P0 VIADD R0, R3, 0xffffffe0 ;  /* 0xffffffe003000836 */ /* 0x000fe20000000000 */
[----:B------:R-:W-:-:S04]  /*6310*/  SHF.R.U32.HI R3, RZ, 0x8, R10 ;  /* 0x00000008ff037819 */ /* 0x000fc8000001160a */
[----:B------:R-:W0:Y:S01]  /*6320*/  LDS.128 R4, [R0+0xb000] ;  /* 0x00b0000000047984 */ /* 0x000e220000000c00 */
[----:B------:R-:W-:-:S04]  /*6330*/  LOP3.LUT R3, R3, 0xff, RZ, 0xc0, !PT ;  /* 0x000000ff03037812 */ /* 0x000fc800078ec0ff */
[----:B------:R-:W-:Y:S02]  /*6340*/  PRMT R12, R3, 0x7604, R12 ;  /* 0x00007604030c7816 */ /* 0x000fe4000000000c */
[----:B------:R-:W-:-:S04]  /*6350*/  SHF.R.U32.HI R3, RZ, 0x10, R10 ;  /* 0x00000010ff037819 */ /* 0x000fc8000001160a */
[----:B------:R-:W-:-:S04]  /*6360*/  LOP3.LUT R3, R3, 0xff, RZ, 0xc0, !PT ;  /* 0x000000ff03037812 */ /* 0x000fc800078ec0ff */
[----:B------:R-:W-:Y:S02]  /*6370*/  PRMT R13, R3, 0x7054, R12 ;  /* 0x00007054030d7816 */ /* 0x000fe4000000000c */
[-C--:B------:R-:W-:Y:S02]  /*6380*/  F2FP.F16.E4M3.UNPACK_B R12, R15.reuse ;  /* 0x0000000fff0c723e */ /* 0x080fe400020006ff */
[----:B------:R-:W-:Y:S02]  /*6390*/  LOP3.LUT R13, R13, 0xff000000, R10, 0xf8, !PT ;  /* 0xff0000000d0d7812 */ /* 0x000fe400078ef80a */
[----:B------:R-:W-:Y:S01]  /*63a0*/  F2FP.F16.E4M3.UNPACK_B R15, R15.H1 ;  /* 0x0000000fff0f723e */ /* 0x000fe200030006ff */
[--C-:B------:R-:W-:Y:S02]  /*63b0*/  HADD2.F32 R14, -RZ, R12.reuse.H1_H1 ;  /* 0x3000000cff0e7230 */ /* 0x100fe40000004100 */
[----:B------:R-:W-:Y:S01]  /*63c0*/  HADD2.F32 R12, -RZ, R12.H0_H0 ;  /* 0x2000000cff0c7230 */ /* 0x000fe20000004100 */
[----:B0-----:R-:W-:-:S02]  /*63d0*/  F2FP.F16.E4M3.UNPACK_B R3, R6.H1 ;  /* 0x00000006ff03723e */ /* 0x001fc400030006ff */
[----:B------:R-:W-:Y:S02]  /*63e0*/  F2FP.F16.E4M3.UNPACK_B R6, R6 ;  /* 0x00000006ff06723e */ /* 0x000fe400020006ff */
[-C--:B------:R-:W-:Y:S01]  /*63f0*/  F2FP.F16.E4M3.UNPACK_B R10, R7.reuse ;  /* 0x00000007ff0a723e */ /* 0x080fe200020006ff */
[--C-:B------:R-:W-:Y:S01]  /*6400*/  HADD2.F32 R8, -RZ, R3.reuse.H1_H1 ;  /* 0x30000003ff087230 */ /* 0x100fe20000004100 */
[----:B------:R-:W-:Y:S01]  /*6410*/  F2FP.F16.E4M3.UNPACK_B R11, R7.H1 ;  /* 0x00000007ff0b723e */ /* 0x000fe200030006ff */
[----:B------:R-:W-:Y:S01]  /*6420*/  HADD2.F32 R9, -RZ, R3.H0_H0 ;  /* 0x20000003ff097230 */ /* 0x000fe20000004100 */
[-C--:B------:R-:W-:Y:S02]  /*6430*/  F2FP.F16.E4M3.UNPACK_B R7, R5.reuse ;  /* 0x00000005ff07723e */ /* 0x080fe400020006ff */
[C---:B------:R-:W-:Y:S01]  /*6440*/  FMUL.FTZ R26, R8.reuse, R24 ;  /* 0x00000018081a7220 */ /* 0x040fe20000410000 */
[----:B------:R-:W-:Y:S01]  /*6450*/  FMUL.FTZ R27, R8, R14 ;  /* 0x0000000e081b7220 */ /* 0x000fe20000410000 */
[----:B------:R-:W-:Y:S01]  /*6460*/  F2FP.F16.E4M3.UNPACK_B R8, R5.H1 ;  /* 0x00000005ff08723e */ /* 0x000fe200030006ff */
[----:B------:R-:W-:-:S02]  /*6470*/  HADD2.F32 R5, -RZ, R6.H1_H1 ;  /* 0x30000006ff057230 */ /* 0x000fc40000004100 */
[C---:B------:R-:W-:Y:S01]  /*6480*/  FFMA.FTZ R26, R9.reuse, R14, -R26 ;  /* 0x0000000e091a7223 */ /* 0x040fe2000001081a */
[----:B------:R-:W-:Y:S01]  /*6490*/  FFMA.FTZ R29, R9, R24, R27 ;  /* 0x00000018091d7223 */ /* 0x000fe2000001001b */
[----:B------:R-:W-:Y:S01]  /*64a0*/  HADD2.F32 R6, -RZ, R6.H0_H0 ;  /* 0x20000006ff067230 */ /* 0x000fe20000004100 */
[----:B------:R-:W-:Y:S01]  /*64b0*/  F2FP.F16.E4M3.UNPACK_B R3, R4 ;  /* 0x00000004ff03723e */ /* 0x000fe200020006ff */
[C---:B------:R-:W-:Y:S01]  /*64c0*/  FMUL.FTZ R9, R5.reuse, R20 ;  /* 0x0000001405097220 */ /* 0x040fe20000410000 */
[----:B------:R-:W-:Y:S01]  /*64d0*/  FMUL.FTZ R27, R5, R12 ;  /* 0x0000000c051b7220 */ /* 0x000fe20000410000 */
[----:B------:R-:W-:Y:S01]  /*64e0*/  HADD2.F32 R5, -RZ, R10.H1_H1 ;  /* 0x3000000aff057230 */ /* 0x000fe20000004100 */
[----:B------:R-:W-:Y:S01]  /*64f0*/  F2FP.F16.E4M3.UNPACK_B R4, R4.H1 ;  /* 0x00000004ff04723e */ /* 0x000fe200030006ff */
[----:B------:R-:W-:Y:S02]  /*6500*/  HADD2.F32 R14, -RZ, R25.H0_H0 ;  /* 0x20000019ff0e7230 */ /* 0x000fe40000004100 */
[----:B------:R-:W-:Y:S01]  /*6510*/  FFMA.FTZ R24, R6, R12, -R9 ;  /* 0x0000000c06187223 */ /* 0x000fe20000010809 */
[----:B------:R-:W-:-:S02]  /*6520*/  HADD2.F32 R9, -RZ, R15.H0_H0 ;  /* 0x2000000fff097230 */ /* 0x000fc40000004100 */
[----:B------:R-:W-:Y:S01]  /*6530*/  FFMA.FTZ R27, R6, R20, R27 ;  /* 0x00000014061b7223 */ /* 0x000fe2000001001b */
        /* <DEDUP_REMOVED lines=11> */
[----:B------:R-:W-:Y:S01]  /*65f0*/  FMUL.FTZ R10, R6, R15 ;  /* 0x0000000f060a7220 */ /* 0x000fe20000410000 */
[----:B------:R-:W-:Y:S01]  /*6600*/  F2FP.F16.E4M3.UNPACK_B R9, R13 ;  /* 0x0000000dff09723e */ /* 0x000fe200020006ff */
[C---:B------:R-:W-:Y:S01]  /*6610*/  FFMA.FTZ R30, R11.reuse, R15, -R12 ;  /* 0x0000000f0b1e7223 */ /* 0x040fe2000001080c */
[----:B------:R-:W-:Y:S02]  /*6620*/  HADD2.F32 R6, -RZ, R4.H1_H1 ;  /* 0x30000004ff067230 */ /* 0x000fe40000004100 */
[----:B------:R-:W-:Y:S01]  /*6630*/  FFMA.FTZ R25, R11, R25, R10 ;  /* 0x000000190b197223 */ /* 0x000fe2000001000a */
[--C-:B------:R-:W-:Y:S01]  /*6640*/  HADD2.F32 R12, -RZ, R5.reuse.H1_H1 ;  /* 0x30000005ff0c7230 */ /* 0x100fe20000004100 */
[----:B------:R-:W-:Y:S01]  /*6650*/  F2FP.F16.E4M3.UNPACK_B R13, R13.H1 ;  /* 0x0000000dff0d723e */ /* 0x000fe200030006ff */
[----:B------:R-:W-:Y:S01]  /*6660*/  HADD2.F32 R11, -RZ, R5.H0_H0 ;  /* 0x20000005ff0b7230 */ /* 0x000fe20000004100 */
[----:B------:R-:W-:Y:S01]  /*6670*/  F2FP.F16.E4M3.UNPACK_B R21, R21.H1 ;  /* 0x00000015ff15723e */ /* 0x000fe200030006ff */
[----:B------:R-:W-:-:S02]  /*6680*/  HADD2.F32 R10, -RZ, R9.H1_H1 ;  /* 0x30000009ff0a7230 */ /* 0x000fc40000004100 */
[C---:B------:R-:W-:Y:S01]  /*6690*/  FMUL.FTZ R14, R6.reuse, R12 ;  /* 0x0000000c060e7220 */ /* 0x040fe20000410000 */
[----:B------:R-:W-:Y:S02]  /*66a0*/  HADD2.F32 R5, -RZ, R4.H0_H0 ;  /* 0x20000004ff057230 */ /* 0x000fe40000004100 */
[----:B------:R-:W-:Y:S02]  /*66b0*/  HADD2.F32 R4, -RZ, R3.H1_H1 ;  /* 0x30000003ff047230 */ /* 0x000fe40000004100 */
[-C--:B------:R-:W-:Y:S01]  /*66c0*/  FMUL.FTZ R20, R6, R10.reuse ;  /* 0x0000000a06147220 */ /* 0x080fe20000410000 */
[----:B------:R-:W-:Y:S02]  /*66d0*/  HADD2.F32 R9, -RZ, R9.H0_H0 ;  /* 0x20000009ff097230 */ /* 0x000fe40000004100 */
[C---:B------:R-:W-:Y:S01]  /*66e0*/  FFMA.FTZ R14, R5.reuse, R10, -R14 ;  /* 0x0000000a050e7223 */ /* 0x040fe2000001080e */
[----:B------:R-:W-:Y:S02]  /*66f0*/  HADD2.F32 R3, -RZ, R3.H0_H0 ;  /* 0x20000003ff037230 */ /* 0x000fe40000004100 */
[C---:B------:R-:W-:Y:S01]  /*6700*/  FMUL.FTZ R6, R4.reuse, R11 ;  /* 0x0000000b04067220 */ /* 0x040fe20000410000 */
[----:B------:R-:W-:Y:S01]  /*6710*/  FFMA.FTZ R15, R5, R12, R20 ;  /* 0x0000000c050f7223 */ /* 0x000fe20000010014 */
[----:B------:R-:W-:Y:S01]  /*6720*/  FMUL.FTZ R4, R4, R9 ;  /* 0x0000000904047220 */ /* 0x000fe20000410000 */
[----:B------:R-:W-:-:S02]  /*6730*/  HADD2.F32 R5, -RZ, R13.H1_H1 ;  /* 0x3000000dff057230 */ /* 0x000fc40000004100 */
[C---:B------:R-:W-:Y:S01]  /*6740*/  FFMA.FTZ R12, R3.reuse, R9, -R6 ;  /* 0x00000009030c7223 */ /* 0x040fe20000010806 */
[--C-:B------:R-:W-:Y:S02]  /*6750*/  HADD2.F32 R9, -RZ, R21.reuse.H1_H1 ;  /* 0x30000015ff097230 */ /* 0x100fe40000004100 */
[----:B------:R-:W-:Y:S01]  /*6760*/  FFMA.FTZ R11, R3, R11, R4 ;  /* 0x0000000b030b7223 */ /* 0x000fe20000010004 */
[----:B------:R-:W-:Y:S02]  /*6770*/  HADD2.F32 R4, -RZ, R8.H1_H1 ;  /* 0x30000008ff047230 */ /* 0x000fe40000004100 */
[----:B------:R-:W-:Y:S02]  /*6780*/  HADD2.F32 R10, -RZ, R21.H0_H0 ;  /* 0x20000015ff0a7230 */ /* 0x000fe40000004100 */
[----:B------:R-:W-:Y:S02]  /*6790*/  HADD2.F32 R3, -RZ, R7.H1_H1 ;  /* 0x30000007ff037230 */ /* 0x000fe40000004100 */
[----:B------:R-:W-:Y:S01]  /*67a0*/  FMUL.FTZ R20, R4, R5 ;  /* 0x0000000504147220 */ /* 0x000fe20000410000 */
[----:B------:R-:W-:-:S02]  /*67b0*/  HADD2.F32 R6, -RZ, R13.H0_H0 ;  /* 0x2000000dff067230 */ /* 0x000fc40000004100 */
[----:B------:R-:W-:Y:S01]  /*67c0*/  FMUL.FTZ R13, R4, R9 ;  /* 0x00000009040d7220 */ /* 0x000fe20000410000 */
        /* <DEDUP_REMOVED lines=16> */
[----:B------:R3:W-:Y:S01]  /*68d0*/  STS.128 [R0+0xb000], R4 ;  /* 0x00b0000400007388 */ /* 0x0007e20000000c00 */
[----:B------:R-:W-:Y:S05]  /*68e0*/  BRA `(.L_x_365) ;  /* 0x00000010009c7947 */ /* 0x000fea0003800000 */
.L_x_359:
[----:B------:R-:W-:-:S03]  /*68f0*/  UMOV UR4, 0xffffffff ;  /* 0xffffffff00047882 */ /* 0x000fc60000000000 */
[----:B------:R-:W-:Y:S05]  /*6900*/  BRA.DIV UR4, `(.L_x_368) ;  /* 0x000000e604a07947 */ /* 0x000fea000b800000 */
[----:B------:R0:W1:Y:S04]  /*6910*/  SHFL.IDX PT, R27, R26, RZ, 0x1e1f ;  /* 0x001e1fff1a1b7589 */ /* 0x00006800000e0000 */
[----:B------:R0:W2:Y:S04]  /*6920*/  SHFL.IDX PT, R14, R24, RZ, 0x1e1f ;  /* 0x001e1fff180e7589 */ /* 0x0000a800000e0000 */
[----:B------:R0:W3:Y:S04]  /*6930*/  SHFL.IDX PT, R0, R28, RZ, 0x1e1f ;  /* 0x001e1fff1c007589 */ /* 0x0000e800000e0000 */
[----:B------:R0:W4:Y:S02]  /*6940*/  SHFL.IDX PT, R3, R30, RZ, 0x1e1f ;  /* 0x001e1fff1e037589 */ /* 0x00012400000e0000 */
.L_x_547:
[----:B------:R-:W5:Y:S01]  /*6950*/  LDL R6, [R1+0x4c] ;  /* 0x00004c0001067983 */ /* 0x000f620000100800 */
[----:B------:R-:W-:Y:S01]  /*6960*/  ULDC UR4, c[0x0][0x448] ;  /* 0x0001120000047ab9 */ /* 0x000fe20000000800 */
[----:B------:R-:W0:Y:S01]  /*6970*/  LDC R37, c[0x0][0x3f4] ;  /* 0x0000fd00ff257b82 */ /* 0x000e220000000800 */
[----:B------:R-:W-:Y:S01]  /*6980*/  IMAD R29, R29, UR4, RZ ;  /* 0x000000041d1d7c24 */ /* 0x000fe2000f8e02ff */
[----:B------:R-:W-:Y:S01]  /*6990*/  BSSY B1, `(.L_x_369) ;  /* 0x0000016000017945 */ /* 0x000fe20003800000 */
[----:B------:R-:W-:Y:S02]  /*69a0*/  CS2R R8, SRZ ;  /* 0x0000000000087805 */ /* 0x000fe4000001ff00 */
[----:B------:R-:W-:Y:S02]  /*69b0*/  CS2R R10, SRZ ;  /* 0x00000000000a7805 */ /* 0x000fe4000001ff00 */
[----:B------:R-:W-:Y:S02]  /*69c0*/  ISETP.GE.AND P0, PT, R4, R29, PT ;  /* 0x0000001d0400720c */ /* 0x000fe40003f06270 */
[----:B-----5:R-:W-:-:S04]  /*69d0*/  LEA.HI R5, R6, R6, RZ, 0x1 ;  /* 0x0000000606057211 */ /* 0x020fc800078f08ff */
[----:B------:R-:W-:-:S05]  /*69e0*/  LOP3.LUT R5, R5, 0xfffffffe, RZ, 0xc0, !PT ;  /* 0xfffffffe05057812 */ /* 0x000fca00078ec0ff */
[----:B------:R-:W-:Y:S01]  /*69f0*/  IMAD.IADD R21, R6, 0x1, -R5 ;  /* 0x0000000106157824 */ /* 0x000fe200078e0a05 */
[----:B------:R-:W-:Y:S02]  /*6a00*/  CS2R R4, SRZ ;  /* 0x0000000000047805 */ /* 0x000fe4000001ff00 */
[----:B------:R-:W-:Y:S02]  /*6a10*/  CS2R R6, SRZ ;  /* 0x0000000000067805 */ /* 0x000fe4000001ff00 */
[----:B------:R-:W-:Y:S01]  /*6a20*/  SHF.L.U32 R21, R21, 0x1f, RZ ;  /* 0x0000001f15157819 */ /* 0x000fe200000006ff */
[----:B0-----:R-:W-:Y:S06]  /*6a30*/  @P0 BRA `(.L_x_370) ;  /* 0x00000000002c0947 */ /* 0x001fec0003800000 */
[----:B------:R-:W-:Y:S01]  /*6a40*/  ULDC UR4, c[0x0][0x3f4] ;  /* 0x0000fd0000047ab9 */ /* 0x000fe20000000800 */
[C---:B-1----:R-:W-:Y:S02]  /*6a50*/  IADD3 R12, P0, R18.reuse, R27, RZ ;  /* 0x0000001b120c7210 */ /* 0x042fe40007f1e0ff */
[C---:B------:R-:W-:Y:S02]  /*6a60*/  ISETP.GE.AND P2, PT, R18.reuse, UR4, PT ;  /* 0x0000000412007c0c */ /* 0x040fe4000bf46270 */
[----:B------:R-:W-:Y:S02]  /*6a70*/  SHF.R.S32.HI R4, RZ, 0x1f, R18 ;  /* 0x0000001fff047819 */ /* 0x000fe40000011412 */
[----:B--2---:R-:W-:-:S03]  /*6a80*/  IADD3 R14, P1, R18, R14, RZ ;  /* 0x0000000e120e7210 */ /* 0x004fc60007f3e0ff */
[--C-:B---3--:R-:W-:Y:S02]  /*6a90*/  IMAD.X R13, R0, 0x1, R4.reuse, P0 ;  /* 0x00000001000d7824 */ /* 0x108fe400000e0604 */
[----:B----4-:R-:W-:Y:S01]  /*6aa0*/  IMAD.X R15, R3, 0x1, R4, P1 ;  /* 0x00000001030f7824 */ /* 0x010fe200008e0604 */
[----:B------:R-:W-:-:S03]  /*6ab0*/  CS2R R4, SRZ ;  /* 0x0000000000047805 */ /* 0x000fc6000001ff00 */
[----:B------:R-:W-:Y:S05]  /*6ac0*/  @P2 BRA `(.L_x_370) ;  /* 0x0000000000082947 */ /* 0x000fea0003800000 */
[----:B------:R0:W5:Y:S04]  /*6ad0*/  LD.E.128 R4, desc[UR40][R12.64] ;  /* 0x000000280c047980 */ /* 0x000168000c101d00 */
[----:B------:R0:W5:Y:S02]  /*6ae0*/  LD.E.128 R8, desc[UR40][R14.64] ;  /* 0x000000280e087980 */ /* 0x000164000c101d00 */
.L_x_370:
[----:B------:R-:W-:Y:S05]  /*6af0*/  BSYNC B1 ;  /* 0x0000000000017941 */ /* 0x000fea0003800000 */
.L_x_369:
[----:B---3--:R-:W3:Y:S01]  /*6b00*/  LDL.LU R0, [R1+0x24] ;  /* 0x0000240001007983 */ /* 0x008ee20000300800 */
[----:B------:R-:W1:Y:S01]  /*6b10*/  SYNCS.PHASECHK.TRANS64.TRYWAIT P1, [R16+URZ+0x13200], R21 ;  /* 0x01320015100075a7 */ /* 0x000e62000802017f */
[----:B------:R-:W-:Y:S01]  /*6b20*/  ISETP.GE.AND P0, PT, R18, R37, PT ;  /* 0x000000251200720c */ /* 0x000fe20003f06270 */
[----:B------:R-:W-:Y:S01]  /*6b30*/  BSSY B1, `(.L_x_371) ;  /* 0x0000005000017945 */ /* 0x000fe20003800000 */
[----:B---3--:R-:W-:-:S05]  /*6b40*/  IMAD R0, R0, -0xc0, R29 ;  /* 0xffffff4000007824 */ /* 0x008fca00078e021d */
[----:B----4-:R-:W-:-:S04]  /*6b50*/  VIMNMX R3, R0, 0xc0, PT ;  /* 0x000000c000037848 */ /* 0x010fc80003fe0100 */
[----:B------:R-:W-:Y:S01]  /*6b60*/  ISETP.GE.OR P0, PT, R22, R3, P0 ;  /* 0x000000031600720c */ /* 0x000fe20000706670 */
[----:B-1----:R-:W-:-:S12]  /*6b70*/  @!P1 BRA `(.L_x_372) ;  /* 0x000000e400749947 */ /* 0x002fd80003800000 */
.L_x_548:
[----:B------:R-:W-:Y:S05]  /*6b80*/  BSYNC B1 ;  /* 0x0000000000017941 */ /* 0x000fea0003800000 */
.L_x_371:
[----:B------:R-:W-:Y:S05]  /*6b90*/  @P0 BRA `(.L_x_365) ;  /* 0x0000000c00f00947 */ /* 0x000fea0003800000 */
[----:B------:R-:W3:Y:S04]  /*6ba0*/  LDL R36, [R1+0x30] ;  /* 0x0000300001247983 */ /* 0x000ee80000100800 */
[----:B------:R-:W4:Y:S04]  /*6bb0*/  LDL R34, [R1+0x34] ;  /* 0x0000340001227983 */ /* 0x000f280000100800 */
[----:B------:R-:W4:Y:S04]  /*6bc0*/  LDL R29, [R1+0x38] ;  /* 0x00003800011d7983 */ /* 0x000f280000100800 */
[----:B------:R-:W4:Y:S01]  /*6bd0*/  LDL R50, [R1+0x64] ;  /* 0x0000640001327983 */ /* 0x000f220000100800 */
[----:B-----5:R-:W-:-:S02]  /*6be0*/  SHF.R.U32.HI R0, RZ, 0x8, R4 ;  /* 0x00000008ff007819 */ /* 0x020fc40000011604 */
[----:B------:R-:W-:Y:S02]  /*6bf0*/  LOP3.LUT R3, R4, 0xff, RZ, 0xc0, !PT ;  /* 0x000000ff04037812 */ /* 0x000fe400078ec0ff */
[----:B------:R-:W-:Y:S02]  /*6c00*/  LOP3.LUT R0, R0, 0xff, RZ, 0xc0, !PT ;  /* 0x000000ff00007812 */ /* 0x000fe400078ec0ff */
[----:B------:R-:W-:Y:S02]  /*6c10*/  SHF.R.U32.HI R25, RZ, 0x8, R5 ;  /* 0x00000008ff197819 */ /* 0x000fe40000011605 */
[----:B------:R-:W-:Y:S02]  /*6c20*/  PRMT R20, R0, 0x7604, R3 ;  /* 0x0000760400147816 */ /* 0x000fe40000000003 */
[----:B0-----:R-:W-:Y:S02]  /*6c30*/  LOP3.LUT R13, R5, 0xff, RZ, 0xc0, !PT ;  /* 0x000000ff050d7812 */ /* 0x001fe400078ec0ff */
[----:B------:R-:W-:-:S02]  /*6c40*/  SHF.R.U32.HI R3, RZ, 0x8, R6 ;  /* 0x00000008ff037819 */ /* 0x000fc40000011606 */
[----:B------:R-:W-:Y:S02]  /*6c50*/  LOP3.LUT R0, R25, 0xff, RZ, 0xc0, !PT ;  /* 0x000000ff19007812 */ /* 0x000fe400078ec0ff */
[----:B------:R-:W-:Y:S02]  /*6c60*/  LOP3.LUT R12, R6, 0xff, RZ, 0xc0, !PT ;  /* 0x000000ff060c7812 */ /* 0x000fe400078ec0ff */
[----:B------:R-:W-:Y:S02]  /*6c70*/  LOP3.LUT R3, R3, 0xff, RZ, 0xc0, !PT ;  /* 0x000000ff03037812 */ /* 0x000fe400078ec0ff */
[----:B------:R-:W-:Y:S01]  /*6c80*/  PRMT R28, R0, 0x7604, R13 ;  /* 0x00007604001c7816 */ /* 0x000fe2000000000d */
[----:B------:R-:W-:Y:S01]  /*6c90*/  IMAD.IADD R0, R18, 0x1, R37 ;  /* 0x0000000112007824 */ /* 0x000fe200078e0225 */
[----:B-1----:R-:W-:Y:S02]  /*6ca0*/  SHF.R.U32.HI R21, RZ, 0x8, R8 ;  /* 0x00000008ff157819 */ /* 0x002fe40000011608 */
[----:B------:R-:W-:-:S02]  /*6cb0*/  PRMT R30, R3, 0x7604, R12 ;  /* 0x00007604031e7816 */ /* 0x000fc4000000000c */
[----:B------:R-:W-:Y:S02]  /*6cc0*/  LOP3.LUT R24, R8, 0xff, RZ, 0xc0, !PT ;  /* 0x000000ff08187812 */ /* 0x000fe400078ec0ff */
[----:B------:R-:W-:Y:S02]  /*6cd0*/  LOP3.LUT R21, R21, 0xff, RZ, 0xc0, !PT ;  /* 0x000000ff15157812 */ /* 0x000fe400078ec0ff */
[----:B------:R-:W-:Y:S02]  /*6ce0*/  SHF.R.U32.HI R3, RZ, 0x8, R10 ;  /* 0x00000008ff037819 */ /* 0x000fe4000001160a */
[----:B------:R-:W-:Y:S02]  /*6cf0*/  PRMT R35, R21, 0x7604, R24 ;  /* 0x0000760415237816 */ /* 0x000fe40000000018 */
[----:B------:R-:W-:Y:S02]  /*6d00*/  SHF.R.U32.HI R27, RZ, 0x8, R11 ;  /* 0x00000008ff1b7819 */ /* 0x000fe4000001160b */
[----:B------:R-:W-:-:S02]  /*6d10*/  LOP3.LUT R25, R3, 0xff, RZ, 0xc0, !PT ;  /* 0x000000ff03197812 */ /* 0x000fc400078ec0ff */
[----:B------:R-:W-:Y:S02]  /*6d20*/  SHF.R.U32.HI R21, RZ, 0x8, R9 ;  /* 0x00000008ff157819 */ /* 0x000fe40000011609 */
[----:B--2---:R-:W-:Y:S02]  /*6d30*/  SHF.R.U32.HI R14, RZ, 0x8, R7 ;  /* 0x00000008ff0e7819 */ /* 0x004fe40000011607 */
[----:B------:R-:W-:Y:S02]  /*6d40*/  LOP3.LUT R24, R9, 0xff, RZ, 0xc0, !PT ;  /* 0x000000ff09187812 */ /* 0x000fe400078ec0ff */
[----:B------:R-:W-:Y:S02]  /*6d50*/  LOP3.LUT R26, R10, 0xff, RZ, 0xc0, !PT ;  /* 0x000000ff0a1a7812 */ /* 0x000fe400078ec0ff */
[----:B------:R-:W-:Y:S02]  /*6d60*/  LOP3.LUT R27, R27, 0xff, RZ, 0xc0, !PT ;  /* 0x000000ff1b1b7812 */ /* 0x000fe400078ec0ff */
[----:B------:R-:W-:-:S02]  /*6d70*/  LOP3.LUT R32, R11, 0xff, RZ, 0xc0, !PT ;  /* 0x000000ff0b207812 */ /* 0x000fc400078ec0ff */
[----:B------:R-:W-:Y:S02]  /*6d80*/  LOP3.LUT R21, R21, 0xff, RZ, 0xc0, !PT ;  /* 0x000000ff15157812 */ /* 0x000fe400078ec0ff */
[----:B------:R-:W-:Y:S02]  /*6d90*/  LOP3.LUT R15, R7, 0xff, RZ, 0xc0, !PT ;  /* 0x000000ff070f7812 */ /* 0x000fe400078ec0ff */
[----:B------:R-:W-:Y:S02]  /*6da0*/  LOP3.LUT R14, R14, 0xff, RZ, 0xc0, !PT ;  /* 0x000000ff0e0e7812 */ /* 0x000fe400078ec0ff */
[----:B------:R-:W-:Y:S02]  /*6db0*/  PRMT R37, R21, 0x7604, R24 ;  /* 0x0000760415257816 */ /* 0x000fe40000000018 */
[----:B------:R-:W-:Y:S02]  /*6dc0*/  PRMT R39, R25, 0x7604, R26 ;  /* 0x0000760419277816 */ /* 0x000fe4000000001a */
[----:B------:R-:W-:-:S02]  /*6dd0*/  PRMT R43, R27, 0x7604, R32 ;  /* 0x000076041b2b7816 */ /* 0x000fc40000000020 */
[----:B------:R-:W-:Y:S02]  /*6de0*/  PRMT R33, R14, 0x7604, R15 ;  /* 0x000076040e217816 */ /* 0x000fe4000000000f */
[----:B------:R-:W-:Y:S02]  /*6df0*/  SHF.R.U32.HI R21, RZ, 0x10, R5 ;  /* 0x00000010ff157819 */ /* 0x000fe40000011605 */
[----:B------:R-:W-:Y:S02]  /*6e00*/  SHF.R.U32.HI R32, RZ, 0x10, R7 ;  /* 0x00000010ff207819 */ /* 0x000fe40000011607 */
[----:B------:R-:W-:Y:S02]  /*6e10*/  LOP3.LUT R21, R21, 0xff, RZ, 0xc0, !PT ;  /* 0x000000ff15157812 */ /* 0x000fe400078ec0ff */
[----:B------:R-:W-:Y:S02]  /*6e20*/  LOP3.LUT R32, R32, 0xff, RZ, 0xc0, !PT ;  /* 0x000000ff20207812 */ /* 0x000fe400078ec0ff */
[----:B------:R-:W-:-:S02]  /*6e30*/  PRMT R21, R21, 0x7054, R28 ;  /* 0x0000705415157816 */ /* 0x000fc4000000001c */
[----:B------:R-:W-:Y:S02]  /*6e40*/  SHF.R.U32.HI R28, RZ, 0x10, R9 ;  /* 0x00000010ff1c7819 */ /* 0x000fe40000011609 */
[----:B------:R-:W-:Y:S02]  /*6e50*/  PRMT R33, R32, 0x7054, R33 ;  /* 0x0000705420217816 */ /* 0x000fe40000000021 */
[----:B------:R-:W-:Y:S02]  /*6e60*/  SHF.R.U32.HI R32, RZ, 0x10, R11 ;  /* 0x00000010ff207819 */ /* 0x000fe4000001160b */
[----:B------:R-:W-:Y:S02]  /*6e70*/  LOP3.LUT R28, R28, 0xff, RZ, 0xc0, !PT ;  /* 0x000000ff1c1c7812 */ /* 0x000fe400078ec0ff */
[----:B------:R-:W-:Y:S02]  /*6e80*/  LOP3.LUT R32, R32, 0xff, RZ, 0xc0, !PT ;  /* 0x000000ff20207812 */ /* 0x000fe400078ec0ff */
[----:B------:R-:W-:-:S02]  /*6e90*/  PRMT R37, R28, 0x7054, R37 ;  /* 0x000070541c257816 */ /* 0x000fc40000000025 */
[----:B------:R-:W-:-:S04]  /*6ea0*/  PRMT R43, R32, 0x7054, R43 ;  /* 0x00007054202b7816 */ /* 0x000fc8000000002b */
[----:B------:R-:W-:Y:S02]  /*6eb0*/  LOP3.LUT R43, R43, 0xff000000, R11, 0xf8, !PT ;  /* 0xff0000002b2b7812 */ /* 0x000fe400078ef80b */
[----:B---3--:R-:W-:Y:S02]  /*6ec0*/  LOP3.LUT R0, R36, 0x30, R0, 0xf8, !PT ;  /* 0x0000003024007812 */ /* 0x008fe400078ef800 */
[----:B------:R-:W-:Y:S02]  /*6ed0*/  LOP3.LUT R36, R33, 0xff000000, R7, 0xf8, !PT ;  /* 0xff00000021247812 */ /* 0x000fe400078ef807 */
[----:B----4-:R-:W-:Y:S02]  /*6ee0*/  LOP3.LUT R3, R0, R34, RZ, 0x3c, !PT ;  /* 0x0000002200037212 */ /* 0x010fe400078e3cff */
[----:B------:R-:W-:Y:S02]  /*6ef0*/  LOP3.LUT R34, R21, 0xff000000, R5, 0xf8, !PT ;  /* 0xff00000015227812 */ /* 0x000fe400078ef805 */
[----:B------:R-:W-:-:S02]  /*6f00*/  IADD3 R0, R16, R29, R3 ;  /* 0x0000001d10007210 */ /* 0x000fc40007ffe003 */
[----:B------:R-:W-:Y:S01]  /*6f10*/  SHF.R.U32.HI R29, RZ, 0x10, R6 ;  /* 0x00000010ff1d7819 */ /* 0x000fe20000011606 */
[----:B------:R-:W0:Y:S01]  /*6f20*/  LDS.128 R12, [R50+0xb000] ;  /* 0x00b00000320c7984 */ /* 0x000e220000000c00 */
[----:B------:R-:W-:Y:S02]  /*6f30*/  SHF.R.U32.HI R3, RZ, 0x10, R4 ;  /* 0x00000010ff037819 */ /* 0x000fe40000011604 */
[----:B------:R-:W-:Y:S01]  /*6f40*/  LOP3.LUT R29, R29, 0xff, RZ, 0xc0, !PT ;  /* 0x000000ff1d1d7812 */ /* 0x000fe200078ec0ff */
[----:B------:R-:W1:Y:S01]  /*6f50*/  LDS.128 R24, [R0+0xb000] ;  /* 0x00b0000000187984 */ /* 0x000e620000000c00 */
[----:B------:R-:W-:Y:S02]  /*6f60*/  LOP3.LUT R3, R3, 0xff, RZ, 0xc0, !PT ;  /* 0x000000ff03037812 */ /* 0x000fe400078ec0ff */
[----:B------:R-:W-:Y:S02]  /*6f70*/  PRMT R29, R29, 0x7054, R30 ;  /* 0x000070541d1d7816 */ /* 0x000fe4000000001e */
[----:B------:R-:W-:-:S02]  /*6f80*/  SHF.R.U32.HI R30, RZ, 0x10, R10 ;  /* 0x00000010ff1e7819 */ /* 0x000fc4000001160a */
[----:B------:R-:W-:Y:S02]  /*6f90*/  PRMT R3, R3, 0x7054, R20 ;  /* 0x0000705403037816 */ /* 0x000fe40000000014 */
[----:B------:R-:W-:Y:S02]  /*6fa0*/  SHF.R.U32.HI R20, RZ, 0x10, R8 ;  /* 0x00000010ff147819 */ /* 0x000fe40000011608 */
[----:B------:R-:W-:Y:S02]  /*6fb0*/  LOP3.LUT R30, R30, 0xff, RZ, 0xc0, !PT ;  /* 0x000000ff1e1e7812 */ /* 0x000fe400078ec0ff */
[----:B------:R-:W-:Y:S02]  /*6fc0*/  LOP3.LUT R20, R20, 0xff, RZ, 0xc0, !PT ;  /* 0x000000ff14147812 */ /* 0x000fe400078ec0ff */
[----:B------:R-:W-:Y:S02]  /*6fd0*/  PRMT R41, R30, 0x7054, R39 ;  /* 0x000070541e297816 */ /* 0x000fe40000000027 */
[----:B------:R-:W-:-:S02]  /*6fe0*/  LOP3.LUT R39, R37, 0xff000000, R9, 0xf8, !PT ;  /* 0xff00000025277812 */ /* 0x000fc400078ef809 */
[----:B------:R-:W-:Y:S02]  /*6ff0*/  PRMT R35, R20, 0x7054, R35 ;  /* 0x0000705414237816 */ /* 0x000fe40000000023 */
[----:B------:R-:W-:Y:S02]  /*7000*/  LOP3.LUT R20, R3, 0xff000000, R4, 0xf8, !PT ;  /* 0xff00000003147812 */ /* 0x000fe400078ef804 */
[----:B------:R-:W-:Y:S02]  /*7010*/  LOP3.LUT R4, R41, 0xff000000, R10, 0xf8, !PT ;  /* 0xff00000029047812 */ /* 0x000fe400078ef80a */
[----:B------:R-:W-:Y:S02]  /*7020*/  F2FP.F16.E4M3.UNPACK_B R40, R39 ;  /* 0x00000027ff28723e */ /* 0x000fe400020006ff */
[----:B------:R-:W-:Y:S02]  /*7030*/  F2FP.F16.E4M3.UNPACK_B R11, R34 ;  /* 0x00000022ff0b723e */ /* 0x000fe400020006ff */
[----:B------:R-:W-:-:S02]  /*7040*/  LOP3.LUT R3, R29, 0xff000000, R6, 0xf8, !PT ;  /* 0xff0000001d037812 */ /* 0x000fc400078ef806 */
[----:B------:R-:W-:Y:S02]  /*7050*/  LOP3.LUT R28, R35, 0xff000000, R8, 0xf8, !PT ;  /* 0xff000000231c7812 */ /* 0x000fe400078ef808 */
[----:B------:R-:W-:Y:S02]  /*7060*/  F2FP.F16.E4M3.UNPACK_B R39, R39.H1 ;  /* 0x00000027ff27723e */ /* 0x000fe400030006ff */
[----:B------:R-:W-:Y:S02]  /*7070*/  F2FP.F16.E4M3.UNPACK_B R34, R34.H1 ;  /* 0x00000022ff22723e */ /* 0x000fe400030006ff */
[-C--:B0-----:R-:W-:Y:S02]  /*7080*/  F2FP.F16.E4M3.UNPACK_B R8, R13.reuse ;  /* 0x0000000dff08723e */ /* 0x081fe400020006ff */
[----:B------:R-:W-:Y:S02]  /*7090*/  F2FP.F16.E4M3.UNPACK_B R29, R13.H1 ;  /* 0x0000000dff1d723e */ /* 0x000fe400030006ff */
[----:B-1----:R-:W-:Y:S01]  /*70a0*/  F2FP.F16.E4M3.UNPACK_B R10, R25 ;  /* 0x00000019ff0a723e */ /* 0x002fe200020006ff */
[--C-:B------:R-:W-:Y:S01]  /*70b0*/  HADD2.F32 R9, -RZ, R8.reuse.H0_H0 ;  /* 0x20000008ff097230 */ /* 0x100fe20000004100 */
[-C--:B------:R-:W-:Y:S01]  /*70c0*/  F2FP.F16.E4M3.UNPACK_B R30, R15.reuse ;  /* 0x0000000fff1e723e */ /* 0x080fe200020006ff */
[----:B------:R-:W-:Y:S01]  /*70d0*/  HADD2.F32 R8, -RZ, R8.H1_H1 ;  /* 0x30000008ff087230 */ /* 0x000fe20000004100 */
[----:B------:R-:W-:Y:S01]  /*70e0*/  F2FP.F16.E4M3.UNPACK_B R35, R15.H1 ;  /* 0x0000000fff23723e */ /* 0x000fe200030006ff */
[----:B------:R-:W-:Y:S01]  /*70f0*/  HADD2.F32 R15, -RZ, R40.H0_H0 ;  /* 0x20000028ff0f7230 */ /* 0x000fe20000004100 */
[-C--:B------:R-:W-:Y:S01]  /*7100*/  F2FP.F16.E4M3.UNPACK_B R13, R12.reuse ;  /* 0x0000000cff0d723e */ /* 0x080fe200020006ff */
[--C-:B------:R-:W-:Y:S01]  /*7110*/  HADD2.F32 R6, -RZ, R10.reuse.H0_H0 ;  /* 0x2000000aff067230 */ /* 0x100fe20000004100 */
[----:B------:R-:W-:Y:S01]  /*7120*/  F2FP.F16.E4M3.UNPACK_B R32, R12.H1 ;  /* 0x0000000cff20723e */ /* 0x000fe200030006ff */
[----:B------:R-:W-:Y:S01]  /*7130*/  HADD2.F32 R12, -RZ, R11.H0_H0 ;  /* 0x2000000bff0c7230 */ /* 0x000fe20000004100 */
[-C--:B------:R-:W-:Y:S01]  /*7140*/  F2FP.F16.E4M3.UNPACK_B R21, R24.reuse ;  /* 0x00000018ff15723e */ /* 0x080fe200020006ff */
[----:B------:R-:W-:Y:S01]  /*7150*/  HADD2.F32 R10, -RZ, R10.H1_H1 ;  /* 0x3000000aff0a7230 */ /* 0x000fe20000004100 */
[----:B------:R-:W-:Y:S01]  /*7160*/  F2FP.F16.E4M3.UNPACK_B R37, R24.H1 ;  /* 0x00000018ff25723e */ /* 0x000fe200030006ff */
[C---:B------:R-:W-:Y:S01]  /*7170*/  FMUL.FTZ R24, R6.reuse, R15 ;  /* 0x0000000f06187220 */ /* 0x040fe20000410000 */
[----:B------:R-:W-:Y:S01]  /*7180*/  FMUL.FTZ R42, R6, R12 ;  /* 0x0000000c062a7220 */ /* 0x000fe20000410000 */
[----:B------:R-:W-:-:S02]  /*7190*/  F2FP.F16.E4M3.UNPACK_B R25, R25.H1 ;  /* 0x00000019ff19723e */ /* 0x000fc400030006ff */
[-C--:B------:R-:W-:Y:S01]  /*71a0*/  F2FP.F16.E4M3.UNPACK_B R33, R27.reuse ;  /* 0x0000001bff21723e */ /* 0x080fe200020006ff */
[C---:B------:R-:W-:Y:S01]  /*71b0*/  FFMA.FTZ R6, R9.reuse, R12, -R24 ;  /* 0x0000000c09067223 */ /* 0x040fe20000010818 */
[----:B------:R-:W-:Y:S01]  /*71c0*/  F2FP.F16.E4M3.UNPACK_B R38, R27.H1 ;  /* 0x0000001bff26723e */ /* 0x000fe200030006ff */
[----:B------:R-:W-:Y:S02]  /*71d0*/  HADD2.F32 R27, -RZ, R40.H1_H1 ;  /* 0x30000028ff1b7230 */ /* 0x000fe40000004100 */
[----:B------:R-:W-:Y:S01]  /*71e0*/  FFMA.FTZ R9, R9, R15, R42 ;  /* 0x0000000f09097223 */ /* 0x000fe2000001002a */
[----:B------:R-:W-:Y:S01]  /*71f0*/  HADD2.F32 R15, -RZ, R11.H1_H1 ;  /* 0x3000000bff0f7230 */ /* 0x000fe20000004100 */
[----:B------:R-:W-:Y:S01]  /*7200*/  F2FP.F16.E4M3.UNPACK_B R7, R26 ;  /* 0x0000001aff07723e */ /* 0x000fe200020006ff */
[----:B------:R-:W-:Y:S02]  /*7210*/  HADD2.F32 R40, -RZ, R39.H0_H0 ;  /* 0x20000027ff287230 */ /* 0x000fe40000004100 */
[----:B------:R-:W-:Y:S01]  /*7220*/  FMUL.FTZ R41, R10, R27 ;  /* 0x0000001b0a297220 */ /* 0x000fe20000410000 */
[----:B------:R-:W-:-:S02]  /*7230*/  HADD2.F32 R11, -RZ, R25.H0_H0 ;  /* 0x20000019ff0b7230 */ /* 0x000fc40000004100 */
[-C--:B------:R-:W-:Y:S01]  /*7240*/  FMUL.FTZ R10, R10, R15.reuse ;  /* 0x0000000f0a0a7220 */ /* 0x080fe20000410000 */
[--C-:B------:R-:W-:Y:S01]  /*7250*/  HADD2.F32 R24, -RZ, R34.reuse.H0_H0 ;  /* 0x20000022ff187230 */ /* 0x100fe20000004100 */
[----:B------:R-:W-:Y:S01]  /*7260*/  F2FP.F16.E4M3.UNPACK_B R26, R26.H1 ;  /* 0x0000001aff1a723e */ /* 0x000fe200030006ff */
[----:B------:R-:W-:Y:S02]  /*7270*/  HADD2.F32 R12, -RZ, R29.H0_H0 ;  /* 0x2000001dff0c7230 */ /* 0x000fe40000004100 */
[C---:B------:R-:W-:Y:S01]  /*7280*/  FMUL.FTZ R45, R11.reuse, R40 ;  /* 0x000000280b2d7220 */ /* 0x040fe20000410000 */
[----:B------:R-:W-:Y:S02]  /*7290*/  HADD2.F32 R42, -RZ, R39.H1_H1 ;  /* 0x30000027ff2a7230 */ /* 0x000fe40000004100 */
[----:B------:R-:W-:Y:S01]  /*72a0*/  FMUL.FTZ R47, R11, R24 ;  /* 0x000000180b2f7220 */ /* 0x000fe20000410000 */
[C---:B------:R-:W-:Y:S01]  /*72b0*/  FFMA.FTZ R11, R8.reuse, R15, -R41 ;  /* 0x0000000f080b7223 */ /* 0x040fe20000010829 */
[----:B------:R-:W-:Y:S01]  /*72c0*/  F2FP.F16.E4M3.UNPACK_B R41, R43 ;  /* 0x0000002bff29723e */ /* 0x000fe200020006ff */
[----:B------:R-:W-:Y:S01]  /*72d0*/  FFMA.FTZ R8, R8, R27, R10 ;  /* 0x0000001b08087223 */ /* 0x000fe2000001000a */
[----:B------:R-:W-:Y:S01]  /*72e0*/  F2FP.F16.E4M3.UNPACK_B R39, R36 ;  /* 0x00000024ff27723e */ /* 0x000fe200020006ff */
[----:B------:R-:W-:Y:S01]  /*72f0*/  FFMA.FTZ R10, R12, R24, -R45 ;  /* 0x000000180c0a7223 */ /* 0x000fe2000001082d */
[----:B------:R-:W-:-:S02]  /*7300*/  HADD2.F32 R34, -RZ, R34.H1_H1 ;  /* 0x30000022ff227230 */ /* 0x000fc40000004100 */
[----:B------:R-:W-:Y:S01]  /*7310*/  FFMA.FTZ R12, R12, R40, R47 ;  /* 0x000000280c0c7223 */ /* 0x000fe2000001002f */
[----:B------:R-:W-:Y:S01]  /*7320*/  HADD2.F32 R25, -RZ, R25.H1_H1 ;  /* 0x30000019ff197230 */ /* 0x000fe20000004100 */
[----:B------:R-:W-:Y:S01]  /*7330*/  F2FP.F16.E4M3.UNPACK_B R36, R36.H1 ;  /* 0x00000024ff24723e */ /* 0x000fe200030006ff */
[----:B------:R-:W-:Y:S01]  /*7340*/  HADD2.F32 R44, -RZ, R41.H0_H0 ;  /* 0x20000029ff2c7230 */ /* 0x000fe20000004100 */
[----:B------:R-:W-:Y:S01]  /*7350*/  F2FP.F16.E4M3.UNPACK_B R5, R14 ;  /* 0x0000000eff05723e */ /* 0x000fe200020006ff */
[----:B------:R-:W-:Y:S02]  /*7360*/  HADD2.F32 R15, -RZ, R33.H0_H0 ;  /* 0x20000021ff0f7230 */ /* 0x000fe40000004100 */
[C---:B------:R-:W-:Y:S01]  /*7370*/  FMUL.FTZ R46, R25.reuse, R42 ;  /* 0x0000002a192e7220 */ /* 0x040fe20000410000 */
[----:B------:R-:W-:Y:S02]  /*7380*/  HADD2.F32 R40, -RZ, R39.H0_H0 ;  /* 0x20000027ff287230 */ /* 0x000fe40000004100 */
[----:B------:R-:W-:Y:S01]  /*7390*/  FMUL.FTZ R27, R25, R34 ;  /* 0x00000022191b7220 */ /* 0x000fe20000410000 */
[----:B------:R-:W-:-:S02]  /*73a0*/  HADD2.F32 R24, -RZ, R30.H0_H0 ;  /* 0x2000001eff187230 */ /* 0x000fc40000004100 */
[C---:B------:R-:W-:Y:S01]  /*73b0*/  FMUL.FTZ R25, R15.reuse, R44 ;  /* 0x0000002c0f197220 */ /* 0x040fe20000410000 */
[----:B------:R-:W-:Y:S02]  /*73c0*/  HADD2.F32 R29, -RZ, R29.H1_H1 ;  /* 0x3000001dff1d7230 */ /* 0x000fe40000004100 */
[-C--:B------:R-:W-:Y:S01]  /*73d0*/  FMUL.FTZ R45, R15, R40.reuse ;  /* 0x000000280f2d7220 */ /* 0x080fe20000410000 */
[----:B------:R-:W-:Y:S02]  /*73e0*/  HADD2.F32 R33, -RZ, R33.H1_H1 ;  /* 0x30000021ff217230 */ /* 0x000fe40000004100 */
[C---:B------:R-:W-:Y:S01]  /*73f0*/  FFMA.FTZ R25, R24.reuse, R40, -R25 ;  /* 0x0000002818197223 */ /* 0x040fe20000010819 */
[----:B------:R-:W-:Y:S02]  /*7400*/  HADD2.F32 R40, -RZ, R39.H1_H1 ;  /* 0x30000027ff287230 */ /* 0x000fe40000004100 */
[----:B------:R-:W-:Y:S01]  /*7410*/  FFMA.FTZ R24, R24, R44, R45 ;  /* 0x0000002c18187223 */ /* 0x000fe2000001002d */
[----:B------:R-:W-:Y:S01]  /*7420*/  F2FP.F16.E4M3.UNPACK_B R44, R43.H1 ;  /* 0x0000002bff2c723e */ /* 0x000fe200030006ff */
[C---:B------:R-:W-:Y:S01]  /*7430*/  FFMA.FTZ R27, R29.reuse, R42, R27 ;  /* 0x0000002a1d1b7223 */ /* 0x040fe2000001001b */
[----:B------:R-:W-:Y:S01]  /*7440*/  FFMA.FTZ R15, R29, R34, -R46 ;  /* 0x000000221d0f7223 */ /* 0x000fe2000001082e */
[----:B------:R-:W-:Y:S01]  /*7450*/  HADD2.F32 R42, -RZ, R41.H1_H1 ;  /* 0x30000029ff2a7230 */ /* 0x000fe20000004100 */
[----:B------:R-:W-:Y:S01]  /*7460*/  F2FP.F16.E4M3.UNPACK_B R14, R14.H1 ;  /* 0x0000000eff0e723e */ /* 0x000fe200030006ff */
[----:B------:R-:W-:Y:S01]  /*7470*/  HADD2.F32 R29, -RZ, R30.H1_H1 ;  /* 0x3000001eff1d7230 */ /* 0x000fe20000004100 */
[----:B------:R-:W-:Y:S01]  /*7480*/  F2FP.SATFINITE.E4M3.F32.PACK_AB_MERGE_C R12, R27, R12, RZ ;  /* 0x0000000c1b0c723e */ /* 0x000fe200048070ff */
[----:B------:R-:W-:-:S02]  /*7490*/  HADD2.F32 R41, -RZ, R44.H0_H0 ;  /* 0x2000002cff297230 */ /* 0x000fc40000004100 */
[C---:B------:R-:W-:Y:S01]  /*74a0*/  FMUL.FTZ R46, R33.reuse, R42 ;  /* 0x0000002a212e7220 */ /* 0x040fe20000410000 */
[----:B------:R-:W-:Y:S02]  /*74b0*/  HADD2.F32 R30, -RZ, R38.H0_H0 ;  /* 0x20000026ff1e7230 */ /* 0x000fe40000004100 */
[-C--:B------:R-:W-:Y:S01]  /*74c0*/  FMUL.FTZ R33, R33, R40.reuse ;  /* 0x0000002821217220 */ /* 0x080fe20000410000 */
[----:B------:R-:W-:Y:S01]  /*74d0*/  HADD2.F32 R39, -RZ, R36.H0_H0 ;  /* 0x20000024ff277230 */ /* 0x000fe20000004100 */
[----:B------:R-:W-:Y:S01]  /*74e0*/  F2FP.SATFINITE.E4M3.F32.PACK_AB_MERGE_C R9, R8, R9, R12 ;  /* 0x000000090809723e */ /* 0x000fe2000480700c */
[----:B------:R-:W-:Y:S02]  /*74f0*/  HADD2.F32 R34, -RZ, R35.H0_H0 ;  /* 0x20000023ff227230 */ /* 0x000fe40000004100 */
[C---:B------:R-:W-:Y:S01]  /*7500*/  FMUL.FTZ R43, R30.reuse, R41 ;  /* 0x000000291e2b7220 */ /* 0x040fe20000410000 */
[----:B------:R-:W-:Y:S02]  /*7510*/  HADD2.F32 R45, -RZ, R44.H1_H1 ;  /* 0x3000002cff2d7230 */ /* 0x000fe40000004100 */
[-C--:B------:R-:W-:Y:S01]  /*7520*/  FMUL.FTZ R48, R30, R39.reuse ;  /* 0x000000271e307220 */ /* 0x080fe20000410000 */
[C---:B------:R-:W-:Y:S01]  /*7530*/  FFMA.FTZ R30, R29.reuse, R40, -R46 ;  /* 0x000000281d1e7223 */ /* 0x040fe2000001082e */
[----:B------:R-:W-:Y:S01]  /*7540*/  FFMA.FTZ R29, R29, R42, R33 ;  /* 0x0000002a1d1d7223 */ /* 0x000fe20000010021 */
[C---:B------:R-:W-:Y:S01]  /*7550*/  FFMA.FTZ R33, R34.reuse, R39, -R43 ;  /* 0x0000002722217223 */ /* 0x040fe2000001082b */
[----:B------:R-:W-:Y:S01]  /*7560*/  F2FP.F16.E4M3.UNPACK_B R43, R28.H1 ;  /* 0x0000001cff2b723e */ /* 0x000fe200030006ff */
[----:B------:R-:W-:Y:S01]  /*7570*/  FFMA.FTZ R34, R34, R41, R48 ;  /* 0x0000002922227223 */ /* 0x000fe20000010030 */
[----:B------:R-:W-:Y:S01]  /*7580*/  F2FP.F16.E4M3.UNPACK_B R40, R20.H1 ;  /* 0x00000014ff28723e */ /* 0x000fe200030006ff */
[----:B------:R-:W-:-:S02]  /*7590*/  HADD2.F32 R42, -RZ, R36.H1_H1 ;  /* 0x30000024ff2a7230 */ /* 0x000fc40000004100 */
[----:B------:R-:W-:Y:S02]  /*75a0*/  HADD2.F32 R39, -RZ, R38.H1_H1 ;  /* 0x30000026ff277230 */ /* 0x000fe40000004100 */
[----:B------:R-:W-:Y:S02]  /*75b0*/  HADD2.F32 R44, -RZ, R43.H0_H0 ;  /* 0x2000002bff2c7230 */ /* 0x000fe40000004100 */
[----:B------:R-:W-:Y:S02]  /*75c0*/  HADD2.F32 R38, -RZ, R37.H0_H0 ;  /* 0x20000025ff267230 */ /* 0x000fe40000004100 */
[C---:B------:R-:W-:Y:S01]  /*75d0*/  FMUL.FTZ R47, R39.reuse, R45 ;  /* 0x0000002d272f7220 */ /* 0x040fe20000410000 */
[----:B------:R-:W-:Y:S02]  /*75e0*/  HADD2.F32 R41, -RZ, R40.H0_H0 ;  /* 0x20000028ff297230 */ /* 0x000fe40000004100 */
[----:B------:R-:W-:Y:S01]  /*75f0*/  FMUL.FTZ R48, R39, R42 ;  /* 0x0000002a27307220 */ /* 0x000fe20000410000 */
[----:B------:R-:W-:-:S02]  /*7600*/  HADD2.F32 R36, -RZ, R35.H1_H1 ;  /* 0x30000023ff247230 */ /* 0x000fc40000004100 */
[C---:B------:R-:W-:Y:S01]  /*7610*/  FMUL.FTZ R46, R38.reuse, R44 ;  /* 0x0000002c262e7220 */ /* 0x040fe20000410000 */
[----:B------:R-:W-:Y:S02]  /*7620*/  HADD2.F32 R35, -RZ, R32.H0_H0 ;  /* 0x20000020ff237230 */ /* 0x000fe40000004100 */
[----:B------:R-:W-:Y:S01]  /*7630*/  FMUL.FTZ R39, R38, R41 ;  /* 0x0000002926277220 */ /* 0x000fe20000410000 */
[----:B------:R-:W-:Y:S02]  /*7640*/  HADD2.F32 R43, -RZ, R43.H1_H1 ;  /* 0x3000002bff2b7230 */ /* 0x000fe40000004100 */
[C---:B------:R-:W-:Y:S01]  /*7650*/  FFMA.FTZ R42, R36.reuse, R42, -R47 ;  /* 0x0000002a242a7223 */ /* 0x040fe2000001082f */
[----:B------:R-:W-:Y:S01]  /*7660*/  FFMA.FTZ R49, R36, R45, R48 ;  /* 0x0000002d24317223 */ /* 0x000fe20000010030 */
[C---:B------:R-:W-:Y:S01]  /*7670*/  FFMA.FTZ R46, R35.reuse, R41, -R46 ;  /* 0x00000029232e7223 */ /* 0x040fe2000001082e */
[----:B------:R-:W-:Y:S01]  /*7680*/  FFMA.FTZ R44, R35, R44, R39 ;  /* 0x0000002c232c7223 */ /* 0x000fe20000010027 */
[----:B------:R-:W-:Y:S01]  /*7690*/  HADD2.F32 R37, -RZ, R37.H1_H1 ;  /* 0x30000025ff257230 */ /* 0x000fe20000004100 */
[----:B------:R-:W-:Y:S01]  /*76a0*/  F2FP.F16.E4M3.UNPACK_B R36, R28 ;  /* 0x0000001cff24723e */ /* 0x000fe200020006ff */
[----:B------:R-:W-:Y:S01]  /*76b0*/  HADD2.F32 R40, -RZ, R40.H1_H1 ;  /* 0x30000028ff287230 */ /* 0x000fe20000004100 */
[----:B------:R-:W-:Y:S01]  /*76c0*/  F2FP.F16.E4M3.UNPACK_B R35, R20 ;  /* 0x00000014ff23723e */ /* 0x000fe200020006ff */
[----:B------:R-:W-:-:S02]  /*76d0*/  HADD2.F32 R32, -RZ, R32.H1_H1 ;  /* 0x30000020ff207230 */ /* 0x000fc40000004100 */
[CC--:B------:R-:W-:Y:S01]  /*76e0*/  FMUL.FTZ R41, R37.reuse, R43.reuse ;  /* 0x0000002b25297220 */ /* 0x0c0fe20000410000 */
[----:B------:R-:W-:Y:S02]  /*76f0*/  HADD2.F32 R39, -RZ, R36.H0_H0 ;  /* 0x20000024ff277230 */ /* 0x000fe40000004100 */
[-C--:B------:R-:W-:Y:S01]  /*7700*/  FMUL.FTZ R20, R37, R40.reuse ;  /* 0x0000002825147220 */ /* 0x080fe20000410000 */
[----:B------:R-:W-:Y:S02]  /*7710*/  HADD2.F32 R28, -RZ, R21.H0_H0 ;  /* 0x20000015ff1c7230 */ /* 0x000fe40000004100 */
[C---:B------:R-:W-:Y:S01]  /*7720*/  FFMA.FTZ R45, R32.reuse, R40, -R41 ;  /* 0x00000028202d7223 */ /* 0x040fe20000010829 */
[----:B------:R-:W-:Y:S02]  /*7730*/  HADD2.F32 R37, -RZ, R35.H0_H0 ;  /* 0x20000023ff257230 */ /* 0x000fe40000004100 */
[----:B------:R-:W-:Y:S01]  /*7740*/  FFMA.FTZ R47, R32, R43, R20 ;  /* 0x0000002b202f7223 */ /* 0x000fe20000010014 */
[----:B------:R-:W-:-:S02]  /*7750*/  HADD2.F32 R20, -RZ, R13.H0_H0 ;  /* 0x2000000dff147230 */ /* 0x000fc40000004100 */
[C---:B------:R-:W-:Y:S01]  /*7760*/  FMUL.FTZ R41, R28.reuse, R39 ;  /* 0x000000271c297220 */ /* 0x040fe20000410000 */
[----:B------:R-:W-:Y:S02]  /*7770*/  HADD2.F32 R36, -RZ, R36.H1_H1 ;  /* 0x30000024ff247230 */ /* 0x000fe40000004100 */
[-C--:B------:R-:W-:Y:S01]  /*7780*/  FMUL.FTZ R43, R28, R37.reuse ;  /* 0x000000251c2b7220 */ /* 0x080fe20000410000 */
[----:B------:R-:W-:Y:S02]  /*7790*/  HADD2.F32 R21, -RZ, R21.H1_H1 ;  /* 0x30000015ff157230 */ /* 0x000fe40000004100 */
[C---:B------:R-:W-:Y:S01]  /*77a0*/  FFMA.FTZ R41, R20.reuse, R37, -R41 ;  /* 0x0000002514297223 */ /* 0x040fe20000010829 */
[----:B------:R-:W-:Y:S01]  /*77b0*/  HADD2.F32 R28, -RZ, R35.H1_H1 ;  /* 0x30000023ff1c7230 */ /* 0x000fe20000004100 */
[----:B------:R-:W-:Y:S01]  /*77c0*/  F2FP.F16.E4M3.UNPACK_B R37, R4.H1 ;  /* 0x00000004ff25723e */ /* 0x000fe200030006ff */
[----:B------:R-:W-:Y:S02]  /*77d0*/  HADD2.F32 R13, -RZ, R13.H1_H1 ;  /* 0x3000000dff0d7230 */ /* 0x000fe40000004100 */
[C---:B------:R-:W-:Y:S01]  /*77e0*/  FMUL.FTZ R38, R21.reuse, R36 ;  /* 0x0000002415267220 */ /* 0x040fe20000410000 */
[----:B------:R-:W-:Y:S01]  /*77f0*/  F2FP.F16.E4M3.UNPACK_B R32, R3.H1 ;  /* 0x00000003ff20723e */ /* 0x000fe200030006ff */
[-C--:B------:R-:W-:Y:S01]  /*7800*/  FMUL.FTZ R21, R21, R28.reuse ;  /* 0x0000001c15157220 */ /* 0x080fe20000410000 */
[----:B------:R-:W-:Y:S01]  /*7810*/  FFMA.FTZ R43, R20, R39, R43 ;  /* 0x00000027142b7223 */ /* 0x000fe2000001002b */
[----:B------:R-:W-:Y:S01]  /*7820*/  FFMA.FTZ R38, R13, R28, -R38 ;  /* 0x0000001c0d267223 */ /* 0x000fe20000010826 */
[----:B------:R-:W-:-:S02]  /*7830*/  HADD2.F32 R28, -RZ, R37.H0_H0 ;  /* 0x20000025ff1c7230 */ /* 0x000fc40000004100 */
[----:B------:R-:W-:Y:S01]  /*7840*/  FFMA.FTZ R36, R13, R36, R21 ;  /* 0x000000240d247223 */ /* 0x000fe20000010015 */
[----:B------:R-:W-:Y:S01]  /*7850*/  HADD2.F32 R20, -RZ, R26.H0_H0 ;  /* 0x2000001aff147230 */ /* 0x000fe20000004100 */
[----:B------:R-:W-:Y:S01]  /*7860*/  F2FP.F16.E4M3.UNPACK_B R3, R3 ;  /* 0x00000003ff03723e */ /* 0x000fe200020006ff */
[--C-:B------:R-:W-:Y:S01]  /*7870*/  HADD2.F32 R21, -RZ, R32.reuse.H0_H0 ;  /* 0x20000020ff157230 */ /* 0x100fe20000004100 */
[----:B------:R-:W-:Y:S01]  /*7880*/  F2FP.SATFINITE.E4M3.F32.PACK_AB_MERGE_C R34, R49, R34, RZ ;  /* 0x000000223122723e */ /* 0x000fe200048070ff */
[----:B------:R-:W-:Y:S02]  /*7890*/  HADD2.F32 R35, -RZ, R32.H1_H1 ;  /* 0x30000020ff237230 */ /* 0x000fe40000004100 */
[C---:B------:R-:W-:Y:S01]  /*78a0*/  FMUL.FTZ R32, R20.reuse, R28 ;  /* 0x0000001c14207220 */ /* 0x040fe20000410000 */
[----:B------:R-:W-:Y:S02]  /*78b0*/  HADD2.F32 R13, -RZ, R14.H0_H0 ;  /* 0x2000000eff0d7230 */ /* 0x000fe40000004100 */
[----:B------:R-:W-:Y:S01]  /*78c0*/  FMUL.FTZ R20, R20, R21 ;  /* 0x0000001514147220 */ /* 0x000fe20000410000 */
[----:B------:R-:W-:Y:S01]  /*78d0*/  HADD2.F32 R37, -RZ, R37.H1_H1 ;  /* 0x30000025ff257230 */ /* 0x000fe20000004100 */
[----:B------:R-:W-:Y:S01]  /*78e0*/  F2FP.SATFINITE.E4M3.F32.PACK_AB_MERGE_C R44, R47, R44, RZ ;  /* 0x0000002c2f2c723e */ /* 0x000fe200048070ff */
[----:B------:R-:W-:-:S02]  /*78f0*/  HADD2.F32 R26, -RZ, R26.H1_H1 ;  /* 0x3000001aff1a7230 */ /* 0x000fc40000004100 */
[C---:B------:R-:W-:Y:S01]  /*7900*/  FFMA.FTZ R32, R13.reuse, R21, -R32 ;  /* 0x000000150d207223 */ /* 0x040fe20000010820 */
[----:B------:R-:W-:Y:S02]  /*7910*/  HADD2.F32 R14, -RZ, R14.H1_H1 ;  /* 0x3000000eff0e7230 */ /* 0x000fe40000004100 */
[----:B------:R-:W-:Y:S01]  /*7920*/  FFMA.FTZ R39, R13, R28, R20 ;  /* 0x0000001c0d277223 */ /* 0x000fe20000010014 */
[----:B------:R-:W-:Y:S01]  /*7930*/  F2FP.F16.E4M3.UNPACK_B R20, R4 ;  /* 0x00000004ff14723e */ /* 0x000fe200020006ff */
[C---:B------:R-:W-:Y:S01]  /*7940*/  FMUL.FTZ R21, R26.reuse, R37 ;  /* 0x000000251a157220 */ /* 0x040fe20000410000 */
[----:B------:R-:W-:Y:S01]  /*7950*/  FMUL.FTZ R26, R26, R35 ;  /* 0x000000231a1a7220 */ /* 0x000fe20000410000 */
[----:B------:R-:W-:Y:S01]  /*7960*/  HADD2.F32 R4, -RZ, R7.H0_H0 ;  /* 0x20000007ff047230 */ /* 0x000fe20000004100 */
[----:B------:R-:W-:Y:S01]  /*7970*/  F2FP.SATFINITE.E4M3.F32.PACK_AB_MERGE_C R8, R36, R43, R44 ;  /* 0x0000002b2408723e */ /* 0x000fe2000480702c */
[----:B------:R-:W-:Y:S01]  /*7980*/  FFMA.FTZ R35, R14, R35, -R21 ;  /* 0x000000230e237223 */ /* 0x000fe20000010815 */
[----:B------:R-:W-:-:S02]  /*7990*/  HADD2.F32 R21, -RZ, R20.H0_H0 ;  /* 0x20000014ff157230 */ /* 0x000fc40000004100 */
[----:B------:R-:W-:Y:S01]  /*79a0*/  FFMA.FTZ R40, R14, R37, R26 ;  /* 0x000000250e287223 */ /* 0x000fe2000001001a */
[----:B------:R-:W-:Y:S02]  /*79b0*/  HADD2.F32 R20, -RZ, R20.H1_H1 ;  /* 0x30000014ff147230 */ /* 0x000fe40000004100 */
[----:B------:R-:W-:Y:S02]  /*79c0*/  HADD2.F32 R7, -RZ, R7.H1_H1 ;  /* 0x30000007ff077230 */ /* 0x000fe40000004100 */
[----:B------:R-:W-:Y:S01]  /*79d0*/  FMUL.FTZ R26, R4, R21 ;  /* 0x00000015041a7220 */ /* 0x000fe20000410000 */
[--C-:B------:R-:W-:Y:S01]  /*79e0*/  HADD2.F32 R14, -RZ, R3.reuse.H1_H1 ;  /* 0x30000003ff0e7230 */ /* 0x100fe20000004100 */
[----:B------:R-:W-:Y:S01]  /*79f0*/  F2FP.SATFINITE.E4M3.F32.PACK_AB_MERGE_C R32, R35, R32, RZ ;  /* 0x000000202320723e */ /* 0x000fe200048070ff */
[----:B------:R-:W-:Y:S02]  /*7a00*/  HADD2.F32 R13, -RZ, R3.H0_H0 ;  /* 0x20000003ff0d7230 */ /* 0x000fe40000004100 */
[----:B------:R-:W-:Y:S01]  /*7a10*/  FMUL.FTZ R28, R7, R20 ;  /* 0x00000014071c7220 */ /* 0x000fe20000410000 */
[----:B------:R-:W-:-:S02]  /*7a20*/  HADD2.F32 R3, -RZ, R5.H0_H0 ;  /* 0x20000005ff037230 */ /* 0x000fc40000004100 */
[-C--:B------:R-:W-:Y:S01]  /*7a30*/  FMUL.FTZ R7, R7, R14.reuse ;  /* 0x0000000e07077220 */ /* 0x080fe20000410000 */
[----:B------:R-:W-:Y:S02]  /*7a40*/  HADD2.F32 R5, -RZ, R5.H1_H1 ;  /* 0x30000005ff057230 */ /* 0x000fe40000004100 */
[-C--:B------:R-:W-:Y:S01]  /*7a50*/  FMUL.FTZ R4, R4, R13.reuse ;  /* 0x0000000d04047220 */ /* 0x080fe20000410000 */
[----:B------:R-:W-:Y:S02]  /*7a60*/  FFMA.FTZ R26, R3, R13, -R26 ;  /* 0x0000000d031a7223 */ /* 0x000fe4000001081a */
[C---:B------:R-:W-:Y:S01]  /*7a70*/  FFMA.FTZ R13, R5.reuse, R14, -R28 ;  /* 0x0000000e050d7223 */ /* 0x040fe2000001081c */
[----:B------:R-:W-:Y:S01]  /*7a80*/  FFMA.FTZ R20, R5, R20, R7 ;  /* 0x0000001405147223 */ /* 0x000fe20000010007 */
[----:B------:R-:W-:Y:S01]  /*7a90*/  FFMA.FTZ R3, R3, R21, R4 ;  /* 0x0000001503037223 */ /* 0x000fe20000010004 */
[----:B------:R-:W-:Y:S02]  /*7aa0*/  F2FP.SATFINITE.E4M3.F32.PACK_AB_MERGE_C R5, R15, R10, RZ ;  /* 0x0000000a0f05723e */ /* 0x000fe400048070ff */
[----:B------:R-:W-:-:S02]  /*7ab0*/  F2FP.SATFINITE.E4M3.F32.PACK_AB_MERGE_C R7, R42, R33, RZ ;  /* 0x000000212a07723e */ /* 0x000fc400048070ff */
[----:B------:R-:W-:Y:S02]  /*7ac0*/  F2FP.SATFINITE.E4M3.F32.PACK_AB_MERGE_C R4, R45, R46, RZ ;  /* 0x0000002e2d04723e */ /* 0x000fe400048070ff */
[----:B------:R-:W-:Y:S02]  /*7ad0*/  F2FP.SATFINITE.E4M3.F32.PACK_AB_MERGE_C R10, R40, R39, RZ ;  /* 0x00000027280a723e */ /* 0x000fe400048070ff */
[----:B------:R-:W-:Y:S02]  /*7ae0*/  F2FP.SATFINITE.E4M3.F32.PACK_AB_MERGE_C R5, R11, R6, R5 ;  /* 0x000000060b05723e */ /* 0x000fe40004807005 */
[----:B------:R-:W-:Y:S02]  /*7af0*/  F2FP.SATFINITE.E4M3.F32.PACK_AB_MERGE_C R7, R30, R25, R7 ;  /* 0x000000191e07723e */ /* 0x000fe40004807007 */
[----:B------:R-:W-:Y:S02]  /*7b00*/  F2FP.SATFINITE.E4M3.F32.PACK_AB_MERGE_C R4, R38, R41, R4 ;  /* 0x000000292604723e */ /* 0x000fe40004807004 */
[----:B------:R-:W-:-:S02]  /*7b10*/  F2FP.SATFINITE.E4M3.F32.PACK_AB_MERGE_C R6, R13, R26, R32 ;  /* 0x0000001a0d06723e */ /* 0x000fc40004807020 */
[----:B------:R-:W-:Y:S02]  /*7b20*/  F2FP.SATFINITE.E4M3.F32.PACK_AB_MERGE_C R11, R29, R24, R34 ;  /* 0x000000181d0b723e */ /* 0x000fe40004807022 */
[----:B------:R-:W-:Y:S01]  /*7b30*/  F2FP.SATFINITE.E4M3.F32.PACK_AB_MERGE_C R10, R20, R3, R10 ;  /* 0x00000003140a723e */ /* 0x000fe2000480700a */
[----:B------:R4:W-:Y:S04]  /*7b40*/  STS.128 [R50+0xb000], R4 ;  /* 0x00b0000432007388 */ /* 0x0009e80000000c00 */
[----:B------:R4:W-:Y:S02]  /*7b50*/  STS.128 [R0+0xb000], R8 ;  /* 0x00b0000800007388 */ /* 0x0009e40000000c00 */
.L_x_365:
[----:B------:R-:W-:Y:S05]  /*7b60*/  BSYNC B0 ;  /* 0x0000000000007941 */ /* 0x000fea0003800000 */
.L_x_358:
[----:B------:R-:W-:Y:S01]  /*7b70*/  @!PT LDS RZ, [RZ] ;  /* 0x00000000fffff984 */ /* 0x000fe20000000800 */
[----:B------:R-:W-:Y:S01]  /*7b80*/  @!PT LDS RZ, [RZ] ;  /* 0x00000000fffff984 */ /* 0x000fe20000000800 */
[----:B------:R-:W-:Y:S01]  /*7b90*/  @!PT LDS RZ, [RZ] ;  /* 0x00000000fffff984 */ /* 0x000fe20000000800 */
[----:B------:R-:W-:Y:S01]  /*7ba0*/  @!PT LDS RZ, [RZ] ;  /* 0x00000000fffff984 */ /* 0x000fe20000000800 */
[----:B------:R0:W-:Y:S06]  /*7bb0*/  MEMBAR.ALL.CTA ;  /* 0x0000000000007992 */ /* 0x0001ec0000008000 */
[----:B0-----:R-:W0:Y:S01]  /*7bc0*/  FENCE.VIEW.ASYNC.S ;  /* 0x00000000000073c6 */ /* 0x001e220000000000 */
[----:B------:R-:W-:Y:S05]  /*7bd0*/  WARPSYNC.ALL ;  /* 0x0000000000007948 */ /* 0x000fea0003800000 */
[----:B0-----:R-:W-:Y:S06]  /*7be0*/  BAR.SYNC.DEFER_BLOCKING 0xd, 0x180 ;  /* 0x0346000000007b1d */ /* 0x001fec0000010000 */
.L_x_355:
[----:B---34-:R-:W3:Y:S02]  /*7bf0*/  LDL R0, [R1+0x8] ;  /* 0x0000080001007983 */ /* 0x018ee40000100800 */
[----:B---3--:R-:W-:-:S13]  /*7c00*/  ISETP.NE.AND P0, PT, R0, 0x3, PT ;  /* 0x000000030000780c */ /* 0x008fda0003f05270 */
[----:B------:R-:W-:Y:S05]  /*7c10*/  @!P0 BRA `(.L_x_373) ;  /* 0x0000000000048947 */ /* 0x000fea0003800000 */
[----:B------:R-:W-:Y:S01]  /*7c20*/  BPT.TRAP 0x1 ;  /* 0x000000040000795c */ /* 0x000fe20000300000 */
.L_x_373:
[----:B01----:R-:W3:Y:S04]  /*7c30*/  LDL R3, [R1+0x4] ;  /* 0x0000040001037983 */ /* 0x003ee80000100800 */
[----:B------:R-:W4:Y:S01]  /*7c40*/  LDL R0, [R1+0xc] ;  /* 0x00000c0001007983 */ /* 0x000f220000100800 */
[----:B---3--:R-:W-:Y:S01]  /*7c50*/  IMAD R3, R3, 0x8, R16 ;  /* 0x0000000803037824 */ /* 0x008fe200078e0210 */
[----:B----45:R-:W-:-:S04]  /*7c60*/  SHF.L.U32 R6, R0, 0x1f, RZ ;  /* 0x0000001f00067819 */ /* 0x030fc800000006ff */
[----:B------:R0:W1:Y:S01]  /*7c70*/  SYNCS.PHASECHK.TRANS64.TRYWAIT P1, [R3+URZ+0x13230], R6 ;  /* 0x01323006030075a7 */ /* 0x000062000802017f */
[----:B------:R-:W-:Y:S05]  /*7c80*/  @!P0 BRA `(.L_x_374) ;  /* 0x0000000000048947 */ /* 0x000fea0003800000 */
[----:B------:R-:W-:Y:S01]  /*7c90*/  BPT.TRAP 0x1 ;  /* 0x000000040000795c */ /* 0x000fe20000300000 */
.L_x_374:
[----:B------:R-:W-:Y:S01]  /*7ca0*/  VIADD R0, R16, 0xe000 ;  /* 0x0000e00010007836 */ /* 0x000fe20000000000 */
[----:B------:R-:W-:Y:S02]  /*7cb0*/  LOP3.LUT R4, R31, 0x10000, RZ, 0xfc, !PT ;  /* 0x000100001f047812 */ /* 0x000fe400078efcff */
[----:B------:R-:W-:Y:S02]  /*7cc0*/  MOV R5, 0x80000020 ;  /* 0x8000002000057802 */ /* 0x000fe40000000f00 */
[----:B------:R-:W-:-:S04]  /*7cd0*/  SHF.R.U32.HI R0, RZ, 0x4, R0 ;  /* 0x00000004ff007819 */ /* 0x000fc80000011600 */
[----:B------:R-:W-:-:S04]  /*7ce0*/  LOP3.LUT R0, R0, 0x3fff, RZ, 0xc0, !PT ;  /* 0x00003fff00007812 */ /* 0x000fc800078ec0ff */
[----:B------:R-:W-:-:S05]  /*7cf0*/  LOP3.LUT R0, R0, 0x10000, RZ, 0xfc, !PT ;  /* 0x0001000000007812 */ /* 0x000fca00078efcff */
[----:B------:R3:W-:Y:S01]  /*7d00*/  STL [R1+0x18], R0 ;  /* 0x0000180001007387 */ /* 0x0007e20000100800 */
[----:B-1----:R-:W-:Y:S05]  /*7d10*/  @P1 BRA `(.L_x_375) ;  /* 0x0000000000081947 */ /* 0x002fea0003800000 */
[----:B------:R-:W1:Y:S02]  /*7d20*/  SYNCS.PHASECHK.TRANS64.TRYWAIT P1, [R3+URZ+0x13230], R6 ;  /* 0x01323006030075a7 */ /* 0x000e64000802017f */
[----:B-1----:R-:W-:Y:S05]  /*7d30*/  @!P1 BRA `(.L_x_376) ;  /* 0x000000d400189947 */ /* 0x002fea0003800000 */
.L_x_375:
[----:B---3--:R-:W3:Y:S04]  /*7d40*/  LDL R0, [R1+0x18] ;  /* 0x0000180001007983 */ /* 0x008ee80000100800 */
[----:B------:R-:W3:Y:S01]  /*7d50*/  LDL R106, [R1+0x4] ;  /* 0x00000400016a7983 */ /* 0x000ee20000100800 */
[----:B------:R-:W-:Y:S01]  /*7d60*/  IMAD.MOV.U32 R9, RZ, RZ, -0x7fffffe0 ;  /* 0x80000020ff097424 */ /* 0x000fe200078e00ff */
[----:B------:R-:W-:Y:S05]  /*7d70*/  WARPSYNC.ALL ;  /* 0x0000000000007948 */ /* 0x000fea0003800000 */
[----:B------:R-:W-:-:S02]  /*7d80*/  R2UR UR4, R4 ;  /* 0x00000000040472ca */ /* 0x000fc400000e0000 */
[----:B------:R-:W-:Y:S02]  /*7d90*/  R2UR UR5, R5 ;  /* 0x00000000050572ca */ /* 0x000fe400000e0000 */
[----:B------:R-:W-:Y:S01]  /*7da0*/  R2UR UR7, R9 ;  /* 0x00000000090772ca */ /* 0x000fe200000e0000 */
[----:B------:R-:W-:Y:S01]  /*7db0*/  WARPGROUP.ARRIVE ;  /* 0x00000000000079c5 */ /* 0x000fe20000000000 */
[----:B------:R-:W-:Y:S01]  /*7dc0*/  IMAD.MOV.U32 R7, RZ, RZ, -0x7fffffe0 ;  /* 0x80000020ff077424 */ /* 0x000fe200078e00ff */
[----:B--2---:R-:W-:Y:S01]  /*7dd0*/  P2R R14, PR, RZ, 0x1 ;  /* 0x00000001ff0e7803 */ /* 0x004fe20000000000 */
[----:B------:R-:W-:Y:S01]  /*7de0*/  IMAD.MOV.U32 R11, RZ, RZ, -0x7fffffe0 ;  /* 0x80000020ff0b7424 */ /* 0x000fe200078e00ff */
[C---:B------:R-:W-:Y:S02]  /*7df0*/  R2UR UR8, R4.reuse ;  /* 0x00000000040872ca */ /* 0x040fe400000e0000 */
[----:B------:R-:W-:Y:S02]  /*7e00*/  R2UR UR9, R5 ;  /* 0x00000000050972ca */ /* 0x000fe400000e0000 */
[----:B------:R-:W-:Y:S01]  /*7e10*/  R2UR UR11, R11 ;  /* 0x000000000b0b72ca */ /* 0x000fe200000e0000 */
[----:B------:R-:W-:Y:S01]  /*7e20*/  IMAD.MOV.U32 R13, RZ, RZ, -0x7fffffe0 ;  /* 0x80000020ff0d7424 */ /* 0x000fe200078e00ff */
[----:B------:R-:W-:-:S02]  /*7e30*/  R2UR UR12, R4 ;  /* 0x00000000040c72ca */ /* 0x000fc400000e0000 */
[----:B------:R-:W-:Y:S02]  /*7e40*/  R2UR UR13, R5 ;  /* 0x00000000050d72ca */ /* 0x000fe400000e0000 */
[----:B------:R-:W-:Y:S01]  /*7e50*/  R2UR UR15, R13 ;  /* 0x000000000d0f72ca */ /* 0x000fe200000e0000 */
[----:B---3--:R-:W-:Y:S02]  /*7e60*/  IMAD R8, R106, 0x280, R0 ;  /* 0x000002806a087824 */ /* 0x008fe400078e0200 */
[----:B------:R-:W2:Y:S01]  /*7e70*/  LDL R0, [R1+0x70] ;  /* 0x0000700001007983 */ /* 0x000ea20000100800 */
[----:B------:R-:W-:Y:S01]  /*7e80*/  IMAD.MOV.U32 R21, RZ, RZ, -0x7fffffe0 ;  /* 0x80000020ff157424 */ /* 0x000fe200078e00ff */
[----:B------:R-:W-:Y:S01]  /*7e90*/  BSSY B0, `(.L_x_377) ;  /* 0x00004ce000007945 */ /* 0x000fe20003800000 */
[C---:B------:R-:W-:Y:S01]  /*7ea0*/  R2UR UR6, R8.reuse ;  /* 0x00000000080672ca */ /* 0x040fe200000e0000 */
[C---:B01----:R-:W-:Y:S01]  /*7eb0*/  VIADD R6, R8.reuse, 0x80 ;  /* 0x0000008008067836 */ /* 0x043fe20000000000 */
[----:B------:R-:W0:Y:S01]  /*7ec0*/  S2R R108, SR_TID.X ;  /* 0x00000000006c7919 */ /* 0x000e220000002100 */
[C---:B------:R-:W-:Y:S01]  /*7ed0*/  VIADD R10, R8.reuse, 0x180 ;  /* 0x00000180080a7836 */ /* 0x040fe20000000000 */
[----:B------:R-:W-:Y:S01]  /*7ee0*/  R2UR UR19, R21 ;  /* 0x00000000151372ca */ /* 0x000fe200000e0000 */
[----:B------:R-:W-:-:S02]  /*7ef0*/  VIADD R12, R8, 0x200 ;  /* 0x00000200080c7836 */ /* 0x000fc40000000000 */
[----:B------:R-:W-:Y:S01]  /*7f00*/  VIADD R20, R8, 0x2 ;  /* 0x0000000208147836 */ /* 0x000fe20000000000 */
[----:B------:R-:W-:Y:S01]  /*7f10*/  R2UR UR10, R10 ;  /* 0x000000000a0a72ca */ /* 0x000fe200000e0000 */
[----:B------:R-:W-:Y:S01]  /*7f20*/  VIADD R10, R8, 0x82 ;  /* 0x00000082080a7836 */ /* 0x000fe20000000000 */
[----:B------:R-:W-:Y:S01]  /*7f30*/  R2UR UR14, R12 ;  /* 0x000000000c0e72ca */ /* 0x000fe200000e0000 */
[----:B------:R-:W-:Y:S01]  /*7f40*/  IMAD.MOV.U32 R11, RZ, RZ, -0x7fffffe0 ;  /* 0x80000020ff0b7424 */ /* 0x000fe200078e00ff */
[----:B------:R-:W-:Y:S01]  /*7f50*/  R2UR UR18, R20 ;  /* 0x00000000141272ca */ /* 0x000fe200000e0000 */
[----:B------:R-:W-:Y:S01]  /*7f60*/  QGMMA.64x32x32.F32.E4M3.E4M3 R88, gdesc[UR4], RZ, !UPT, gsb0 ;  /* 0x00600000045879f3 */ /* 0x000fe2000c0008ff */
[----:B------:R-:W-:Y:S02]  /*7f70*/  R2UR UR4, R4 ;  /* 0x00000000040472ca */ /* 0x000fe400000e0000 */
[----:B------:R-:W-:Y:S02]  /*7f80*/  R2UR UR5, R5 ;  /* 0x00000000050572ca */ /* 0x000fe400000e0000 */
[----:B------:R-:W-:Y:S01]  /*7f90*/  R2UR UR6, R6 ;  /* 0x00000000060672ca */ /* 0x000fe200000e0000 */
[----:B------:R-:W-:Y:S01]  /*7fa0*/  VIADD R6, R8, 0x100 ;  /* 0x0000010008067836 */ /* 0x000fe20000000000 */
[----:B------:R-:W-:Y:S01]  /*7fb0*/  R2UR UR7, R7 ;  /* 0x00000000070772ca */ /* 0x000fe200000e0000 */
[----:B------:R-:W-:Y:S01]  /*7fc0*/  IMAD.MOV.U32 R7, RZ, RZ, -0x7fffffe0 ;  /* 0x80000020ff077424 */ /* 0x000fe200078e00ff */
[----:B0-----:R-:W-:Y:S01]  /*7fd0*/  LOP3.LUT R108, R108, 0x7f, RZ, 0xc0, !PT ;  /* 0x0000007f6c6c7812 */ /* 0x001fe200078ec0ff */
[----:B------:R-:W-:-:S02]  /*7fe0*/  WARPGROUP.DEPBAR.LE gsb0, 0x0 ;  /* 0x00008000000079c5 */ /* 0x000fc40000010000 */
[----:B------:R-:W-:-:S08]  /*7ff0*/  WARPGROUP.ARRIVE ;  /* 0x00000000000079c5 */ /* 0x000fd00000000000 */
[----:B------:R-:W-:Y:S01]  /*8000*/  QGMMA.64x32x32.F32.E4M3.E4M3 R72, gdesc[UR4], RZ, !UPT, gsb0 ;  /* 0x00600000044879f3 */ /* 0x000fe2000c0008ff */
[----:B------:R-:W-:Y:S01]  /*8010*/  R2UR UR6, R6 ;  /* 0x00000000060672ca */ /* 0x000fe200000e0000 */
[C---:B------:R-:W-:Y:S01]  /*8020*/  VIADD R6, R4.reuse, 0x2 ;  /* 0x0000000204067836 */ /* 0x040fe20000000000 */
[----:B------:R-:W-:Y:S01]  /*8030*/  R2UR UR7, R7 ;  /* 0x00000000070772ca */ /* 0x000fe200000e0000 */
[----:B------:R-:W-:Y:S01]  /*8040*/  IMAD.MOV.U32 R7, RZ, RZ, -0x7fffffe0 ;  /* 0x80000020ff077424 */ /* 0x000fe200078e00ff */
[----:B------:R-:W-:Y:S02]  /*8050*/  R2UR UR4, R4 ;  /* 0x00000000040472ca */ /* 0x000fe400000e0000 */
[----:B------:R-:W-:Y:S02]  /*8060*/  R2UR UR5, R5 ;  /* 0x00000000050572ca */ /* 0x000fe400000e0000 */
[----:B------:R-:W-:Y:S02]  /*8070*/  R2UR UR16, R6 ;  /* 0x00000000061072ca */ /* 0x000fe400000e0000 */
[----:B------:R-:W-:Y:S01]  /*8080*/  R2UR UR17, R7 ;  /* 0x00000000071172ca */ /* 0x000fe200000e0000 */
[----:B------:R-:W-:-:S02]  /*8090*/  WARPGROUP.DEPBAR.LE gsb0, 0x0 ;  /* 0x00008000000079c5 */ /* 0x000fc40000010000 */
[----:B------:R-:W-:-:S06]  /*80a0*/  WARPGROUP.ARRIVE ;  /* 0x00000000000079c5 */ /* 0x000fcc0000000000 */
[----:B------:R-:W-:Y:S01]  /*80b0*/  QGMMA.64x32x32.F32.E4M3.E4M3 R56, gdesc[UR4], RZ, !UPT, gsb0 ;  /* 0x00600000043879f3 */ /* 0x000fe2000c0008ff */
[----:B------:R-:W-:Y:S02]  /*80c0*/  R2UR UR4, R6 ;  /* 0x00000000060472ca */ /* 0x000fe400000e0000 */
[----:B------:R-:W-:Y:S02]  /*80d0*/  R2UR UR5, R7 ;  /* 0x00000000070572ca */ /* 0x000fe400000e0000 */
[----:B------:R-:W-:Y:S01]  /*80e0*/  R2UR UR6, R10 ;  /* 0x000000000a0672ca */ /* 0x000fe200000e0000 */
[----:B------:R-:W-:Y:S01]  /*80f0*/  VIADD R10, R8, 0x102 ;  /* 0x00000102080a7836 */ /* 0x000fe20000000000 */
[----:B------:R-:W-:Y:S01]  /*8100*/  R2UR UR7, R11 ;  /* 0x000000000b0772ca */ /* 0x000fe200000e0000 */
[----:B------:R-:W-:Y:S01]  /*8110*/  IMAD.MOV.U32 R11, RZ, RZ, -0x7fffffe0 ;  /* 0x80000020ff0b7424 */ /* 0x000fe200078e00ff */
[----:B------:R-:W-:Y:S02]  /*8120*/  WARPGROUP.DEPBAR.LE gsb0, 0x0 ;  /* 0x00008000000079c5 */ /* 0x000fe40000010000 */
[----:B------:R-:W-:-:S06]  /*8130*/  WARPGROUP.ARRIVE ;  /* 0x00000000000079c5 */ /* 0x000fcc0000000000 */
[----:B------:R-:W-:Y:S01]  /*8140*/  QGMMA.64x32x32.F32.E4M3.E4M3 R40, gdesc[UR8], RZ, !UPT, gsb0 ;  /* 0x00600000082879f3 */ /* 0x000fe2000c0008ff */
[----:B------:R-:W-:Y:S02]  /*8150*/  R2UR UR8, R6 ;  /* 0x00000000060872ca */ /* 0x000fe400000e0000 */
[----:B------:R-:W-:Y:S01]  /*8160*/  R2UR UR9, R7 ;  /* 0x00000000070972ca */ /* 0x000fe200000e0000 */
[----:B------:R-:W-:Y:S02]  /*8170*/  WARPGROUP.DEPBAR.LE gsb0, 0x0 ;  /* 0x00008000000079c5 */ /* 0x000fe40000010000 */
[----:B------:R-:W-:-:S06]  /*8180*/  WARPGROUP.ARRIVE ;  /* 0x00000000000079c5 */ /* 0x000fcc0000000000 */
[----:B------:R-:W-:Y:S01]  /*8190*/  QGMMA.64x32x32.F32.E4M3.E4M3 R24, gdesc[UR12], RZ, !UPT, gsb0 ;  /* 0x006000000c1879f3 */ /* 0x000fe2000c0008ff */
[----:B--2---:R-:W-:-:S04]  /*81a0*/  IMAD.IADD R9, R0, 0x1, R105 ;  /* 0x0000000100097824 */ /* 0x004fc800078e0269 */
[----:B------:R-:W-:Y:S02]  /*81b0*/  IMAD R12, R104, -0xa0, R9 ;  /* 0xffffff60680c7824 */ /* 0x000fe400078e0209 */
[----:B------:R-:W-:-:S03]  /*81c0*/  IMAD.MOV.U32 R9, RZ, RZ, -0x7fffffe0 ;  /* 0x80000020ff097424 */ /* 0x000fc600078e00ff */
[C---:B------:R-:W-:Y:S02]  /*81d0*/  ISETP.GT.AND P5, PT, R12.reuse, RZ, PT ;  /* 0x000000ff0c00720c */ /* 0x040fe40003fa4270 */
[C---:B------:R-:W-:Y:S02]  /*81e0*/  ISETP.GT.AND P6, PT, R12.reuse, 0x1, PT ;  /* 0x000000010c00780c */ /* 0x040fe40003fc4270 */
[C---:B------:R-:W-:Y:S02]  /*81f0*/  ISETP.GT.AND P1, PT, R12.reuse, 0x8, PT ;  /* 0x000000080c00780c */ /* 0x040fe40003f24270 */
[C---:B------:R-:W-:Y:S02]  /*8200*/  ISETP.GT.AND P4, PT, R12.reuse, 0x9, PT ;  /* 0x000000090c00780c */ /* 0x040fe40003f84270 */
[C---:B------:R-:W-:Y:S02]  /*8210*/  ISETP.GT.AND P3, PT, R12.reuse, 0x10, PT ;  /* 0x000000100c00780c */ /* 0x040fe40003f64270 */
[----:B------:R-:W-:-:S02]  /*8220*/  ISETP.GT.AND P2, PT, R12, 0x11, PT ;  /* 0x000000110c00780c */ /* 0x000fc40003f44270 */
[----:B------:R-:W-:Y:S01]  /*8230*/  ISETP.GT.AND P0, PT, R12, 0x79, PT ;  /* 0x000000790c00780c */ /* 0x000fe20003f04270 */
[----:B------:R-:W-:Y:S02]  /*8240*/  WARPGROUP.DEPBAR.LE gsb0, 0x0 ;  /* 0x00008000000079c5 */ /* 0x000fe40000010000 */
[----:B------:R-:W-:-:S06]  /*8250*/  WARPGROUP.ARRIVE ;  /* 0x00000000000079c5 */ /* 0x000fcc0000000000 */
[----:B------:R-:W-:Y:S03]  /*8260*/  QGMMA.64x32x32.F32.E4M3.E4M3 R88, gdesc[UR16], R88, gsb0 ;  /* 0x00600000105879f3 */ /* 0x000fe60008000858 */
[----:B------:R-:W-:Y:S02]  /*8270*/  WARPGROUP.DEPBAR.LE gsb0, 0x0 ;  /* 0x00008000000079c5 */ /* 0x000fe40000010000 */
[----:B------:R-:W-:Y:S01]  /*8280*/  WARPGROUP.ARRIVE ;  /* 0x00000000000079c5 */ /* 0x000fe20000000000 */
[----:B------:R-:W-:Y:S02]  /*8290*/  FSEL R13, R88, -INF , P5 ;  /* 0xff800000580d7808 */ /* 0x000fe40002800000 */
[----:B------:R-:W-:Y:S02]  /*82a0*/  FSEL R89, R89, -INF , P6 ;  /* 0xff80000059597808 */ /* 0x000fe40003000000 */
[----:B------:R-:W-:Y:S01]  /*82b0*/  FSEL R15, R92, -INF , P1 ;  /* 0xff8000005c0f7808 */ /* 0x000fe20000800000 */
[----:B------:R-:W-:Y:S01]  /*82c0*/  QGMMA.64x32x32.F32.E4M3.E4M3 R72, gdesc[UR4], R72, gsb0 ;  /* 0x00600000044879f3 */ /* 0x000fe20008000848 */
[----:B------:R-:W-:Y:S01]  /*82d0*/  R2UR UR6, R10 ;  /* 0x000000000a0672ca */ /* 0x000fe200000e0000 */
[----:B------:R-:W-:Y:S01]  /*82e0*/  VIADD R10, R8, 0x182 ;  /* 0x00000182080a7836 */ /* 0x000fe20000000000 */
[----:B------:R-:W-:Y:S01]  /*82f0*/  R2UR UR7, R11 ;  /* 0x000000000b0772ca */ /* 0x000fe200000e0000 */
[----:B------:R-:W-:Y:S01]  /*8300*/  IMAD.MOV.U32 R11, RZ, RZ, -0x7fffffe0 ;  /* 0x80000020ff0b7424 */ /* 0x000fe200078e00ff */
[----:B------:R-:W-:Y:S01]  /*8310*/  R2UR UR4, R6 ;  /* 0x00000000060472ca */ /* 0x000fe200000e0000 */
[----:B------:R-:W-:Y:S01]  /*8320*/  VIADD R8, R8, 0x202 ;  /* 0x0000020208087836 */ /* 0x000fe20000000000 */
[----:B------:R-:W-:-:S02]  /*8330*/  R2UR UR5, R7 ;  /* 0x00000000070572ca */ /* 0x000fc400000e0000 */
[----:B------:R-:W-:Y:S02]  /*8340*/  R2UR UR10, R10 ;  /* 0x000000000a0a72ca */ /* 0x000fe400000e0000 */
[----:B------:R-:W-:Y:S02]  /*8350*/  R2UR UR11, R11 ;  /* 0x000000000b0b72ca */ /* 0x000fe400000e0000 */
[----:B------:R-:W-:Y:S02]  /*8360*/  FMNMX.FTZ R0, R13, R89, !PT ;  /* 0x000000590d007209 */ /* 0x000fe40007810000 */
        /* <DEDUP_REMOVED lines=13> */
[----:B------:R-:W-:Y:S02]  /*8440*/  FSEL R101, R101, -INF , P6 ;  /* 0xff80000065657808 */ /* 0x000fe40003000000 */
[----:B------:R-:W-:-:S02]  /*8450*/  ISETP.GT.AND P4, PT, R12, 0x20, PT ;  /* 0x000000200c00780c */ /* 0x000fc40003f84270 */
[----:B------:R-:W-:Y:S02]  /*8460*/  FMNMX.FTZ R0, R113, R0, !PT ;  /* 0x0000000071007209 */ /* 0x000fe40007810000 */
[----:B------:R-:W-:Y:S02]  /*8470*/  FSEL R107, R98, -INF , P3 ;  /* 0xff800000626b7808 */ /* 0x000fe40001800000 */
[----:B------:R-:W-:Y:S02]  /*8480*/  ISETP.GT.AND P3, PT, R12, 0x21, PT ;  /* 0x000000210c00780c */ /* 0x000fe40003f64270 */
[----:B------:R-:W-:Y:S02]  /*8490*/  FMNMX.FTZ R0, R101, R0, !PT ;  /* 0x0000000065007209 */ /* 0x000fe40007810000 */
[----:B------:R-:W-:Y:S02]  /*84a0*/  FSEL R21, R94, -INF , P1 ;  /* 0xff8000005e157808 */ /* 0x000fe40000800000 */
[----:B------:R-:W-:-:S02]  /*84b0*/  ISETP.GT.AND P1, PT, R12, 0x28, PT ;  /* 0x000000280c00780c */ /* 0x000fc40003f24270 */
[----:B------:R-:W-:Y:S02]  /*84c0*/  FSEL R99, R99, -INF , P2 ;  /* 0xff80000063637808 */ /* 0x000fe40001000000 */
[----:B------:R-:W-:Y:S01]  /*84d0*/  ISETP.GT.AND P2, PT, R12, 0x29, PT ;  /* 0x000000290c00780c */ /* 0x000fe20003f44270 */
[----:B------:R-:W-:Y:S02]  /*84e0*/  WARPGROUP.DEPBAR.LE gsb0, 0x0 ;  /* 0x00008000000079c5 */ /* 0x000fe40000010000 */
[----:B------:R-:W-:Y:S01]  /*84f0*/  WARPGROUP.ARRIVE ;  /* 0x00000000000079c5 */ /* 0x000fe20000000000 */
[----:B------:R-:W-:Y:S02]  /*8500*/  FSEL R115, R72, -INF , P4 ;  /* 0xff80000048737808 */ /* 0x000fe40002000000 */
[----:B------:R-:W-:Y:S02]  /*8510*/  FSEL R73, R73, -INF , P3 ;  /* 0xff80000049497808 */ /* 0x000fe40001800000 */
[----:B------:R-:W-:Y:S01]  /*8520*/  FMNMX.FTZ R0, R115, R0, !PT ;  /* 0x0000000073007209 */ /* 0x000fe20007810000 */
[----:B------:R-:W-:Y:S01]  /*8530*/  QGMMA.64x32x32.F32.E4M3.E4M3 R56, gdesc[UR4], R56, gsb0 ;  /* 0x00600000043879f3 */ /* 0x000fe20008000838 */
[----:B------:R-:W-:-:S02]  /*8540*/  R2UR UR7, R9 ;  /* 0x00000000090772ca */ /* 0x000fc400000e0000 */
[----:B------:R-:W-:Y:S02]  /*8550*/  FSEL R9, R76, -INF , P1 ;  /* 0xff8000004c097808 */ /* 0x000fe40000800000 */
[----:B------:R-:W-:Y:S02]  /*8560*/  FMNMX.FTZ R0, R73, R0, !PT ;  /* 0x0000000049007209 */ /* 0x000fe40007810000 */
[----:B------:R-:W-:Y:S02]  /*8570*/  FSEL R103, R103, -INF , P6 ;  /* 0xff80000067677808 */ /* 0x000fe40003000000 */
[----:B------:R-:W-:Y:S02]  /*8580*/  ISETP.GT.AND P6, PT, R12, 0x30, PT ;  /* 0x000000300c00780c */ /* 0x000fe40003fc4270 */
        /* <DEDUP_REMOVED lines=10> */
[----:B------:R-:W-:Y:S02]  /*8630*/  R2UR UR6, R8 ;  /* 0x00000000080672ca */ /* 0x000fe400000e0000 */
[----:B------:R-:W-:Y:S02]  /*8640*/  R2UR UR4, R6 ;  /* 0x00000000060472ca */ /* 0x000fe400000e0000 */
[----:B------:R-:W-:Y:S02]  /*8650*/  R2UR UR5, R7 ;  /* 0x00000000070572ca */ /* 0x000fe400000e0000 */
        /* <DEDUP_REMOVED lines=11> */
[----:B------:R-:W-:Y:S01]  /*8710*/  FSEL R85, R82, -INF , P6 ;  /* 0xff80000052557808 */ /* 0x000fe20003000000 */
[----:B------:R-:W-:Y:S02]  /*8720*/  WARPGROUP.DEPBAR.LE gsb0, 0x0 ;  /* 0x00008000000079c5 */ /* 0x000fe40000010000 */
[----:B------:R-:W-:Y:S01]  /*8730*/  WARPGROUP.ARRIVE ;  /* 0x00000000000079c5 */ /* 0x000fe20000000000 */
[----:B------:R-:W-:-:S02]  /*8740*/  FSEL R127, R56, -INF , P1 ;  /* 0xff800000387f7808 */ /* 0x000fc40000800000 */
[C---:B------:R-:W-:Y:S02]  /*8750*/  ISETP.GT.AND P6, PT, R12.reuse, 0x48, PT ;  /* 0x000000480c00780c */ /* 0x040fe40003fc4270 */
[----:B------:R-:W-:Y:S01]  /*8760*/  FSEL R57, R57, -INF , P2 ;  /* 0xff80000039397808 */ /* 0x000fe20001000000 */
[----:B------:R-:W-:Y:S01]  /*8770*/  QGMMA.64x32x32.F32.E4M3.E4M3 R40, gdesc[UR8], R40, gsb0 ;  /* 0x00600000082879f3 */ /* 0x000fe20008000828 */
        /* <DEDUP_REMOVED lines=23> */
[----:B------:R-:W-:Y:S02]  /*88f0*/  FSEL R69, R69, -INF , P2 ;  /* 0xff80000045457808 */ /* 0x000fe40001000000 */
[----:B------:R-:W-:Y:S02]  /*8900*/  FMNMX.FTZ R0, R137, R0, !PT ;  /* 0x0000000089007209 */ /* 0x000fe40007810000 */
[----:B------:R-:W-:Y:S02]  /*8910*/  FSEL R63, R63, -INF , P5 ;  /* 0xff8000003f3f7808 */ /* 0x000fe40002800000 */
[----:B------:R-:W-:Y:S02]  /*8920*/  ISETP.GT.AND P5, PT, R12, 0x61, PT ;  /* 0x000000610c00780c */ /* 0x000fe40003fa4270 */
[----:B------:R-:W-:-:S02]  /*8930*/  FMNMX.FTZ R0, R69, R0, !PT ;  /* 0x0000000045007209 */ /* 0x000fc40007810000 */
        /* <DEDUP_REMOVED lines=25> */
[----:B------:R-:W-:Y:S02]  /*8ad0*/  FMNMX.FTZ R0, R49, R0, !PT ;  /* 0x0000000031007209 */ /* 0x000fe40007810000 */
[----:B------:R-:W-:-:S02]  /*8ae0*/  FSEL R43, R43, -INF , P5 ;  /* 0xff8000002b2b7808 */ /* 0x000fc40002800000 */
[C---:B------:R-:W-:Y:S02]  /*8af0*/  ISETP.GT.AND P5, PT, R12.reuse, 0x80, PT ;  /* 0x000000800c00780c */ /* 0x040fe40003fa4270 */
[----:B------:R-:W-:Y:S02]  /*8b00*/  FSEL R53, R53, -INF , P0 ;  /* 0xff80000035357808 */ /* 0x000fe40000000000 */
[----:B------:R-:W-:Y:S02]  /*8b10*/  FMNMX.FTZ R0, R155, R0, !PT ;  /* 0x000000009b007209 */ /* 0x000fe40007810000 */
[----:B------:R-:W-:Y:S02]  /*8b20*/  ISETP.GT.AND P0, PT, R12, 0x81, PT ;  /* 0x000000810c00780c */ /* 0x000fe40003f04270 */
[----:B------:R-:W-:Y:S02]  /*8b30*/  FMNMX.FTZ R0, R53, R0, !PT ;  /* 0x0000000035007209 */ /* 0x000fe40007810000 */
[----:B------:R-:W-:-:S02]  /*8b40*/  FSEL R50, R50, -INF , P1 ;  /* 0xff80000032327808 */ /* 0x000fc40000800000 */
[C---:B------:R-:W-:Y:S02]  /*8b50*/  ISETP.GT.AND P1, PT, R12.reuse, 0x88, PT ;  /* 0x000000880c00780c */ /* 0x040fe40003f24270 */
[----:B------:R-:W-:Y:S02]  /*8b60*/  FSEL R51, R51, -INF , P2 ;  /* 0xff80000033337808 */ /* 0x000fe40001000000 */
[C---:B------:R-:W-:Y:S02]  /*8b70*/  ISETP.GT.AND P2, PT, R12.reuse, 0x89, PT ;  /* 0x000000890c00780c */ /* 0x040fe40003f44270 */
[----:B------:R-:W-:Y:S02]  /*8b80*/  FSEL R47, R47, -INF , P3 ;  /* 0xff8000002f2f7808 */ /* 0x000fe40001800000 */
[----:B------:R-:W-:Y:S01]  /*8b90*/  ISETP.GT.AND P3, PT, R12, 0x90, PT ;  /* 0x000000900c00780c */ /* 0x000fe20003f64270 */
[----:B------:R-:W-:Y:S02]  /*8ba0*/  WARPGROUP.DEPBAR.LE gsb0, 0x0 ;  /* 0x00008000000079c5 */ /* 0x000fe40000010000 */
[----:B------:R-:W-:-:S02]  /*8bb0*/  FSEL R24, R24, -INF , P5 ;  /* 0xff80000018187808 */ /* 0x000fc40002800000 */
[----:B------:R-:W-:Y:S02]  /*8bc0*/  FSEL R25, R25, -INF , P0 ;  /* 0xff80000019197808 */ /* 0x000fe40000000000 */
[----:B------:R-:W-:Y:S02]  /*8bd0*/  FMNMX.FTZ R0, R24, R0, !PT ;  /* 0x0000000018007209 */ /* 0x000fe40007810000 */
[----:B------:R-:W-:Y:S02]  /*8be0*/  FSEL R28, R28, -INF , P1 ;  /* 0xff8000001c1c7808 */ /* 0x000fe40000800000 */
[----:B------:R-:W-:Y:S02]  /*8bf0*/  FMNMX.FTZ R0, R25, R0, !PT ;  /* 0x0000000019007209 */ /* 0x000fe40007810000 */
[----:B------:R-:W-:Y:S02]  /*8c00*/  FSEL R29, R29, -INF , P2 ;  /* 0xff8000001d1d7808 */ /* 0x000fe40001000000 */
[----:B------:R-:W-:-:S02]  /*8c10*/  FMNMX.FTZ R0, R28, R0, !PT ;  /* 0x000000001c007209 */ /* 0x000fc40007810000 */
[----:B------:R-:W-:Y:S02]  /*8c20*/  FSEL R153, R46, -INF , P4 ;  /* 0xff8000002e997808 */ /* 0x000fe40002000000 */
[----:B------:R-:W-:Y:S02]  /*8c30*/  FSEL R32, R32, -INF , P3 ;  /* 0xff80000020207808 */ /* 0x000fe40001800000 */
[----:B------:R-:W-:Y:S02]  /*8c40*/  FMNMX.FTZ R0, R29, R0, !PT ;  /* 0x000000001d007209 */ /* 0x000fe40007810000 */
[----:B------:R-:W-:Y:S02]  /*8c50*/  ISETP.GT.AND P4, PT, R12, 0x91, PT ;  /* 0x000000910c00780c */ /* 0x000fe40003f84270 */
[----:B------:R-:W-:Y:S02]  /*8c60*/  FMNMX.FTZ R0, R32, R0, !PT ;  /* 0x0000000020007209 */ /* 0x000fe40007810000 */
[----:B------:R-:W-:-:S02]  /*8c70*/  FSEL R8, R33, -INF , P4 ;  /* 0xff80000021087808 */ /* 0x000fc40002000000 */
[----:B------:R-:W-:Y:S02]  /*8c80*/  ISETP.GT.AND P5, PT, R12, 0x98, PT ;  /* 0x000000980c00780c */ /* 0x000fe40003fa4270 */
[----:B------:R-:W-:Y:S02]  /*8c90*/  FMNMX.FTZ R0, R8, R0, !PT ;  /* 0x0000000008007209 */ /* 0x000fe40007810000 */
[----:B------:R-:W-:Y:S02]  /*8ca0*/  FSEL R33, R36, -INF , P5 ;  /* 0xff80000024217808 */ /* 0x000fe40002800000 */
[----:B------:R-:W-:Y:S02]  /*8cb0*/  ISETP.GT.AND P6, PT, R12, 0x99, PT ;  /* 0x000000990c00780c */ /* 0x000fe40003fc4270 */
[----:B------:R-:W-:Y:S02]  /*8cc0*/  FMNMX.FTZ R0, R33, R0, !PT ;  /* 0x0000000021007209 */ /* 0x000fe40007810000 */
[----:B------:R-:W-:-:S02]  /*8cd0*/  FSEL R37, R37, -INF , P6 ;  /* 0xff80000025257808 */ /* 0x000fc40003000000 */
[----:B------:R-:W-:Y:S02]  /*8ce0*/  P2R R40, PR, RZ, 0x1 ;  /* 0x00000001ff287803 */ /* 0x000fe40000000000 */
[----:B------:R-:W-:Y:S02]  /*8cf0*/  FMNMX.FTZ R20, R37, R0, !PT ;  /* 0x0000000025147209 */ /* 0x000fe40007810000 */
[----:B------:R-:W-:Y:S02]  /*8d00*/  ISETP.GT.AND P0, PT, R12, 0x80, PT ;  /* 0x000000800c00780c */ /* 0x000fe40003f04270 */
[----:B------:R-:W-:Y:S01]  /*8d10*/  P2R R42, PR, RZ, 0x2 ;  /* 0x00000002ff2a7803 */ /* 0x000fe20000000000 */
[----:B------:R-:W0:Y:S01]  /*8d20*/  SHFL.BFLY PT, R0, R20, 0x2, 0x1f ;  /* 0x0c401f0014007f89 */ /* 0x000e2200000e0000 */
[----:B------:R-:W-:Y:S02]  /*8d30*/  FSEL R26, R26, -INF , P0 ;  /* 0xff8000001a1a7808 */ /* 0x000fe40000000000 */
[----:B------:R-:W-:-:S02]  /*8d40*/  ISETP.NE.AND P0, PT, R40, RZ, PT ;  /* 0x000000ff2800720c */ /* 0x000fc40003f05270 */
[----:B------:R-:W-:Y:S02]  /*8d50*/  FMNMX.FTZ R40, R11, R91, !PT ;  /* 0x0000005b0b287209 */ /* 0x000fe40007810000 */
[----:B------:R-:W-:Y:S02]  /*8d60*/  ISETP.GT.AND P1, PT, R12, 0x79, PT ;  /* 0x000000790c00780c */ /* 0x000fe40003f24270 */
[----:B------:R-:W-:Y:S02]  /*8d70*/  FMNMX.FTZ R40, R21, R40, !PT ;  /* 0x0000002815287209 */ /* 0x000fe40007810000 */
[----:B------:R-:W-:Y:S02]  /*8d80*/  FSEL R55, R55, -INF , P1 ;  /* 0xff80000037377808 */ /* 0x000fe40000800000 */
[----:B------:R-:W-:Y:S02]  /*8d90*/  ISETP.NE.AND P1, PT, R42, RZ, PT ;  /* 0x000000ff2a00720c */ /* 0x000fe40003f25270 */
[----:B------:R-:W-:-:S02]  /*8da0*/  FMNMX.FTZ R42, R95, R40, !PT ;  /* 0x000000285f2a7209 */ /* 0x000fc40007810000 */
[----:B------:R-:W-:Y:S02]  /*8db0*/  P2R R44, PR, RZ, 0x8 ;  /* 0x00000008ff2c7803 */ /* 0x000fe40000000000 */
[----:B------:R-:W-:Y:S02]  /*8dc0*/  FMNMX.FTZ R42, R107, R42, !PT ;  /* 0x0000002a6b2a7209 */ /* 0x000fe40007810000 */
[----:B------:R-:W-:Y:S02]  /*8dd0*/  P2R R46, PR, RZ, 0x4 ;  /* 0x00000004ff2e7803 */ /* 0x000fe40000000000 */
[----:B------:R-:W-:Y:S02]  /*8de0*/  FMNMX.FTZ R42, R99, R42, !PT ;  /* 0x0000002a632a7209 */ /* 0x000fe40007810000 */
[----:B0-----:R-:W-:Y:S02]  /*8df0*/  FMNMX.FTZ R36, R20, R0, !PT ;  /* 0x0000000014247209 */ /* 0x001fe40007810000 */
[----:B------:R-:W-:-:S02]  /*8e00*/  FMNMX.FTZ R42, R111, R42, !PT ;  /* 0x0000002a6f2a7209 */ /* 0x000fc40007810000 */
[----:B------:R-:W-:Y:S01]  /*8e10*/  ISETP.GT.AND P2, PT, R12, 0x78, PT ;  /* 0x000000780c00780c */ /* 0x000fe20003f44270 */
[----:B------:R-:W0:Y:S01]  /*8e20*/  SHFL.BFLY PT, R0, R36, 0x1, 0x1f ;  /* 0x0c201f0024007f89 */ /* 0x000e2200000e0000 */
[----:B------:R-:W-:Y:S02]  /*8e30*/  FSEL R27, R27, -INF , P0 ;  /* 0xff8000001b1b7808 */ /* 0x000fe40000000000 */
[----:B------:R-:W-:Y:S02]  /*8e40*/  FSEL R54, R54, -INF , P2 ;  /* 0xff80000036367808 */ /* 0x000fe40001000000 */
[----:B------:R-:W-:Y:S02]  /*8e50*/  ISETP.NE.AND P2, PT, R46, RZ, PT ;  /* 0x000000ff2e00720c */ /* 0x000fe40003f45270 */
[----:B------:R-:W-:Y:S02]  /*8e60*/  FSEL R35, R35, -INF , P4 ;  /* 0xff80000023237808 */ /* 0x000fe40002000000 */
[----:B------:R-:W-:-:S02]  /*8e70*/  FSEL R31, R31, -INF , P2 ;  /* 0xff8000001f1f7808 */ /* 0x000fc40001000000 */
[----:B------:R-:W-:Y:S02]  /*8e80*/  ISETP.NE.AND P0, PT, R14, RZ, PT ;  /* 0x000000ff0e00720c */ /* 0x000fe40003f05270 */
[----:B------:R-:W-:Y:S02]  /*8e90*/  ISETP.NE.AND P2, PT, R108, RZ, PT ;  /* 0x000000ff6c00720c */ /* 0x000fe40003f45270 */
[----:B0-----:R-:W-:-:S11]  /*8ea0*/  FMNMX.FTZ R0, R36, R0, !PT ;  /* 0x0000000024007209 */ /* 0x001fd60007810000 */
[----:B------:R-:W-:Y:S01]  /*8eb0*/  @!P2 VIADD R3, R3, 0x13240 ;  /* 0x000132400303a836 */ /* 0x000fe20000000000 */
[----:B------:R-:W-:Y:S01]  /*8ec0*/  FSETP.NEU.FTZ.AND P3, PT, R0, -INF , PT ;  /* 0xff8000000000780b */ /* 0x000fe20003f7d000 */
[----:B------:R-:W-:-:S05]  /*8ed0*/  FFMA.FTZ R10, R2, R0, -8 ;  /* 0xc1000000020a7423 */ /* 0x000fca0000010000 */
[----:B------:R-:W-:Y:S02]  /*8ee0*/  FSEL R10, R10, RZ, P3 ;  /* 0x000000ff0a0a7208 */ /* 0x000fe40001800000 */
[----:B------:R-:W-:Y:S02]  /*8ef0*/  ISETP.NE.AND P3, PT, R44, RZ, PT ;  /* 0x000000ff2c00720c */ /* 0x000fe40003f65270 */
[----:B------:R-:W-:Y:S01]  /*8f00*/  FMNMX.FTZ R44, R103, R42, !PT ;  /* 0x0000002a672c7209 */ /* 0x000fe20007810000 */
[----:B------:R-:W-:-:S01]  /*8f10*/  FFMA.FTZ R9, R2, R9, -R10 ;  /* 0x0000000902097223 */ /* 0x000fc2000001080a */
[--C-:B------:R-:W-:Y:S01]  /*8f20*/  FFMA.FTZ R36, R2, R113, -R10.reuse ;  /* 0x0000007102247223 */ /* 0x100fe2000001080a */
[----:B------:R-:W-:Y:S01]  /*8f30*/  FSEL R113, R30, -INF , P1 ;  /* 0xff8000001e717808 */ /* 0x000fe20000800000 */
[C-C-:B------:R-:W-:Y:S01]  /*8f40*/  FFMA.FTZ R115, R2.reuse, R115, -R10.reuse ;  /* 0x0000007302737223 */ /* 0x140fe2000001080a */
[----:B------:R-:W-:Y:S01]  /*8f50*/  FMNMX.FTZ R44, R77, R44, !PT ;  /* 0x0000002c4d2c7209 */ /* 0x000fe20007810000 */
[----:B------:R-:W-:Y:S01]  /*8f60*/  MUFU.EX2 R42, R9 ;  /* 0x00000009002a7308 */ /* 0x000fe20000000800 */
[----:B------:R-:W-:-:S01]  /*8f70*/  FFMA.FTZ R12, R2, R13, -R10 ;  /* 0x0000000d020c7223 */ /* 0x000fc2000001080a */
[C-C-:B------:R-:W-:Y:S01]  /*8f80*/  FFMA.FTZ R13, R2.reuse, R89, -R10.reuse ;  /* 0x00000059020d7223 */ /* 0x140fe2000001080a */
[----:B------:R-:W-:Y:S01]  /*8f90*/  FMNMX.FTZ R44, R75, R44, !PT ;  /* 0x0000002c4b2c7209 */ /* 0x000fe20007810000 */
[C-C-:B------:R-:W-:Y:S01]  /*8fa0*/  FFMA.FTZ R89, R2.reuse, R97, -R10.reuse ;  /* 0x0000006102597223 */ /* 0x140fe2000001080a */
[----:B------:R-:W-:-:S01]  /*8fb0*/  FFMA.FTZ R97, R2, R117, -R10 ;  /* 0x0000007502617223 */ /* 0x000fc2000001080a */
[----:B------:R-:W-:Y:S01]  /*8fc0*/  FSEL R117, R38, -INF , P5 ;  /* 0xff80000026757808 */ /* 0x000fe20002800000 */
[----:B------:R-:W-:-:S01]  /*8fd0*/  FFMA.FTZ R64, R2, R41, -R10 ;  /* 0x0000002902407223 */ /* 0x000fc2000001080a */
[----:B------:R-:W-:Y:S01]  /*8fe0*/  FMNMX.FTZ R44, R81, R44, !PT ;  /* 0x0000002c512c7209 */ /* 0x000fe20007810000 */
[----:B------:R0:W-:Y:S01]  /*8ff0*/  MUFU.EX2 R40, R115 ;  /* 0x0000007300287308 */ /* 0x0001e20000000800 */
[----:B------:R-:W-:Y:S01]  /*9000*/  FSEL R41, R39, -INF , P6 ;  /* 0xff80000027297808 */ /* 0x000fe20003000000 */
[C-C-:B------:R-:W-:Y:S01]  /*9010*/  FFMA.FTZ R119, R2.reuse, R119, -R10.reuse ;  /* 0x0000007702777223 */ /* 0x140fe2000001080a */
[----:B------:R-:W-:Y:S01]  /*9020*/  FMNMX.FTZ R46, R79, R44, !PT ;  /* 0x0000002c4f2e7209 */ /* 0x000fe20007810000 */
[C-C-:B------:R-:W-:Y:S01]  /*9030*/  FFMA.FTZ R14, R2.reuse, R15, -R10.reuse ;  /* 0x0000000f020e7223 */ /* 0x140fe2000001080a */
[----:B------:R-:W-:-:S01]  /*9040*/  FFMA.FTZ R15, R2, R93, -R10 ;  /* 0x0000005d020f7223 */ /* 0x000fc2000001080a */
[--C-:B------:R-:W-:Y:S01]  /*9050*/  FFMA.FTZ R20, R2, R109, -R10.reuse ;  /* 0x0000006d02147223 */ /* 0x100fe2000001080a */
[----:B------:R-:W-:Y:S01]  /*9060*/  FMNMX.FTZ R46, R85, R46, !PT ;  /* 0x0000002e552e7209 */ /* 0x000fe20007810000 */
[----:B------:R1:W-:Y:S01]  /*9070*/  MUFU.EX2 R44, R119 ;  /* 0x00000077002c7308 */ /* 0x0003e20000000800 */
[----:B0-----:R-:W-:Y:S01]  /*9080*/  FSEL R115, R34, -INF , P3 ;  /* 0xff80000022737808 */ /* 0x001fe20001800000 */
[C-C-:B------:R-:W-:Y:S01]  /*9090*/  FFMA.FTZ R93, R2.reuse, R101, -R10.reuse ;  /* 0x00000065025d7223 */ /* 0x140fe2000001080a */
[----:B------:R-:W-:Y:S01]  /*90a0*/  FMNMX.FTZ R46, R83, R46, !PT ;  /* 0x0000002e532e7209 */ /* 0x000fe20007810000 */
[C-C-:B------:R-:W-:Y:S01]  /*90b0*/  FFMA.FTZ R73, R2.reuse, R73, -R10.reuse ;  /* 0x0000004902497223 */ /* 0x140fe2000001080a */
[----:B------:R-:W-:-:S01]  /*90c0*/  FFMA.FTZ R101, R2, R121, -R10 ;  /* 0x0000007902657223 */ /* 0x000fc2000001080a */
[C-C-:B------:R-:W-:Y:S01]  /*90d0*/  FFMA.FTZ R123, R2.reuse, R123, -R10.reuse ;  /* 0x0000007b027b7223 */ /* 0x140fe2000001080a */
[----:B------:R-:W-:Y:S01]  /*90e0*/  FMNMX.FTZ R46, R131, R46, !PT ;  /* 0x0000002e832e7209 */ /* 0x000fe20007810000 */
[C-C-:B------:R-:W-:Y:S01]  /*90f0*/  FFMA.FTZ R109, R2.reuse, R125, -R10.reuse ;  /* 0x0000007d026d7223 */ /* 0x140fe2000001080a */
[----:B-1----:R-:W-:-:S01]  /*9100*/  FFMA.FTZ R119, R2, R8, -R10 ;  /* 0x0000000802777223 */ /* 0x002fc2000001080a */
[C-C-:B------:R-:W-:Y:S01]  /*9110*/  FFMA.FTZ R8, R2.reuse, R33, -R10.reuse ;  /* 0x0000002102087223 */ /* 0x140fe2000001080a */
[----:B------:R-:W-:Y:S01]  /*9120*/  FMNMX.FTZ R48, R87, R46, !PT ;  /* 0x0000002e57307209 */ /* 0x000fe20007810000 */
[C-C-:B------:R-:W-:Y:S01]  /*9130*/  FFMA.FTZ R127, R2.reuse, R127, -R10.reuse ;  /* 0x0000007f027f7223 */ /* 0x140fe2000001080a */
[----:B------:R-:W-:-:S01]  /*9140*/  FFMA.FTZ R57, R2, R57, -R10 ;  /* 0x0000003902397223 */ /* 0x000fc2000001080a */
        /* <DEDUP_REMOVED lines=24> */
[----:B------:R-:W-:Y:S01]  /*92d0*/  MUFU.EX2 R12, R12 ;  /* 0x0000000c000c7308 */ /* 0x000fe20000000800 */
[----:B------:R-:W-:-:S04]  /*92e0*/  FMNMX.FTZ R52, R145, R52, !PT ;  /* 0x0000003491347209 */ /* 0x000fc80007810000 */
[----:B------:R-:W-:-:S03]  /*92f0*/  FMNMX.FTZ R56, R71, R52, !PT ;  /* 0x0000003447387209 */ /* 0x000fc60007810000 */
        /* <DEDUP_REMOVED lines=9> */
[----:B------:R-:W0:Y:S01]  /*9390*/  MUFU.EX2 R15, R15 ;  /* 0x0000000f000f7308 */ /* 0x000e220000000800 */
[----:B------:R-:W-:-:S04]  /*93a0*/  FMNMX.FTZ R58, R54, R9, !PT ;  /* 0x00000009363a7209 */ /* 0x000fc80007810000 */
[----:B------:R-:W-:-:S03]  /*93b0*/  FMNMX.FTZ R9, R55, R58, !PT ;  /* 0x0000003a37097209 */ /* 0x000fc60007810000 */
[----:B------:R-:W-:Y:S01]  /*93c0*/  MUFU.EX2 R20, R20 ;  /* 0x0000001400147308 */ /* 0x000fe20000000800 */
[----:B------:R-:W-:-:S04]  /*93d0*/  FMNMX.FTZ R60, R26, R9, !PT ;  /* 0x000000091a3c7209 */ /* 0x000fc80007810000 */
[----:B------:R-:W-:-:S03]  /*93e0*/  FMNMX.FTZ R60, R27, R60, !PT ;  /* 0x0000003c1b3c7209 */ /* 0x000fc60007810000 */
[----:B------:R-:W-:Y:S01]  /*93f0*/  MUFU.EX2 R89, R89 ;  /* 0x0000005900597308 */ /* 0x000fe20000000800 */
[----:B------:R-:W-:Y:S02]  /*9400*/  FMNMX.FTZ R60, R113, R60, !PT ;  /* 0x0000003c713c7209 */ /* 0x000fe40007810000 */
[----:B0-----:R-:W-:Y:S02]  /*9410*/  F2FP.SATFINITE.E4M3.F32.PACK_AB_MERGE_C R152, R15, R14, RZ ;  /* 0x0000000e0f98723e */ /* 0x001fe400048070ff */
[----:B------:R-:W-:Y:S02]  /*9420*/  FMNMX.FTZ R60, R31, R60, !PT ;  /* 0x0000003c1f3c7209 */ /* 0x000fe40007810000 */
[----:B------:R-:W-:Y:S01]  /*9430*/  F2FP.SATFINITE.E4M3.F32.PACK_AB_MERGE_C R152, R13, R12, R152 ;  /* 0x0000000c0d98723e */ /* 0x000fe20004807098 */
[----:B------:R-:W-:Y:S01]  /*9440*/  MUFU.EX2 R36, R36 ;  /* 0x0000002400247308 */ /* 0x000fe20000000800 */
[----:B------:R-:W-:-:S04]  /*9450*/  FMNMX.FTZ R60, R115, R60, !PT ;  /* 0x0000003c733c7209 */ /* 0x000fc80007810000 */
[----:B------:R-:W-:-:S03]  /*9460*/  FMNMX.FTZ R60, R35, R60, !PT ;  /* 0x0000003c233c7209 */ /* 0x000fc60007810000 */
[----:B------:R-:W0:Y:S01]  /*9470*/  MUFU.EX2 R93, R93 ;  /* 0x0000005d005d7308 */ /* 0x000e220000000800 */
[----:B------:R-:W-:-:S04]  /*9480*/  FMNMX.FTZ R60, R117, R60, !PT ;  /* 0x0000003c753c7209 */ /* 0x000fc80007810000 */
[----:B------:R-:W-:Y:S01]  /*9490*/  FMNMX.FTZ R9, R41, R60, !PT ;  /* 0x0000003c29097209 */ /* 0x000fe20007810000 */
[----:B------:R-:W-:-:S02]  /*94a0*/  FFMA.FTZ R60, R2, R155, -R10 ;  /* 0x0000009b023c7223 */ /* 0x000fc4000001080a */
[----:B------:R-:W-:Y:S02]  /*94b0*/  MUFU.EX2 R73, R73 ;  /* 0x0000004900497308 */ /* 0x000fe40000000800 */
[----:B------:R-:W1:Y:S06]  /*94c0*/  SHFL.BFLY PT, R62, R9, 0x2, 0x1f ;  /* 0x0c401f00093e7f89 */ /* 0x000e6c00000e0000 */
[----:B------:R-:W2:Y:S01]  /*94d0*/  MUFU.EX2 R97, R97 ;  /* 0x0000006100617308 */ /* 0x000ea20000000800 */
[----:B0-----:R-:W-:-:S04]  /*94e0*/  F2FP.SATFINITE.E4M3.F32.PACK_AB_MERGE_C R154, R93, R36, RZ ;  /* 0x000000245d9a723e */ /* 0x001fc800048070ff */
[----:B------:R-:W-:-:S03]  /*94f0*/  F2FP.SATFINITE.E4M3.F32.PACK_AB_MERGE_C R154, R89, R20, R154 ;  /* 0x00000014599a723e */ /* 0x000fc6000480709a */
[----:B------:R-:W-:Y:S08]  /*9500*/  MUFU.EX2 R101, R101 ;  /* 0x0000006500657308 */ /* 0x000ff00000000800 */
[----:B------:R-:W-:Y:S01]  /*9510*/  MUFU.EX2 R46, R123 ;  /* 0x0000007b002e7308 */ /* 0x000fe20000000800 */
[----:B--2---:R-:W-:Y:S02]  /*9520*/  F2FP.SATFINITE.E4M3.F32.PACK_AB_MERGE_C R148, R97, R42, RZ ;  /* 0x0000002a6194723e */ /* 0x004fe400048070ff */
[----:B-1----:R-:W-:-:S02]  /*9530*/  FMNMX.FTZ R62, R9, R62, !PT ;  /* 0x0000003e093e7209 */ /* 0x002fc40007810000 */
[----:B------:R-:W-:-:S03]  /*9540*/  F2FP.SATFINITE.E4M3.F32.PACK_AB_MERGE_C R148, R73, R40, R148 ;  /* 0x000000284994723e */ /* 0x000fc60004807094 */
[----:B------:R-:W0:Y:S01]  /*9550*/  SHFL.BFLY PT, R9, R62, 0x1, 0x1f ;  /* 0x0c201f003e097f89 */ /* 0x000e2200000e0000 */
[----:B------:R-:W1:Y:S08]  /*9560*/  MUFU.EX2 R109, R109 ;  /* 0x0000006d006d7308 */ /* 0x000e700000000800 */
[----:B------:R-:W-:Y:S08]  /*9570*/  MUFU.EX2 R48, R127 ;  /* 0x0000007f00307308 */ /* 0x000ff00000000800 */
[----:B------:R-:W-:Y:S01]  /*9580*/  MUFU.EX2 R57, R57 ;  /* 0x0000003900397308 */ /* 0x000fe20000000800 */
[----:B-1----:R-:W-:-:S04]  /*9590*/  F2FP.SATFINITE.E4M3.F32.PACK_AB_MERGE_C R150, R109, R46, RZ ;  /* 0x0000002e6d96723e */ /* 0x002fc800048070ff */
[----:B------:R-:W-:Y:S02]  /*95a0*/  F2FP.SATFINITE.E4M3.F32.PACK_AB_MERGE_C R150, R101, R44, R150 ;  /* 0x0000002c6596723e */ /* 0x000fe40004807096 */
[----:B0-----:R-:W-:Y:S01]  /*95b0*/  FMNMX.FTZ R9, R62, R9, !PT ;  /* 0x000000093e097209 */ /* 0x001fe20007810000 */
[----:B------:R-:W-:Y:S03]  /*95c0*/  MUFU.EX2 R52, R129 ;  /* 0x0000008100347308 */ /* 0x000fe60000000800 */
[----:B------:R-:W-:Y:S01]  /*95d0*/  FSETP.NEU.FTZ.AND P1, PT, R9, -INF , PT ;  /* 0xff8000000900780b */ /* 0x000fe20003f3d000 */
[----:B------:R-:W-:-:S04]  /*95e0*/  FFMA.FTZ R62, R2, R9, -8 ;  /* 0xc1000000023e7423 */ /* 0x000fc80000010009 */
[----:B------:R-:W-:Y:S01]  /*95f0*/  MUFU.EX2 R61, R61 ;  /* 0x0000003d003d7308 */ /* 0x000fe20000000800 */
[----:B------:R-:W-:Y:S02]  /*9600*/  FSEL R10, R62, RZ, P1 ;  /* 0x000000ff3e0a7208 */ /* 0x000fe40000800000 */
[----:B------:R-:W-:-:S03]  /*9610*/  ISETP.GE.AND P1, PT, R105, 0xa1, PT ;  /* 0x000000a16900780c */ /* 0x000fc60003f26270 */
[C-C-:B------:R-:W-:Y:S01]  /*9620*/  FFMA.FTZ R11, R2.reuse, R11, -R10.reuse ;  /* 0x0000000b020b7223 */ /* 0x140fe2000001080a */
[----:B------:R-:W-:-:S01]  /*9630*/  FFMA.FTZ R62, R2, R91, -R10 ;  /* 0x0000005b023e7223 */ /* 0x000fc2000001080a */
[C-C-:B------:R-:W-:Y:S01]  /*9640*/  FFMA.FTZ R21, R2.reuse, R21, -R10.reuse ;  /* 0x0000001502157223 */ /* 0x140fe2000001080a */
[----:B------:R-:W-:-:S01]  /*9650*/  FFMA.FTZ R64, R2, R95, -R10 ;  /* 0x0000005f02407223 */ /* 0x000fc2000001080a */
[C-C-:B------:R-:W-:Y:S01]  /*9660*/  FFMA.FTZ R37, R2.reuse, R107, -R10.reuse ;  /* 0x0000006b02257223 */ /* 0x140fe2000001080a */
[----:B------:R-:W-:-:S01]  /*9670*/  FFMA.FTZ R66, R2, R99, -R10 ;  /* 0x0000006302427223 */ /* 0x000fc2000001080a */
[----:B------:R-:W-:Y:S01]  /*9680*/  MUFU.EX2 R11, R11 ;  /* 0x0000000b000b7308 */ /* 0x000fe20000000800 */
[----:B------:R-:W-:-:S01]  /*9690*/  FFMA.FTZ R68, R2, R111, -R10 ;  /* 0x0000006f02447223 */ /* 0x000fc2000001080a */
[----:B------:R-:W-:Y:S01]  /*96a0*/  FFMA.FTZ R86, R2, R71, -R10 ;  /* 0x0000004702567223 */ /* 0x000fe2000001080a */
[----:B------:R-:W-:-:S01]  /*96b0*/  FADD.FTZ R71, R12, R13 ;  /* 0x0000000d0c477221 */ /* 0x000fc20000010000 */
[C-C-:B------:R-:W-:Y:S01]  /*96c0*/  FFMA.FTZ R91, R2.reuse, R103, -R10.reuse ;  /* 0x00000067025b7223 */ /* 0x140fe2000001080a */
[----:B------:R-:W-:-:S01]  /*96d0*/  FFMA.FTZ R74, R2, R85, -R10 ;  /* 0x00000055024a7223 */ /* 0x000fc2000001080a */
[----:B------:R-:W-:Y:S01]  /*96e0*/  FFMA.FTZ R70, R2, R77, -R10 ;  /* 0x0000004d02467223 */ /* 0x000fe2000001080a */
[----:B------:R-:W-:-:S01]  /*96f0*/  FADD.FTZ R88, R14, R71 ;  /* 0x000000470e587221 */ /* 0x000fc20000010000 */
[----:B------:R-:W0:Y:S01]  /*9700*/  MUFU.EX2 R62, R62 ;  /* 0x0000003e003e7308 */ /* 0x000e220000000800 */
[----:B------:R-:W-:-:S01]  /*9710*/  FFMA.FTZ R72, R2, R81, -R10 ;  /* 0x0000005102487223 */ /* 0x000fc2000001080a */
[----:B------:R-:W-:Y:S01]  /*9720*/  FFMA.FTZ R81, R2, R87, -R10 ;  /* 0x0000005702517223 */ /* 0x000fe2000001080a */
[----:B------:R-:W-:-:S01]  /*9730*/  FADD.FTZ R87, R15, R88 ;  /* 0x000000580f577221 */ /* 0x000fc20000010000 */
[----:B------:R-:W-:Y:S01]  /*9740*/  @!P2 PRMT R71, RZ, 0x654, R3 ;  /* 0x00000654ff47a816 */ /* 0x000fe20000000003 */
[----:B------:R-:W-:-:S01]  /*9750*/  FFMA.FTZ R75, R2, R75, -R10 ;  /* 0x0000004b024b7223 */ /* 0x000fc2000001080a */
[----:B------:R-:W-:Y:S01]  /*9760*/  FFMA.FTZ R79, R2, R79, -R10 ;  /* 0x0000004f024f7223 */ /* 0x000fe2000001080a */
[----:B------:R-:W-:-:S01]  /*9770*/  FADD.FTZ R88, R20, R87 ;  /* 0x0000005714587221 */ /* 0x000fc20000010000 */
[----:B------:R-:W1:Y:S01]  /*9780*/  MUFU.EX2 R21, R21 ;  /* 0x0000001500157308 */ /* 0x000e620000000800 */
[----:B------:R2:W-:Y:S01]  /*9790*/  @!P2 SYNCS.ARRIVE.TRANS64.RED.A1T0 RZ, [R71+URZ], RZ ;  /* 0x000000ff47ffa9a7 */ /* 0x0005e2000810043f */
[----:B------:R-:W-:-:S01]  /*97a0*/  FFMA.FTZ R77, R2, R83, -R10 ;  /* 0x00000053024d7223 */ /* 0x000fc2000001080a */
[C-C-:B------:R-:W-:Y:S01]  /*97b0*/  FFMA.FTZ R78, R2.reuse, R131, -R10.reuse ;  /* 0x00000083024e7223 */ /* 0x140fe2000001080a */
[----:B------:R-:W-:-:S01]  /*97c0*/  FFMA.FTZ R76, R2, R135, -R10 ;  /* 0x00000087024c7223 */ /* 0x000fc2000001080a */
[C-C-:B------:R-:W-:Y:S01]  /*97d0*/  FFMA.FTZ R59, R2.reuse, R59, -R10.reuse ;  /* 0x0000003b023b7223 */ /* 0x140fe2000001080a */
[----:B------:R-:W-:-:S01]  /*97e0*/  FFMA.FTZ R82, R2, R139, -R10 ;  /* 0x0000008b02527223 */ /* 0x000fc2000001080a */
[----:B------:R-:W-:Y:S01]  /*97f0*/  FFMA.FTZ R83, R2, R63, -R10 ;  /* 0x0000003f02537223 */ /* 0x000fe2000001080a */
[----:B------:R-:W3:Y:S01]  /*9800*/  MUFU.EX2 R64, R64 ;  /* 0x0000004000407308 */ /* 0x000ee20000000800 */
[----:B0-----:R-:W-:-:S01]  /*9810*/  FADD.FTZ R84, R11, R62 ;  /* 0x0000003e0b547221 */ /* 0x001fc20000010000 */
[C-C-:B------:R-:W-:Y:S01]  /*9820*/  FFMA.FTZ R63, R2.reuse, R143, -R10.reuse ;  /* 0x0000008f023f7223 */ /* 0x140fe2000001080a */
[----:B------:R-:W-:-:S01]  /*9830*/  FFMA.FTZ R80, R2, R67, -R10 ;  /* 0x0000004302507223 */ /* 0x000fc2000001080a */
[C-C-:B------:R-:W-:Y:S01]  /*9840*/  FFMA.FTZ R67, R2.reuse, R145, -R10.reuse ;  /* 0x0000009102437223 */ /* 0x140fe2000001080a */
[----:B------:R-:W-:-:S01]  /*9850*/  FFMA.FTZ R149, R2, R149, -R10 ;  /* 0x0000009502957223 */ /* 0x000fc2000001080a */
[C-C-:B------:R-:W-:Y:S01]  /*9860*/  FFMA.FTZ R54, R2.reuse, R54, -R10.reuse ;  /* 0x0000003602367223 */ /* 0x140fe2000001080a */
[----:B------:R-:W-:-:S01]  /*9870*/  FFMA.FTZ R55, R2, R55, -R10 ;  /* 0x0000003702377223 */ /* 0x000fc2000001080a */
[----:B------:R-:W2:Y:S01]  /*9880*/  MUFU.EX2 R37, R37 ;  /* 0x0000002500257308 */ /* 0x000ea20000000800 */
[----:B-1----:R-:W-:-:S01]  /*9890*/  FADD.FTZ R85, R21, R84 ;  /* 0x0000005415557221 */ /* 0x002fc20000010000 */
[C-C-:B------:R-:W-:Y:S01]  /*98a0*/  FFMA.FTZ R113, R2.reuse, R113, -R10.reuse ;  /* 0x0000007102717223 */ /* 0x140fe2000001080a */
[----:B------:R-:W-:-:S01]  /*98b0*/  FFMA.FTZ R31, R2, R31, -R10 ;  /* 0x0000001f021f7223 */ /* 0x000fc2000001080a */
[C-C-:B------:R-:W-:Y:S01]  /*98c0*/  FFMA.FTZ R115, R2.reuse, R115, -R10.reuse ;  /* 0x0000007302737223 */ /* 0x140fe2000001080a */
[----:B------:R-:W-:-:S01]  /*98d0*/  FFMA.FTZ R35, R2, R35, -R10 ;  /* 0x0000002302237223 */ /* 0x000fc2000001080a */
[----:B------:R-:W-:Y:S01]  /*98e0*/  FFMA.FTZ R117, R2, R117, -R10 ;  /* 0x0000007502757223 */ /* 0x000fe2000001080a */
[----:B------:R-:W-:Y:S01]  /*98f0*/  F2FP.SATFINITE.E4M3.F32.PACK_AB_MERGE_C R136, R61, R52, RZ ;  /* 0x000000343d88723e */ /* 0x000fe200048070ff */
[----:B------:R-:W0:Y:S01]  /*9900*/  MUFU.EX2 R66, R66 ;  /* 0x0000004200427308 */ /* 0x000e220000000800 */
[----:B---3--:R-:W-:-:S01]  /*9910*/  FADD.FTZ R84, R64, R85 ;  /* 0x0000005540547221 */ /* 0x008fc20000010000 */
[----:B------:R-:W-:Y:S01]  /*9920*/  FADD.FTZ R85, R89, R88 ;  /* 0x0000005859557221 */ /* 0x000fe20000010000 */
[----:B------:R-:W-:-:S02]  /*9930*/  F2FP.SATFINITE.E4M3.F32.PACK_AB_MERGE_C R21, R64, R21, RZ ;  /* 0x000000154015723e */ /* 0x000fc400048070ff */
[----:B------:R-:W-:Y:S01]  /*9940*/  F2FP.SATFINITE.E4M3.F32.PACK_AB_MERGE_C R136, R57, R48, R136 ;  /* 0x000000303988723e */ /* 0x000fe20004807088 */
[----:B------:R-:W-:-:S01]  /*9950*/  FADD.FTZ R88, R36, R85 ;  /* 0x0000005524587221 */ /* 0x000fc20000010000 */
[----:B------:R-:W-:Y:S01]  /*9960*/  FFMA.FTZ R85, R2, R50, -R10 ;  /* 0x0000003202557223 */ /* 0x000fe2000001080a */
[----:B------:R-:W1:Y:S01]  /*9970*/  MUFU.EX2 R68, R68 ;  /* 0x0000004400447308 */ /* 0x000e620000000800 */
[----:B--2---:R-:W-:-:S01]  /*9980*/  FADD.FTZ R71, R37, R84 ;  /* 0x0000005425477221 */ /* 0x004fc20000010000 */
[C-C-:B------:R-:W-:Y:S01]  /*9990*/  FFMA.FTZ R50, R2.reuse, R51, -R10.reuse ;  /* 0x0000003302327223 */ /* 0x140fe2000001080a */
[----:B------:R-:W-:-:S01]  /*99a0*/  FFMA.FTZ R84, R2, R43, -R10 ;  /* 0x0000002b02547223 */ /* 0x000fc2000001080a */
[----:B------:R-:W-:Y:S01]  /*99b0*/  FFMA.FTZ R43, R2, R153, -R10 ;  /* 0x00000099022b7223 */ /* 0x000fe2000001080a */
[----:B------:R-:W-:-:S03]  /*99c0*/  F2FP.SATFINITE.E4M3.F32.PACK_AB_MERGE_C R153, R62, R11, R21 ;  /* 0x0000000b3e99723e */ /* 0x000fc60004807015 */
[----:B------:R-:W2:Y:S01]  /*99d0*/  MUFU.EX2 R91, R91 ;  /* 0x0000005b005b7308 */ /* 0x000ea20000000800 */
[----:B0-----:R-:W-:-:S01]  /*99e0*/  FADD.FTZ R87, R66, R71 ;  /* 0x0000004742577221 */ /* 0x001fc20000010000 */
[----:B------:R-:W-:Y:S01]  /*99f0*/  FFMA.FTZ R71, R2, R47, -R10 ;  /* 0x0000002f02477223 */ /* 0x000fe2000001080a */
[----:B------:R-:W-:-:S04]  /*9a00*/  FADD.FTZ R47, R93, R88 ;  /* 0x000000585d2f7221 */ /* 0x000fc80000010000 */
[----:B------:R-:W-:Y:S01]  /*9a10*/  FADD.FTZ R88, R40, R47 ;  /* 0x0000002f28587221 */ /* 0x000fe20000010000 */
[----:B------:R-:W0:Y:S01]  /*9a20*/  MUFU.EX2 R70, R70 ;  /* 0x0000004600467308 */ /* 0x000e220000000800 */
[----:B-1----:R-:W-:-:S02]  /*9a30*/  FADD.FTZ R90, R68, R87 ;  /* 0x00000057445a7221 */ /* 0x002fc40000010000 */
[----:B------:R-:W-:-:S04]  /*9a40*/  FADD.FTZ R47, R73, R88 ;  /* 0x00000058492f7221 */ /* 0x000fc80000010000 */
[----:B------:R-:W-:Y:S01]  /*9a50*/  FADD.FTZ R88, R42, R47 ;  /* 0x0000002f2a587221 */ /* 0x000fe20000010000 */
[----:B------:R-:W1:Y:S01]  /*9a60*/  MUFU.EX2 R75, R75 ;  /* 0x0000004b004b7308 */ /* 0x000e620000000800 */
[----:B--2---:R-:W-:-:S01]  /*9a70*/  FADD.FTZ R51, R91, R90 ;  /* 0x0000005a5b337221 */ /* 0x004fc20000010000 */
[----:B------:R-:W-:Y:S01]  /*9a80*/  FFMA.FTZ R47, R2, R27, -R10 ;  /* 0x0000001b022f7223 */ /* 0x000fe2000001080a */
[----:B------:R-:W-:-:S04]  /*9a90*/  F2FP.SATFINITE.E4M3.F32.PACK_AB_MERGE_C R68, R91, R68, RZ ;  /* 0x000000445b44723e */ /* 0x000fc800048070ff */
[----:B------:R-:W-:Y:S01]  /*9aa0*/  F2FP.SATFINITE.E4M3.F32.PACK_AB_MERGE_C R155, R66, R37, R68 ;  /* 0x00000025429b723e */ /* 0x000fe20004807044 */
[----:B------:R-:W2:Y:S01]  /*9ab0*/  MUFU.EX2 R72, R72 ;  /* 0x0000004800487308 */ /* 0x000ea20000000800 */
[----:B0-----:R-:W-:-:S01]  /*9ac0*/  FADD.FTZ R90, R70, R51 ;  /* 0x00000033465a7221 */ /* 0x001fc20000010000 */
[C-C-:B------:R-:W-:Y:S01]  /*9ad0*/  FFMA.FTZ R51, R2.reuse, R26, -R10.reuse ;  /* 0x0000001a02337223 */ /* 0x140fe2000001080a */
[----:B------:R-:W-:-:S05]  /*9ae0*/  FFMA.FTZ R10, R2, R41, -R10 ;  /* 0x00000029020a7223 */ /* 0x000fca000001080a */
[----:B------:R-:W0:Y:S01]  /*9af0*/  MUFU.EX2 R79, R79 ;  /* 0x0000004f004f7308 */ /* 0x000e220000000800 */
[----:B-1----:R-:W-:-:S07]  /*9b00*/  FADD.FTZ R87, R75, R90 ;  /* 0x0000005a4b577221 */ /* 0x002fce0000010000 */
[----:B------:R-:W1:Y:S01]  /*9b10*/  MUFU.EX2 R74, R74 ;  /* 0x0000004a004a7308 */ /* 0x000e620000000800 */
[----:B--2---:R-:W-:-:S01]  /*9b20*/  FADD.FTZ R90, R72, R87 ;  /* 0x00000057485a7221 */ /* 0x004fc20000010000 */
[----:B------:R-:W-:-:S04]  /*9b30*/  FADD.FTZ R87, R97, R88 ;  /* 0x0000005861577221 */ /* 0x000fc80000010000 */
[----:B------:R-:W-:Y:S02]  /*9b40*/  FADD.FTZ R88, R44, R87 ;  /* 0x000000572c587221 */ /* 0x000fe40000010000 */
[----:B------:R-:W2:Y:S01]  /*9b50*/  MUFU.EX2 R77, R77 ;  /* 0x0000004d004d7308 */ /* 0x000ea20000000800 */
[----:B0-----:R-:W-:-:S01]  /*9b60*/  FADD.FTZ R95, R79, R90 ;  /* 0x0000005a4f5f7221 */ /* 0x001fc20000010000 */
[----:B------:R-:W-:-:S06]  /*9b70*/  F2FP.SATFINITE.E4M3.F32.PACK_AB_MERGE_C R72, R79, R72, RZ ;  /* 0x000000484f48723e */ /* 0x000fcc00048070ff */
[----:B------:R-:W0:Y:S01]  /*9b80*/  MUFU.EX2 R78, R78 ;  /* 0x0000004e004e7308 */ /* 0x000e220000000800 */
[----:B-1----:R-:W-:-:S07]  /*9b90*/  FADD.FTZ R90, R74, R95 ;  /* 0x0000005f4a5a7221 */ /* 0x002fce0000010000 */
[----:B------:R-:W1:Y:S01]  /*9ba0*/  MUFU.EX2 R81, R81 ;  /* 0x0000005100517308 */ /* 0x000e620000000800 */
[----:B--2---:R-:W-:-:S07]  /*9bb0*/  FADD.FTZ R87, R77, R90 ;  /* 0x0000005a4d577221 */ /* 0x004fce0000010000 */
[----:B------:R-:W2:Y:S01]  /*9bc0*/  MUFU.EX2 R76, R76 ;  /* 0x0000004c004c7308 */ /* 0x000ea20000000800 */
[----:B0-----:R-:W-:-:S07]  /*9bd0*/  FADD.FTZ R90, R78, R87 ;  /* 0x000000574e5a7221 */ /* 0x001fce0000010000 */
[----:B------:R0:W-:Y:S01]  /*9be0*/  MUFU.EX2 R26, R71 ;  /* 0x00000047001a7308 */ /* 0x0001e20000000800 */
[----:B-1----:R-:W-:-:S01]  /*9bf0*/  FADD.FTZ R41, R81, R90 ;  /* 0x0000005a51297221 */ /* 0x002fc20000010000 */
[----:B------:R-:W-:-:S04]  /*9c00*/  F2FP.SATFINITE.E4M3.F32.PACK_AB_MERGE_C R78, R81, R78, RZ ;  /* 0x0000004e514e723e */ /* 0x000fc800048070ff */
[----:B------:R-:W-:Y:S02]  /*9c10*/  F2FP.SATFINITE.E4M3.F32.PACK_AB_MERGE_C R151, R77, R74, R78 ;  /* 0x0000004a4d97723e */ /* 0x000fe4000480704e */
[----:B------:R-:W1:Y:S01]  /*9c20*/  MUFU.EX2 R59, R59 ;  /* 0x0000003b003b7308 */ /* 0x000e620000000800 */
[----:B0-----:R-:W-:-:S01]  /*9c30*/  FADD.FTZ R71, R101, R88 ;  /* 0x0000005865477221 */ /* 0x001fc20000010000 */
[----:B--2---:R-:W-:-:S03]  /*9c40*/  FADD.FTZ R36, R76, R41 ;  /* 0x000000294c247221 */ /* 0x004fc60000010000 */
[----:B------:R-:W-:-:S03]  /*9c50*/  FADD.FTZ R88, R46, R71 ;  /* 0x000000472e587221 */ /* 0x000fc60000010000 */
[----:B------:R-:W0:Y:S01]  /*9c60*/  MUFU.EX2 R82, R82 ;  /* 0x0000005200527308 */ /* 0x000e220000000800 */
[----:B------:R-:W-:-:S04]  /*9c70*/  FADD.FTZ R15, R109, R88 ;  /* 0x000000586d0f7221 */ /* 0x000fc80000010000 */
[----:B------:R-:W-:-:S03]  /*9c80*/  FADD.FTZ R14, R48, R15 ;  /* 0x0000000f300e7221 */ /* 0x000fc60000010000 */
[----:B------:R-:W2:Y:S01]  /*9c90*/  MUFU.EX2 R83, R83 ;  /* 0x0000005300537308 */ /* 0x000ea20000000800 */
[----:B------:R-:W-:-:S01]  /*9ca0*/  FADD.FTZ R15, R57, R14 ;  /* 0x0000000e390f7221 */ /* 0x000fc20000010000 */
[----:B-1----:R-:W-:-:S03]  /*9cb0*/  FADD.FTZ R41, R59, R36 ;  /* 0x000000243b297221 */ /* 0x002fc60000010000 */
[----:B------:R-:W-:-:S03]  /*9cc0*/  FADD.FTZ R14, R52, R15 ;  /* 0x0000000f340e7221 */ /* 0x000fc60000010000 */
[----:B------:R-:W1:Y:S01]  /*9cd0*/  MUFU.EX2 R56, R133 ;  /* 0x0000008500387308 */ /* 0x000e620000000800 */
[----:B0-----:R-:W-:-:S01]  /*9ce0*/  FADD.FTZ R36, R82, R41 ;  /* 0x0000002952247221 */ /* 0x001fc20000010000 */
[----:B------:R-:W-:-:S06]  /*9cf0*/  FADD.FTZ R61, R61, R14 ;  /* 0x0000000e3d3d7221 */ /* 0x000fcc0000010000 */
[----:B------:R-:W0:Y:S01]  /*9d00*/  MUFU.EX2 R63, R63 ;  /* 0x0000003f003f7308 */ /* 0x000e220000000800 */
[----:B--2---:R-:W-:-:S01]  /*9d10*/  FADD.FTZ R36, R83, R36 ;  /* 0x0000002453247221 */ /* 0x004fc20000010000 */
[----:B------:R-:W-:-:S06]  /*9d20*/  F2FP.SATFINITE.E4M3.F32.PACK_AB_MERGE_C R82, R83, R82, RZ ;  /* 0x000000525352723e */ /* 0x000fcc00048070ff */
[----:B------:R-:W2:Y:S01]  /*9d30*/  MUFU.EX2 R65, R65 ;  /* 0x0000004100417308 */ /* 0x000ea20000000800 */
[----:B-1----:R-:W-:-:S07]  /*9d40*/  FADD.FTZ R14, R56, R61 ;  /* 0x0000003d380e7221 */ /* 0x002fce0000010000 */
[----:B------:R-:W1:Y:S01]  /*9d50*/  MUFU.EX2 R80, R80 ;  /* 0x0000005000507308 */ /* 0x000e620000000800 */
[----:B0-----:R-:W-:-:S07]  /*9d60*/  FADD.FTZ R15, R63, R36 ;  /* 0x000000243f0f7221 */ /* 0x001fce0000010000 */
[----:B------:R0:W3:Y:S01]  /*9d70*/  MUFU.EX2 R58, R137 ;  /* 0x00000089003a7308 */ /* 0x0000e20000000800 */
[----:B--2---:R-:W-:-:S07]  /*9d80*/  FADD.FTZ R41, R65, R14 ;  /* 0x0000000e41297221 */ /* 0x004fce0000010000 */
[----:B------:R-:W2:Y:S01]  /*9d90*/  MUFU.EX2 R67, R67 ;  /* 0x0000004300437308 */ /* 0x000ea20000000800 */
[----:B-1----:R-:W-:-:S01]  /*9da0*/  FADD.FTZ R14, R80, R15 ;  /* 0x0000000f500e7221 */ /* 0x002fc20000010000 */
[----:B0-----:R-:W-:-:S06]  /*9db0*/  F2FP.SATFINITE.E4M3.F32.PACK_AB_MERGE_C R137, R59, R76, R82 ;  /* 0x0000004c3b89723e */ /* 0x001fcc0004807052 */
[----:B------:R-:W0:Y:S01]  /*9dc0*/  MUFU.EX2 R69, R69 ;  /* 0x0000004500457308 */ /* 0x000e220000000800 */
[----:B---3--:R-:W-:-:S07]  /*9dd0*/  FADD.FTZ R36, R58, R41 ;  /* 0x000000293a247221 */ /* 0x008fce0000010000 */
[----:B------:R-:W1:Y:S01]  /*9de0*/  MUFU.EX2 R86, R86 ;  /* 0x0000005600567308 */ /* 0x000e620000000800 */
[----:B--2---:R-:W-:-:S07]  /*9df0*/  FADD.FTZ R13, R67, R14 ;  /* 0x0000000e430d7221 */ /* 0x004fce0000010000 */
[----:B------:R-:W2:Y:S01]  /*9e00*/  MUFU.EX2 R30, R30 ;  /* 0x0000001e001e7308 */ /* 0x000ea20000000800 */
[C---:B0-----:R-:W-:Y:S01]  /*9e10*/  F2FP.SATFINITE.E4M3.F32.PACK_AB_MERGE_C R138, R69.reuse, R58, RZ ;  /* 0x0000003a458a723e */ /* 0x041fe200048070ff */
[----:B------:R-:W-:-:S03]  /*9e20*/  FADD.FTZ R69, R69, R36 ;  /* 0x0000002445457221 */ /* 0x000fc60000010000 */
[----:B------:R-:W-:-:S03]  /*9e30*/  F2FP.SATFINITE.E4M3.F32.PACK_AB_MERGE_C R138, R65, R56, R138 ;  /* 0x00000038418a723e */ /* 0x000fc6000480708a */
[----:B------:R0:W3:Y:S01]  /*9e40*/  MUFU.EX2 R3, R149 ;  /* 0x0000009500037308 */ /* 0x0000e20000000800 */
[C---:B-1----:R-:W-:Y:S01]  /*9e50*/  F2FP.SATFINITE.E4M3.F32.PACK_AB_MERGE_C R67, R86.reuse, R67, RZ ;  /* 0x000000435643723e */ /* 0x042fe200048070ff */
[----:B------:R-:W-:-:S03]  /*9e60*/  FADD.FTZ R86, R86, R13 ;  /* 0x0000000d56567221 */ /* 0x000fc60000010000 */
[----:B------:R-:W-:-:S03]  /*9e70*/  F2FP.SATFINITE.E4M3.F32.PACK_AB_MERGE_C R139, R80, R63, R67 ;  /* 0x0000003f508b723e */ /* 0x000fc60004807043 */
[----:B------:R-:W1:Y:S01]  /*9e80*/  MUFU.EX2 R84, R84 ;  /* 0x0000005400547308 */ /* 0x000e620000000800 */
[----:B--2---:R-:W-:-:S01]  /*9e90*/  FADD.FTZ R14, R30, R69 ;  /* 0x000000451e0e7221 */ /* 0x004fc20000010000 */
[----:B0-----:R-:W-:-:S03]  /*9ea0*/  F2FP.SATFINITE.E4M3.F32.PACK_AB_MERGE_C R149, R75, R70, R72 ;  /* 0x000000464b95723e */ /* 0x001fc60004807048 */
[----:B------:R-:W-:-:S03]  /*9eb0*/  FADD.FTZ R15, R39, R14 ;  /* 0x0000000e270f7221 */ /* 0x000fc60000010000 */
[----:B------:R-:W0:Y:S01]  /*9ec0*/  MUFU.EX2 R34, R34 ;  /* 0x0000002200227308 */ /* 0x000e220000000800 */
[----:B---3--:R-:W-:-:S07]  /*9ed0*/  FADD.FTZ R13, R3, R86 ;  /* 0x00000056030d7221 */ /* 0x008fce0000010000 */
[----:B------:R-:W2:Y:S01]  /*9ee0*/  MUFU.EX2 R43, R43 ;  /* 0x0000002b002b7308 */ /* 0x000ea20000000800 */
[----:B-1----:R-:W-:-:S07]  /*9ef0*/  FADD.FTZ R20, R84, R13 ;  /* 0x0000000d54147221 */ /* 0x002fce0000010000 */
[----:B------:R-:W1:Y:S01]  /*9f00*/  MUFU.EX2 R45, R45 ;  /* 0x0000002d002d7308 */ /* 0x000e620000000800 */
[----:B0-----:R-:W-:-:S07]  /*9f10*/  FADD.FTZ R36, R34, R15 ;  /* 0x0000000f22247221 */ /* 0x001fce0000010000 */
[----:B------:R-:W0:Y:S01]  /*9f20*/  MUFU.EX2 R38, R38 ;  /* 0x0000002600267308 */ /* 0x000e220000000800 */
[----:B--2---:R-:W-:-:S01]  /*9f30*/  FADD.FTZ R13, R43, R20 ;  /* 0x000000142b0d7221 */ /* 0x004fc20000010000 */
[----:B------:R-:W-:-:S03]  /*9f40*/  F2FP.SATFINITE.E4M3.F32.PACK_AB_MERGE_C R43, R26, R43, RZ ;  /* 0x0000002b1a2b723e */ /* 0x000fc600048070ff */
[----:B------:R-:W-:Y:S01]  /*9f50*/  FADD.FTZ R26, R26, R13 ;  /* 0x0000000d1a1a7221 */ /* 0x000fe20000010000 */
[----:B------:R-:W-:Y:S02]  /*9f60*/  F2FP.SATFINITE.E4M3.F32.PACK_AB_MERGE_C R141, R84, R3, R43 ;  /* 0x00000003548d723e */ /* 0x000fe4000480702b */
[----:B------:R-:W2:Y:S01]  /*9f70*/  MUFU.EX2 R27, R85 ;  /* 0x00000055001b7308 */ /* 0x000ea20000000800 */
[C---:B-1----:R-:W-:Y:S01]  /*9f80*/  F2FP.SATFINITE.E4M3.F32.PACK_AB_MERGE_C R140, R45.reuse, R34, RZ ;  /* 0x000000222d8c723e */ /* 0x042fe200048070ff */
[----:B------:R-:W-:-:S03]  /*9f90*/  FADD.FTZ R45, R45, R36 ;  /* 0x000000242d2d7221 */ /* 0x000fc60000010000 */
[----:B------:R-:W-:-:S03]  /*9fa0*/  F2FP.SATFINITE.E4M3.F32.PACK_AB_MERGE_C R140, R39, R30, R140 ;  /* 0x0000001e278c723e */ /* 0x000fc6000480708c */
[----:B------:R-:W1:Y:S01]  /*9fb0*/  MUFU.EX2 R49, R49 ;  /* 0x0000003100317308 */ /* 0x000e620000000800 */
[----:B0-----:R-:W-:-:S07]  /*9fc0*/  FADD.FTZ R20, R38, R45 ;  /* 0x0000002d26147221 */ /* 0x001fce0000010000 */
[----:B------:R-:W0:Y:S01]  /*9fd0*/  MUFU.EX2 R50, R50 ;  /* 0x0000003200327308 */ /* 0x000e220000000800 */
[----:B--2---:R-:W-:-:S07]  /*9fe0*/  FADD.FTZ R13, R27, R26 ;  /* 0x0000001a1b0d7221 */ /* 0x004fce0000010000 */
[----:B------:R-:W-:Y:S01]  /*9ff0*/  MUFU.EX2 R60, R60 ;  /* 0x0000003c003c7308 */ /* 0x000fe20000000800 */
[----:B-1----:R-:W-:-:S07]  /*a000*/  FADD.FTZ R15, R49, R20 ;  /* 0x00000014310f7221 */ /* 0x002fce0000010000 */
[----:B------:R-:W1:Y:S01]  /*a010*/  MUFU.EX2 R53, R53 ;  /* 0x0000003500357308 */ /* 0x000e620000000800 */
[----:B0-----:R-:W-:-:S07]  /*a020*/  FADD.FTZ R13, R50, R13 ;  /* 0x0000000d320d7221 */ /* 0x001fce0000010000 */
[----:B------:R-:W0:Y:S08]  /*a030*/  MUFU.EX2 R54, R54 ;  /* 0x0000003600367308 */ /* 0x000e300000000800 */
[----:B------:R-:W2:Y:S01]  /*a040*/  MUFU.EX2 R55, R55 ;  /* 0x0000003700377308 */ /* 0x000ea20000000800 */
[----:B-1----:R-:W-:Y:S01]  /*a050*/  F2FP.SATFINITE.E4M3.F32.PACK_AB_MERGE_C R142, R53, R60, RZ ;  /* 0x0000003c358e723e */ /* 0x002fe200048070ff */
[----:B------:R-:W-:-:S03]  /*a060*/  FADD.FTZ R60, R60, R15 ;  /* 0x0000000f3c3c7221 */ /* 0x000fc60000010000 */
[----:B------:R-:W-:Y:S01]  /*a070*/  F2FP.SATFINITE.E4M3.F32.PACK_AB_MERGE_C R142, R49, R38, R142 ;  /* 0x00000026318e723e */ /* 0x000fe2000480708e */
[----:B------:R-:W-:-:S02]  /*a080*/  FADD.FTZ R53, R53, R60 ;  /* 0x0000003c35357221 */ /* 0x000fc40000010000 */
[----:B------:R-:W-:Y:S01]  /*a090*/  MUFU.EX2 R28, R28 ;  /* 0x0000001c001c7308 */ /* 0x000fe20000000800 */
[----:B0-----:R-:W-:-:S07]  /*a0a0*/  FADD.FTZ R26, R54, R13 ;  /* 0x0000000d361a7221 */ /* 0x001fce0000010000 */
[----:B------:R-:W0:Y:S01]  /*a0b0*/  MUFU.EX2 R29, R29 ;  /* 0x0000001d001d7308 */ /* 0x000e220000000800 */
[----:B--2---:R-:W-:-:S01]  /*a0c0*/  FADD.FTZ R26, R55, R26 ;  /* 0x0000001a371a7221 */ /* 0x004fc20000010000 */
[----:B------:R-:W-:Y:S01]  /*a0d0*/  F2FP.SATFINITE.E4M3.F32.PACK_AB_MERGE_C R54, R55, R54, RZ ;  /* 0x000000363736723e */ /* 0x000fe200048070ff */
[----:B------:R-:W-:-:S03]  /*a0e0*/  IMAD.MOV.U32 R55, RZ, RZ, RZ ;  /* 0x000000ffff377224 */ /* 0x000fc600078e00ff */
[----:B------:R-:W-:Y:S01]  /*a0f0*/  F2FP.SATFINITE.E4M3.F32.PACK_AB_MERGE_C R143, R50, R27, R54 ;  /* 0x0000001b328f723e */ /* 0x000fe20004807036 */
[--C-:B------:R-:W-:Y:S01]  /*a100*/  IMAD.MOV.U32 R54, RZ, RZ, R55.reuse ;  /* 0x000000ffff367224 */ /* 0x100fe200078e0037 */
[----:B------:R-:W1:Y:S01]  /*a110*/  MUFU.EX2 R24, R24 ;  /* 0x0000001800187308 */ /* 0x000e620000000800 */
[--C-:B------:R-:W-:Y:S02]  /*a120*/  IMAD.MOV.U32 R52, RZ, RZ, R55.reuse ;  /* 0x000000ffff347224 */ /* 0x100fe400078e0037 */
[--C-:B------:R-:W-:Y:S02]  /*a130*/  IMAD.MOV.U32 R50, RZ, RZ, R55.reuse ;  /* 0x000000ffff327224 */ /* 0x100fe400078e0037 */
[--C-:B------:R-:W-:Y:S02]  /*a140*/  IMAD.MOV.U32 R49, RZ, RZ, R55.reuse ;  /* 0x000000ffff317224 */ /* 0x100fe400078e0037 */
[--C-:B------:R-:W-:Y:S01]  /*a150*/  IMAD.MOV.U32 R48, RZ, RZ, R55.reuse ;  /* 0x000000ffff307224 */ /* 0x100fe200078e0037 */
[----:B------:R-:W2:Y:S01]  /*a160*/  MUFU.EX2 R51, R51 ;  /* 0x0000003300337308 */ /* 0x000ea20000000800 */
[----:B0-----:R-:W-:Y:S01]  /*a170*/  F2FP.SATFINITE.E4M3.F32.PACK_AB_MERGE_C R144, R29, R28, RZ ;  /* 0x0000001c1d90723e */ /* 0x001fe200048070ff */
[----:B------:R-:W-:-:S02]  /*a180*/  IMAD.MOV.U32 R46, RZ, RZ, R55 ;  /* 0x000000ffff2e7224 */ /* 0x000fc400078e0037 */
[--C-:B------:R-:W-:Y:S02]  /*a190*/  IMAD.MOV.U32 R45, RZ, RZ, R55.reuse ;  /* 0x000000ffff2d7224 */ /* 0x100fe400078e0037 */
[----:B------:R-:W-:Y:S02]  /*a1a0*/  IMAD.MOV.U32 R44, RZ, RZ, R55 ;  /* 0x000000ffff2c7224 */ /* 0x000fe400078e0037 */
[----:B------:R-:W0:Y:S01]  /*a1b0*/  MUFU.EX2 R25, R25 ;  /* 0x0000001900197308 */ /* 0x000e220000000800 */
[----:B-1----:R-:W-:-:S01]  /*a1c0*/  FADD.FTZ R30, R24, R53 ;  /* 0x00000035181e7221 */ /* 0x002fc20000010000 */
[--C-:B------:R-:W-:Y:S02]  /*a1d0*/  IMAD.MOV.U32 R53, RZ, RZ, R55.reuse ;  /* 0x000000ffff357224 */ /* 0x100fe400078e0037 */
[--C-:B------:R-:W-:Y:S02]  /*a1e0*/  IMAD.MOV.U32 R43, RZ, RZ, R55.reuse ;  /* 0x000000ffff2b7224 */ /* 0x100fe400078e0037 */
[----:B------:R-:W-:-:S02]  /*a1f0*/  IMAD.MOV.U32 R42, RZ, RZ, R55 ;  /* 0x000000ffff2a7224 */ /* 0x000fc400078e0037 */
[----:B------:R1:W3:Y:S01]  /*a200*/  MUFU.EX2 R12, R47 ;  /* 0x0000002f000c7308 */ /* 0x0002e20000000800 */
[----:B--2---:R-:W-:-:S01]  /*a210*/  FADD.FTZ R11, R51, R26 ;  /* 0x0000001a330b7221 */ /* 0x004fc20000010000 */
[--C-:B------:R-:W-:Y:S02]  /*a220*/  IMAD.MOV.U32 R41, RZ, RZ, R55.reuse ;  /* 0x000000ffff297224 */ /* 0x100fe400078e0037 */
[--C-:B------:R-:W-:Y:S02]  /*a230*/  IMAD.MOV.U32 R40, RZ, RZ, R55.reuse ;  /* 0x000000ffff287224 */ /* 0x100fe400078e0037 */
[--C-:B------:R-:W-:Y:S02]  /*a240*/  IMAD.MOV.U32 R39, RZ, RZ, R55.reuse ;  /* 0x000000ffff277224 */ /* 0x100fe400078e0037 */
[----:B------:R-:W2:Y:S01]  /*a250*/  MUFU.EX2 R113, R113 ;  /* 0x0000007100717308 */ /* 0x000ea20000000800 */
[C---:B0-----:R-:W-:Y:S01]  /*a260*/  F2FP.SATFINITE.E4M3.F32.PACK_AB_MERGE_C R144, R25.reuse, R24, R144 ;  /* 0x000000181990723e */ /* 0x041fe20004807090 */
[----:B------:R-:W-:Y:S01]  /*a270*/  FADD.FTZ R25, R25, R30 ;  /* 0x0000001e19197221 */ /* 0x000fe20000010000 */
[----:B-1----:R-:W-:-:S02]  /*a280*/  IMAD.MOV.U32 R47, RZ, RZ, R55 ;  /* 0x000000ffff2f7224 */ /* 0x002fc400078e0037 */
[----:B------:R-:W-:Y:S02]  /*a290*/  IMAD.MOV.U32 R38, RZ, RZ, R55 ;  /* 0x000000ffff267224 */ /* 0x000fe400078e0037 */
[----:B------:R-:W-:-:S01]  /*a2a0*/  FADD.FTZ R28, R28, R25 ;  /* 0x000000191c1c7221 */ /* 0x000fc20000010000 */
[----:B------:R-:W-:Y:S01]  /*a2b0*/  IMAD.MOV.U32 R37, RZ, RZ, R55 ;  /* 0x000000ffff257224 */ /* 0x000fe200078e0037 */
[----:B------:R0:W1:Y:S01]  /*a2c0*/  MUFU.EX2 R14, R31 ;  /* 0x0000001f000e7308 */ /* 0x0000620000000800 */
[----:B---3--:R-:W-:-:S01]  /*a2d0*/  FADD.FTZ R24, R12, R11 ;  /* 0x0000000b0c187221 */ /* 0x008fc20000010000 */
[----:B------:R-:W-:Y:S01]  /*a2e0*/  FADD.FTZ R29, R29, R28 ;  /* 0x0000001c1d1d7221 */ /* 0x000fe20000010000 */
[--C-:B------:R-:W-:Y:S02]  /*a2f0*/  IMAD.MOV.U32 R36, RZ, RZ, R55.reuse ;  /* 0x000000ffff247224 */ /* 0x100fe400078e0037 */
[--C-:B------:R-:W-:Y:S02]  /*a300*/  IMAD.MOV.U32 R34, RZ, RZ, R55.reuse ;  /* 0x000000ffff227224 */ /* 0x100fe400078e0037 */
[----:B------:R-:W-:Y:S01]  /*a310*/  IMAD.MOV.U32 R30, RZ, RZ, R55 ;  /* 0x000000ffff1e7224 */ /* 0x000fe200078e0037 */
[----:B------:R-:W-:Y:S01]  /*a320*/  MUFU.EX2 R8, R8 ;  /* 0x0000000800087308 */ /* 0x000fe20000000800 */
[----:B--2---:R-:W-:-:S01]  /*a330*/  FADD.FTZ R11, R113, R24 ;  /* 0x00000018710b7221 */ /* 0x004fc20000010000 */
[----:B0-----:R-:W-:-:S02]  /*a340*/  IMAD.MOV.U32 R31, RZ, RZ, R55 ;  /* 0x000000ffff1f7224 */ /* 0x001fc400078e0037 */
[--C-:B------:R-:W-:Y:S02]  /*a350*/  IMAD.MOV.U32 R28, RZ, RZ, R55.reuse ;  /* 0x000000ffff1c7224 */ /* 0x100fe400078e0037 */
[----:B------:R-:W-:Y:S02]  /*a360*/  IMAD.MOV.U32 R27, RZ, RZ, R55 ;  /* 0x000000ffff1b7224 */ /* 0x000fe400078e0037 */
[----:B------:R-:W0:Y:S01]  /*a370*/  MUFU.EX2 R33, R33 ;  /* 0x0000002100217308 */ /* 0x000e220000000800 */
[C---:B-1----:R-:W-:Y:S01]  /*a380*/  F2FP.SATFINITE.E4M3.F32.PACK_AB_MERGE_C R113, R14.reuse, R113, RZ ;  /* 0x000000710e71723e */ /* 0x042fe200048070ff */
[----:B------:R-:W-:Y:S01]  /*a390*/  FADD.FTZ R14, R14, R11 ;  /* 0x0000000b0e0e7221 */ /* 0x000fe20000010000 */
[----:B------:R-:W-:Y:S02]  /*a3a0*/  IMAD.MOV.U32 R26, RZ, RZ, R55 ;  /* 0x000000ffff1a7224 */ /* 0x000fe400078e0037 */
[----:B------:R-:W-:Y:S01]  /*a3b0*/  F2FP.SATFINITE.E4M3.F32.PACK_AB_MERGE_C R145, R12, R51, R113 ;  /* 0x000000330c91723e */ /* 0x000fe20004807071 */
[----:B------:R-:W-:Y:S01]  /*a3c0*/  IMAD.MOV.U32 R25, RZ, RZ, R55 ;  /* 0x000000ffff197224 */ /* 0x000fe200078e0037 */
[----:B------:R-:W-:Y:S01]  /*a3d0*/  MOV R51, R55 ;  /* 0x0000003700337202 */ /* 0x000fe20000000f00 */
[----:B------:R-:W1:Y:S08]  /*a3e0*/  MUFU.EX2 R32, R32 ;  /* 0x0000002000207308 */ /* 0x000e700000000800 */
[----:B------:R-:W2:Y:S01]  /*a3f0*/  MUFU.EX2 R115, R115 ;  /* 0x0000007300737308 */ /* 0x000ea20000000800 */
[----:B0-----:R-:W-:-:S07]  /*a400*/  F2FP.SATFINITE.E4M3.F32.PACK_AB_MERGE_C R11, R33, R8, RZ ;  /* 0x00000008210b723e */ /* 0x001fce00048070ff */
[----:B------:R-:W0:Y:S01]  /*a410*/  MUFU.EX2 R119, R119 ;  /* 0x0000007700777308 */ /* 0x000e220000000800 */
[----:B-1----:R-:W-:-:S01]  /*a420*/  FADD.FTZ R24, R32, R29 ;  /* 0x0000001d20187221 */ /* 0x002fc20000010000 */
[----:B------:R-:W-:-:S06]  /*a430*/  IMAD.MOV.U32 R29, RZ, RZ, R55 ;  /* 0x000000ffff1d7224 */ /* 0x000fcc00078e0037 */
[----:B------:R1:W3:Y:S01]  /*a440*/  MUFU.EX2 R20, R35 ;  /* 0x0000002300147308 */ /* 0x0002e20000000800 */
[----:B--2---:R-:W-:-:S07]  /*a450*/  FADD.FTZ R3, R115, R14 ;  /* 0x0000000e73037221 */ /* 0x004fce0000010000 */
[----:B------:R-:W-:Y:S01]  /*a460*/  MUFU.EX2 R117, R117 ;  /* 0x0000007500757308 */ /* 0x000fe20000000800 */
[C---:B0-----:R-:W-:Y:S01]  /*a470*/  F2FP.SATFINITE.E4M3.F32.PACK_AB_MERGE_C R146, R119.reuse, R32, R11 ;  /* 0x000000207792723e */ /* 0x041fe2000480700b */
[----:B------:R-:W-:Y:S01]  /*a480*/  FADD.FTZ R119, R119, R24 ;  /* 0x0000001877777221 */ /* 0x000fe20000010000 */
[--C-:B-1----:R-:W-:Y:S02]  /*a490*/  IMAD.MOV.U32 R35, RZ, RZ, R55.reuse ;  /* 0x000000ffff237224 */ /* 0x102fe400078e0037 */
[----:B------:R-:W-:Y:S02]  /*a4a0*/  IMAD.MOV.U32 R32, RZ, RZ, R55 ;  /* 0x000000ffff207224 */ /* 0x000fe400078e0037 */
[----:B------:R-:W-:-:S01]  /*a4b0*/  FADD.FTZ R8, R8, R119 ;  /* 0x0000007708087221 */ /* 0x000fc20000010000 */
[----:B------:R-:W-:Y:S01]  /*a4c0*/  IMAD.MOV.U32 R24, RZ, RZ, R55 ;  /* 0x000000ffff187224 */ /* 0x000fe200078e0037 */
[----:B------:R-:W0:Y:S01]  /*a4d0*/  MUFU.EX2 R10, R10 ;  /* 0x0000000a000a7308 */ /* 0x000e220000000800 */
[----:B---3--:R-:W-:-:S01]  /*a4e0*/  FADD.FTZ R14, R20, R3 ;  /* 0x00000003140e7221 */ /* 0x008fc20000010000 */
[----:B------:R-:W-:Y:S01]  /*a4f0*/  FADD.FTZ R21, R33, R8 ;  /* 0x0000000821157221 */ /* 0x000fe20000010000 */
[----:B------:R-:W-:Y:S01]  /*a500*/  IMAD.MOV.U32 R33, RZ, RZ, R55 ;  /* 0x000000ffff217224 */ /* 0x000fe200078e0037 */
[----:B0-----:R-:W-:Y:S01]  /*a510*/  F2FP.SATFINITE.E4M3.F32.PACK_AB_MERGE_C R3, R10, R117, RZ ;  /* 0x000000750a03723e */ /* 0x001fe200048070ff */
[----:B------:R-:W-:-:S03]  /*a520*/  FADD.FTZ R117, R117, R14 ;  /* 0x0000000e75757221 */ /* 0x000fc60000010000 */
[----:B------:R-:W-:Y:S01]  /*a530*/  F2FP.SATFINITE.E4M3.F32.PACK_AB_MERGE_C R147, R20, R115, R3 ;  /* 0x000000731493723e */ /* 0x000fe20004807003 */
[----:B------:R-:W-:-:S01]  /*a540*/  FADD.FTZ R20, R10, R117 ;  /* 0x000000750a147221 */ /* 0x000fc20000010000 */
[----:B------:R-:W-:Y:S06]  /*a550*/  @!P1 BRA `(.L_x_378) ;  /* 0x0000002400849947 */ /* 0x000fec0003800000 */
[----:B------:R0:W5:Y:S01]  /*a560*/  LDL.LU R12, [R1+0xc] ;  /* 0x00000c00010c7983 */ /* 0x0001620000300800 */
[----:B------:R-:W-:Y:S01]  /*a570*/  IADD3 R15, R104, -0x2, RZ ;  /* 0xfffffffe680f7810 */ /* 0x000fe20007ffe0ff */
[----:B------:R-:W-:Y:S01]  /*a580*/  IMAD.MOV.U32 R3, RZ, RZ, R9 ;  /* 0x000000ffff037224 */ /* 0x000fe200078e0009 */
[----:B------:R-:W-:Y:S01]  /*a590*/  CS2R R54, SRZ ;  /* 0x0000000000367805 */ /* 0x000fe2000001ff00 */
[----:B------:R-:W-:Y:S01]  /*a5a0*/  IMAD.MOV.U32 R10, RZ, RZ, R0 ;  /* 0x000000ffff0a7224 */ /* 0x000fe200078e0000 */
[----:B------:R-:W-:Y:S01]  /*a5b0*/  CS2R R52, SRZ ;  /* 0x0000000000347805 */ /* 0x000fe2000001ff00 */
[----:B------:R-:W-:Y:S01]  /*a5c0*/  IMAD.MOV.U32 R8, RZ, RZ, R106 ;  /* 0x000000ffff087224 */ /* 0x000fe200078e006a */
        /* <DEDUP_REMOVED lines=13> */
[----:B0-----:R-:W-:-:S07]  /*a6a0*/  CS2R R24, SRZ ;  /* 0x0000000000187805 */ /* 0x001fce000001ff00 */
.L_x_390:
[----:B-----5:R-:W-:-:S04]  /*a6b0*/  ISETP.NE.AND P1, PT, R8, 0x1, PT ;  /* 0x000000010800780c */ /* 0x020fc80003f25270 */
[----:B------:R-:W-:-:S04]  /*a6c0*/  SEL R9, RZ, 0x1, P1 ;  /* 0x00000001ff097807 */ /* 0x000fc80000800000 */
[----:B-----5:R-:W-:-:S05]  /*a6d0*/  LOP3.LUT R11, R12, R9, RZ, 0x3c, !PT ;  /* 0x000000090c0b7212 */ /* 0x020fca00078e3cff */
[----:B0-----:R0:W-:Y:S01]  /*a6e0*/  STL [R1+0xc], R11 ;  /* 0x00000c0b01007387 */ /* 0x0011e20000100800 */
[----:B------:R-:W-:Y:S05]  /*a6f0*/  @!P0 BRA `(.L_x_379) ;  /* 0x0000000000048947 */ /* 0x000fea0003800000 */
[----:B------:R-:W-:Y:S01]  /*a700*/  BPT.TRAP 0x1 ;  /* 0x000000040000795c */ /* 0x000fe20000300000 */
.L_x_379:
[----:B------:R-:W-:Y:S01]  /*a710*/  VIADD R0, R8, 0x1 ;  /* 0x0000000108007836 */ /* 0x000fe20000000000 */
[----:B------:R-:W-:-:S04]  /*a720*/  SHF.L.U32 R14, R11, 0x1f, RZ ;  /* 0x0000001f0b0e7819 */ /* 0x000fc800000006ff */
[----:B------:R-:W-:-:S04]  /*a730*/  ISETP.NE.AND P1, PT, R0, 0x2, PT ;  /* 0x000000020000780c */ /* 0x000fc80003f25270 */
[----:B------:R-:W-:-:S05]  /*a740*/  SEL R9, R0, RZ, P1 ;  /* 0x000000ff00097207 */ /* 0x000fca0000800000 */
[----:B------:R1:W-:Y:S01]  /*a750*/  STL [R1+0x4], R9 ;  /* 0x0000040901007387 */ /* 0x0003e20000100800 */
[----:B0-----:R-:W-:-:S04]  /*a760*/  IMAD R11, R9, 0x8, R16 ;  /* 0x00000008090b7824 */ /* 0x001fc800078e0210 */
[----:B------:R1:W0:Y:S01]  /*a770*/  SYNCS.PHASECHK.TRANS64.TRYWAIT P1, [R11+URZ+0x13230], R14 ;  /* 0x0132300e0b0075a7 */ /* 0x000222000802017f */
[----:B------:R-:W-:Y:S05]  /*a780*/  @!P0 BRA `(.L_x_380) ;  /* 0x0000000000048947 */ /* 0x000fea0003800000 */
[----:B------:R-:W-:Y:S01]  /*a790*/  BPT.TRAP 0x1 ;  /* 0x000000040000795c */ /* 0x000fe20000300000 */
.L_x_380:
[----:B------:R-:W2:Y:S01]  /*a7a0*/  LDL R0, [R1+0x18] ;  /* 0x0000180001007983 */ /* 0x000ea20000100800 */
[----:B------:R-:W-:Y:S01]  /*a7b0*/  BSSY B1, `(.L_x_381) ;  /* 0x0000007000017945 */ /* 0x000fe20003800000 */
[----:B--2---:R-:W-:-:S04]  /*a7c0*/  IMAD R0, R9, 0x280, R0 ;  /* 0x0000028009007824 */ /* 0x004fc800078e0200 */
[C---:B------:R-:W-:Y:S02]  /*a7d0*/  VIADD R58, R0.reuse, 0x80 ;  /* 0x00000080003a7836 */ /* 0x040fe40000000000 */
[----:B-1----:R-:W-:Y:S01]  /*a7e0*/  VIADD R9, R0, 0x100 ;  /* 0x0000010000097836 */ /* 0x002fe20000000000 */
[----:B0-----:R-:W-:Y:S06]  /*a7f0*/  @P1 BRA `(.L_x_382) ;  /* 0x0000000000081947 */ /* 0x001fec0003800000 */
[----:B------:R-:W0:Y:S02]  /*a800*/  SYNCS.PHASECHK.TRANS64.TRYWAIT P1, [R11+URZ+0x13230], R14 ;  /* 0x0132300e0b0075a7 */ /* 0x000e24000802017f */
[----:B0-----:R-:W-:Y:S05]  /*a810*/  @!P1 BRA `(.L_x_383) ;  /* 0x000000a800749947 */ /* 0x001fea0003800000 */
.L_x_382:
[----:B------:R-:W-:Y:S05]  /*a820*/  BSYNC B1 ;  /* 0x0000000000017941 */ /* 0x000fea0003800000 */
.L_x_381:
[----:B------:R-:W-:Y:S01]  /*a830*/  IMAD.MOV.U32 R56, RZ, RZ, R0 ;  /* 0x000000ffff387224 */ /* 0x000fe200078e0000 */
[----:B------:R-:W-:Y:S01]  /*a840*/  R2UR UR4, R4 ;  /* 0x00000000040472ca */ /* 0x000fe200000e0000 */
[----:B------:R-:W-:Y:S01]  /*a850*/  IMAD.MOV.U32 R57, RZ, RZ, -0x7fffffe0 ;  /* 0x80000020ff397424 */ /* 0x000fe200078e00ff */
[----:B------:R-:W-:Y:S01]  /*a860*/  R2UR UR5, R5 ;  /* 0x00000000050572ca */ /* 0x000fe200000e0000 */
[----:B------:R-:W-:Y:S01]  /*a870*/  WARPGROUP.ARRIVE ;  /* 0x00000000000079c5 */ /* 0x000fe20000000000 */
[----:B------:R-:W-:Y:S01]  /*a880*/  R2UR UR6, R56 ;  /* 0x00000000380672ca */ /* 0x000fe200000e0000 */
[----:B------:R-:W-:Y:S01]  /*a890*/  IMAD.MOV.U32 R59, RZ, RZ, -0x7fffffe0 ;  /* 0x80000020ff3b7424 */ /* 0x000fe200078e00ff */
[----:B------:R-:W-:Y:S01]  /*a8a0*/  R2UR UR7, R57 ;  /* 0x00000000390772ca */ /* 0x000fe200000e0000 */
[----:B------:R-:W-:Y:S01]  /*a8b0*/  IMAD.MOV.U32 R56, RZ, RZ, R9 ;  /* 0x000000ffff387224 */ /* 0x000fe200078e0009 */
[----:B------:R-:W-:Y:S01]  /*a8c0*/  R2UR UR10, R58 ;  /* 0x000000003a0a72ca */ /* 0x000fe200000e0000 */
[C---:B------:R-:W-:Y:S01]  /*a8d0*/  VIADD R58, R0.reuse, 0x180 ;  /* 0x00000180003a7836 */ /* 0x040fe20000000000 */
[----:B------:R-:W-:Y:S01]  /*a8e0*/  R2UR UR11, R59 ;  /* 0x000000003b0b72ca */ /* 0x000fe200000e0000 */
[----:B------:R-:W-:Y:S01]  /*a8f0*/  VIADD R60, R0, 0x182 ;  /* 0x00000182003c7836 */ /* 0x000fe20000000000 */
[----:B------:R-:W-:Y:S01]  /*a900*/  R2UR UR8, R4 ;  /* 0x00000000040872ca */ /* 0x000fe200000e0000 */
[----:B------:R-:W-:Y:S01]  /*a910*/  IMAD.MOV.U32 R61, RZ, RZ, -0x7fffffe0 ;  /* 0x80000020ff3d7424 */ /* 0x000fe200078e00ff */
[----:B------:R-:W-:-:S02]  /*a920*/  R2UR UR9, R5 ;  /* 0x00000000050972ca */ /* 0x000fc400000e0000 */
[----:B------:R-:W-:Y:S01]  /*a930*/  R2UR UR14, R56 ;  /* 0x00000000380e72ca */ /* 0x000fe200000e0000 */
[----:B------:R-:W-:Y:S01]  /*a940*/  VIADD R56, R0, 0x200 ;  /* 0x0000020000387836 */ /* 0x000fe20000000000 */
[----:B------:R-:W-:Y:S01]  /*a950*/  R2UR UR15, R57 ;  /* 0x00000000390f72ca */ /* 0x000fe200000e0000 */
[----:B------:R-:W-:Y:S01]  /*a960*/  QGMMA.64x32x32.F32.E4M3.E4M3 R120, gdesc[UR4], RZ, !UPT, gsb0 ;  /* 0x00600000047879f3 */ /* 0x000fe2000c0008ff */
[----:B------:R-:W-:Y:S02]  /*a970*/  R2UR UR12, R4 ;  /* 0x00000000040c72ca */ /* 0x000fe400000e0000 */
[----:B------:R-:W-:Y:S02]  /*a980*/  R2UR UR13, R5 ;  /* 0x00000000050d72ca */ /* 0x000fe400000e0000 */
[----:B------:R-:W-:Y:S01]  /*a990*/  R2UR UR18, R58 ;  /* 0x000000003a1272ca */ /* 0x000fe200000e0000 */
[----:B------:R-:W-:Y:S01]  /*a9a0*/  VIADD R58, R0, 0x2 ;  /* 0x00000002003a7836 */ /* 0x000fe20000000000 */
[----:B------:R-:W-:-:S02]  /*a9b0*/  R2UR UR19, R59 ;  /* 0x000000003b1372ca */ /* 0x000fc400000e0000 */
[----:B------:R-:W-:Y:S02]  /*a9c0*/  R2UR UR16, R4 ;  /* 0x00000000041072ca */ /* 0x000fe400000e0000 */
[----:B------:R-:W-:Y:S02]  /*a9d0*/  R2UR UR17, R5 ;  /* 0x00000000051172ca */ /* 0x000fe400000e0000 */
[----:B------:R-:W-:Y:S01]  /*a9e0*/  R2UR UR22, R56 ;  /* 0x00000000381672ca */ /* 0x000fe200000e0000 */
[----:B------:R-:W-:Y:S01]  /*a9f0*/  VIADD R56, R0, 0x82 ;  /* 0x0000008200387836 */ /* 0x000fe20000000000 */
[----:B------:R-:W-:Y:S01]  /*aa00*/  R2UR UR23, R57 ;  /* 0x00000000391772ca */ /* 0x000fe200000e0000 */
[----:B------:R-:W-:Y:S01]  /*aa10*/  IMAD.MOV.U32 R57, RZ, RZ, -0x7fffffe0 ;  /* 0x80000020ff397424 */ /* 0x000fe200078e00ff */
[----:B------:R-:W-:Y:S01]  /*aa20*/  R2UR UR26, R58 ;  /* 0x000000003a1a72ca */ /* 0x000fe200000e0000 */
[----:B------:R-:W-:Y:S01]  /*aa30*/  VIADD R58, R0, 0x102 ;  /* 0x00000102003a7836 */ /* 0x000fe20000000000 */
[----:B------:R-:W-:Y:S01]  /*aa40*/  R2UR UR27, R59 ;  /* 0x000000003b1b72ca */ /* 0x000fe200000e0000 */
[----:B------:R-:W-:Y:S01]  /*aa50*/  IMAD.MOV.U32 R59, RZ, RZ, -0x7fffffe0 ;  /* 0x80000020ff3b7424 */ /* 0x000fe200078e00ff */
[----:B------:R-:W-:-:S02]  /*aa60*/  R2UR UR20, R4 ;  /* 0x00000000041472ca */ /* 0x000fc400000e0000 */
[----:B------:R-:W-:Y:S02]  /*aa70*/  R2UR UR21, R5 ;  /* 0x00000000051572ca */ /* 0x000fe400000e0000 */
[----:B------:R-:W-:Y:S01]  /*aa80*/  R2UR UR6, R56 ;  /* 0x00000000380672ca */ /* 0x000fe200000e0000 */
[----:B------:R-:W-:Y:S01]  /*aa90*/  VIADD R56, R0, 0x202 ;  /* 0x0000020200387836 */ /* 0x000fe20000000000 */
[----:B------:R-:W-:Y:S01]  /*aaa0*/  R2UR UR7, R57 ;  /* 0x00000000390772ca */ /* 0x000fe200000e0000 */
[----:B------:R-:W-:Y:S01]  /*aab0*/  IMAD.MOV.U32 R57, RZ, RZ, -0x7fffffe0 ;  /* 0x80000020ff397424 */ /* 0x000fe200078e00ff */
[C---:B------:R-:W-:Y:S02]  /*aac0*/  R2UR UR24, R6.reuse ;  /* 0x00000000061872ca */ /* 0x040fe400000e0000 */
[----:B------:R-:W-:Y:S02]  /*aad0*/  R2UR UR25, R7 ;  /* 0x00000000071972ca */ /* 0x000fe400000e0000 */
[----:B------:R-:W-:-:S02]  /*aae0*/  R2UR UR4, R6 ;  /* 0x00000000060472ca */ /* 0x000fc400000e0000 */
[----:B------:R-:W-:Y:S01]  /*aaf0*/  R2UR UR5, R7 ;  /* 0x00000000070572ca */ /* 0x000fe200000e0000 */
[----:B------:R-:W-:Y:S02]  /*ab00*/  WARPGROUP.DEPBAR.LE gsb0, 0x0 ;  /* 0x00008000000079c5 */ /* 0x000fe40000010000 */
[----:B------:R-:W-:-:S06]  /*ab10*/  WARPGROUP.ARRIVE ;  /* 0x00000000000079c5 */ /* 0x000fcc0000000000 */
[----:B------:R-:W-:Y:S01]  /*ab20*/  QGMMA.64x32x32.F32.E4M3.E4M3 R104, gdesc[UR8], RZ, !UPT, gsb0 ;  /* 0x00600000086879f3 */ /* 0x000fe2000c0008ff */
[----:B------:R-:W-:Y:S02]  /*ab30*/  R2UR UR10, R58 ;  /* 0x000000003a0a72ca */ /* 0x000fe400000e0000 */
[----:B------:R-:W-:Y:S02]  /*ab40*/  R2UR UR11, R59 ;  /* 0x000000003b0b72ca */ /* 0x000fe400000e0000 */
[----:B------:R-:W-:Y:S02]  /*ab50*/  R2UR UR8, R6 ;  /* 0x00000000060872ca */ /* 0x000fe400000e0000 */
        /* <DEDUP_REMOVED lines=17> */
[----:B------:R-:W-:Y:S03]  /*ac70*/  QGMMA.64x32x32.F32.E4M3.E4M3 R56, gdesc[UR20], RZ, !UPT, gsb0 ;  /* 0x00600000143879f3 */ /* 0x000fe6000c0008ff */
        /* <DEDUP_REMOVED lines=16> */
[----:B------:R-:W-:Y:S05]  /*ad80*/  @!P0 BRA `(.L_x_384) ;  /* 0x0000000000048947 */ /* 0x000fea0003800000 */
[----:B------:R-:W-:Y:S01]  /*ad90*/  BPT.TRAP 0x1 ;  /* 0x000000040000795c */ /* 0x000fe20000300000 */
.L_x_384:
[----:B------:R-:W-:Y:S01]  /*ada0*/  SHF.L.U32 R0, R12, 0x1f, RZ ;  /* 0x0000001f0c007819 */ /* 0x000fe200000006ff */
[----:B0-----:R-:W-:-:S04]  /*adb0*/  IMAD R14, R8, 0x8, R16 ;  /* 0x00000008080e7824 */ /* 0x001fc800078e0210 */
[----:B------:R0:W1:Y:S01]  /*adc0*/  SYNCS.PHASECHK.TRANS64.TRYWAIT P1, [R14+URZ+0x13250], R0 ;  /* 0x013250000e0075a7 */ /* 0x000062000802017f */
[----:B------:R-:W-:Y:S05]  /*add0*/  @!P0 BRA `(.L_x_385) ;  /* 0x0000000000048947 */ /* 0x000fea0003800000 */
[----:B------:R-:W-:Y:S01]  /*ade0*/  BPT.TRAP 0x1 ;  /* 0x000000040000795c */ /* 0x000fe20000300000 */
.L_x_385:
[----:B------:R-:W-:Y:S04]  /*adf0*/  BSSY B1, `(.L_x_386) ;  /* 0x0000004000017945 */ /* 0x000fe80003800000 */
[----:B-1----:R-:W-:Y:S05]  /*ae00*/  @P1 BRA `(.L_x_387) ;  /* 0x0000000000081947 */ /* 0x002fea0003800000 */
[----:B------:R-:W1:Y:S02]  /*ae10*/  SYNCS.PHASECHK.TRANS64.TRYWAIT P1, [R14+URZ+0x13250], R0 ;  /* 0x013250000e0075a7 */ /* 0x000e64000802017f */
[----:B-1----:R-:W-:Y:S05]  /*ae20*/  @!P1 BRA `(.L_x_388) ;  /* 0x000000a400049947 */ /* 0x002fea0003800000 */
.L_x_387:
[----:B------:R-:W-:Y:S05]  /*ae30*/  BSYNC B1 ;  /* 0x0000000000017941 */ /* 0x000fea0003800000 */
.L_x_386:
[----:B01----:R-:W-:Y:S01]  /*ae40*/  VIADD R0, R16, 0x1000 ;  /* 0x0000100010007836 */ /* 0x003fe20000000000 */
[----:B------:R-:W-:Y:S01]  /*ae50*/  WARPGROUP.ARRIVE ;  /* 0x00000000000079c5 */ /* 0x000fe20000000000 */
[----:B------:R-:W-:Y:S02]  /*ae60*/  IMAD.MOV.U32 R9, RZ, RZ, -0x3ffffff0 ;  /* 0xc0000010ff097424 */ /* 0x000fe400078e00ff */
[----:B------:R-:W-:Y:S01]  /*ae70*/  IMAD.MOV.U32 R13, RZ, RZ, -0x3ffffff0 ;  /* 0xc0000010ff0d7424 */ /* 0x000fe200078e00ff */
[----:B------:R-:W-:Y:S02]  /*ae80*/  SHF.R.U32.HI R0, RZ, 0x4, R0 ;  /* 0x00000004ff007819 */ /* 0x000fe40000011600 */
[----:B------:R-:W-:Y:S02]  /*ae90*/  R2UR UR7, R9 ;  /* 0x00000000090772ca */ /* 0x000fe400000e0000 */
[----:B------:R-:W-:-:S04]  /*aea0*/  LOP3.LUT R0, R0, 0x3fff, RZ, 0xc0, !PT ;  /* 0x00003fff00007812 */ /* 0x000fc800078ec0ff */
[----:B------:R-:W-:-:S05]  /*aeb0*/  LOP3.LUT R0, R0, 0x10000, RZ, 0xfc, !PT ;  /* 0x0001000000007812 */ /* 0x000fca00078efcff */
[----:B------:R-:W-:Y:S01]  /*aec0*/  IMAD R8, R8, 0x280, R0 ;  /* 0x0000028008087824 */ /* 0x000fe200078e0200 */
[----:B------:R-:W-:-:S03]  /*aed0*/  FMNMX.FTZ R0, R120, R10, !PT ;  /* 0x0000000a78007209 */ /* 0x000fc60007810000 */
[C---:B------:R-:W-:Y:S01]  /*aee0*/  VIADD R12, R8.reuse, 0x80 ;  /* 0x00000080080c7836 */ /* 0x040fe20000000000 */
[----:B------:R-:W-:Y:S02]  /*aef0*/  R2UR UR6, R8 ;  /* 0x00000000080672ca */ /* 0x000fe400000e0000 */
[----:B------:R-:W-:-:S11]  /*af00*/  FMNMX.FTZ R0, R121, R0, !PT ;  /* 0x0000000079007209 */ /* 0x000fd60007810000 */
[----:B------:R-:W-:Y:S01]  /*af10*/  QGMMA.64x64x32.F32.E4M3.E4M3 R24, R152, gdesc[UR4], R24, gsb0 ;  /* 0x00e0000498187df3 */ /* 0x000fe20008000818 */
[----:B------:R-:W-:Y:S02]  /*af20*/  R2UR UR6, R12 ;  /* 0x000000000c0672ca */ /* 0x000fe400000e0000 */
[----:B------:R-:W-:Y:S01]  /*af30*/  R2UR UR7, R13 ;  /* 0x000000000d0772ca */ /* 0x000fe200000e0000 */
[----:B------:R-:W-:Y:S01]  /*af40*/  IMAD.MOV.U32 R13, RZ, RZ, -0x3ffffff0 ;  /* 0xc0000010ff0d7424 */ /* 0x000fe200078e00ff */
[----:B------:R-:W-:Y:S01]  /*af50*/  IADD3 R12, R8, 0x100, RZ ;  /* 0x00000100080c7810 */ /* 0x000fe20007ffe0ff */
[----:B------:R-:W-:Y:S02]  /*af60*/  WARPGROUP.DEPBAR.LE gsb0, 0x0 ;  /* 0x00008000000079c5 */ /* 0x000fe40000010000 */
[----:B------:R-:W-:-:S06]  /*af70*/  WARPGROUP.ARRIVE ;  /* 0x00000000000079c5 */ /* 0x000fcc0000000000 */
[----:B------:R-:W0:Y:S02]  /*af80*/  S2R R155, SR_TID.X ;  /* 0x00000000009b7919 */ /* 0x000e240000002100 */
[----:B------:R-:W-:Y:S01]  /*af90*/  QGMMA.64x64x32.F32.E4M3.E4M3 R24, R148, gdesc[UR4], R24, gsb0 ;  /* 0x00e0000494187df3 */ /* 0x000fe20008000818 */
[----:B------:R-:W-:Y:S02]  /*afa0*/  R2UR UR6, R12 ;  /* 0x000000000c0672ca */ /* 0x000fe400000e0000 */
[----:B------:R-:W-:Y:S01]  /*afb0*/  R2UR UR7, R13 ;  /* 0x000000000d0772ca */ /* 0x000fe200000e0000 */
[----:B------:R-:W-:Y:S01]  /*afc0*/  IMAD.MOV.U32 R13, RZ, RZ, -0x3ffffff0 ;  /* 0xc0000010ff0d7424 */ /* 0x000fe200078e00ff */
[----:B0-----:R-:W-:-:S04]  /*afd0*/  LOP3.LUT R155, R155, 0x7f, RZ, 0xc0, !PT ;  /* 0x0000007f9b9b7812 */ /* 0x001fc800078ec0ff */
[----:B------:R-:W-:-:S13]  /*afe0*/  ISETP.NE.AND P1, PT, R155, RZ, PT ;  /* 0x000000ff9b00720c */ /* 0x000fda0003f25270 */
[----:B------:R-:W-:-:S05]  /*aff0*/  @!P1 VIADD R11, R11, 0x13240 ;  /* 0x000132400b0b9836 */ /* 0x000fca0000000000 */
[----:B------:R-:W-:Y:S01]  /*b000*/  @!P1 PRMT R11, RZ, 0x654, R11 ;  /* 0x00000654ff0b9816 */ /* 0x000fe2000000000b */
[----:B------:R-:W-:Y:S02]  /*b010*/  WARPGROUP.DEPBAR.LE gsb0, 0x0 ;  /* 0x00008000000079c5 */ /* 0x000fe40000010000 */
[----:B------:R-:W-:-:S06]  /*b020*/  WARPGROUP.ARRIVE ;  /* 0x00000000000079c5 */ /* 0x000fcc0000000000 */
[----:B------:R-:W-:Y:S01]  /*b030*/  QGMMA.64x64x32.F32.E4M3.E4M3 R24, R136, gdesc[UR4], R24, gsb0 ;  /* 0x00e0000488187df3 */ /* 0x000fe20008000818 */
[----:B------:R-:W-:Y:S02]  /*b040*/  R2UR UR7, R13 ;  /* 0x000000000d0772ca */ /* 0x000fe400000e0000 */
[----:B------:R-:W-:Y:S02]  /*b050*/  WARPGROUP.DEPBAR.LE gsb0, 0x0 ;  /* 0x00008000000079c5 */ /* 0x000fe40000010000 */
[----:B------:R-:W-:Y:S01]  /*b060*/  FMNMX.FTZ R136, R124, R0, !PT ;  /* 0x000000007c887209 */ /* 0x000fe20007810000 */
[----:B------:R-:W-:Y:S01]  /*b070*/  WARPGROUP.ARRIVE ;  /* 0x00000000000079c5 */ /* 0x000fe20000000000 */
        /* <DEDUP_REMOVED lines=74> */
[----:B------:R-:W-:-:S03]  /*b520*/  FMNMX.FTZ R0, R67, R0, !PT ;  /* 0x0000000043007209 */ /* 0x000fc60007810000 */
[----:B------:R-:W0:Y:S01]  /*b530*/  SHFL.BFLY PT, R12, R136, 0x2, 0x1f ;  /* 0x0c401f00880c7f89 */ /* 0x000e2200000e0000 */
[----:B------:R-:W-:-:S04]  /*b540*/  FMNMX.FTZ R0, R70, R0, !PT ;  /* 0x0000000046007209 */ /* 0x000fc80007810000 */
[----:B------:R-:W-:-:S05]  /*b550*/  FMNMX.FTZ R0, R71, R0, !PT ;  /* 0x0000000047007209 */ /* 0x000fca0007810000 */
[----:B------:R-:W1:Y:S01]  /*b560*/  SHFL.BFLY PT, R9, R0, 0x2, 0x1f ;  /* 0x0c401f0000097f89 */ /* 0x000e6200000e0000 */
[----:B0-----:R-:W-:Y:S01]  /*b570*/  FMNMX.FTZ R136, R136, R12, !PT ;  /* 0x0000000c88887209 */ /* 0x001fe20007810000 */
[----:B------:R-:W-:-:S05]  /*b580*/  VIADD R12, R8, 0x180 ;  /* 0x00000180080c7836 */ /* 0x000fca0000000000 */
[----:B------:R-:W-:Y:S02]  /*b590*/  R2UR UR6, R12 ;  /* 0x000000000c0672ca */ /* 0x000fe400000e0000 */
[----:B-1----:R-:W-:Y:S02]  /*b5a0*/  FMNMX.FTZ R9, R0, R9, !PT ;  /* 0x0000000900097209 */ /* 0x002fe40007810000 */
[----:B------:R-:W0:Y:S04]  /*b5b0*/  SHFL.BFLY PT, R0, R136, 0x1, 0x1f ;  /* 0x0c201f0088007f89 */ /* 0x000e2800000e0000 */
[----:B------:R-:W1:Y:S05]  /*b5c0*/  SHFL.BFLY PT, R12, R9, 0x1, 0x1f ;  /* 0x0c201f00090c7f89 */ /* 0x000e6a00000e0000 */
[----:B------:R-:W-:Y:S01]  /*b5d0*/  QGMMA.64x64x32.F32.E4M3.E4M3 R24, R140, gdesc[UR4], R24, gsb0 ;  /* 0x00e000048c187df3 */ /* 0x000fe20008000818 */
[----:B0-----:R-:W-:-:S02]  /*b5e0*/  FMNMX.FTZ R0, R136, R0, !PT ;  /* 0x0000000088007209 */ /* 0x001fc40007810000 */
[----:B-1----:R-:W-:-:S03]  /*b5f0*/  FMNMX.FTZ R9, R9, R12, !PT ;  /* 0x0000000c09097209 */ /* 0x002fc60007810000 */
[----:B------:R-:W-:Y:S01]  /*b600*/  FFMA.FTZ R13, R2, R0, -8 ;  /* 0xc1000000020d7423 */ /* 0x000fe20000010000 */
[----:B------:R-:W-:-:S03]  /*b610*/  FADD.FTZ R10, -R0, R10 ;  /* 0x0000000a000a7221 */ /* 0x000fc60000010100 */
[C-C-:B------:R-:W-:Y:S01]  /*b620*/  FFMA.FTZ R12, R2.reuse, R120, -R13.reuse ;  /* 0x00000078020c7223 */ /* 0x140fe2000001080d */
[----:B------:R-:W-:-:S01]  /*b630*/  FFMA.FTZ R120, R2, R121, -R13 ;  /* 0x0000007902787223 */ /* 0x000fc2000001080d */
        /* <DEDUP_REMOVED lines=38> */
[----:B------:R-:W-:Y:S01]  /*b8a0*/  FADD.FTZ R3, -R9, R3 ;  /* 0x0000000309037221 */ /* 0x000fe20000010100 */
[----:B------:R-:W-:-:S01]  /*b8b0*/  FFMA.FTZ R69, R2, R9, -8 ;  /* 0xc100000002457423 */ /* 0x000fc20000010009 */
[C---:B------:R-:W-:Y:S01]  /*b8c0*/  FMUL.FTZ R10, R2.reuse, R10 ;  /* 0x0000000a020a7220 */ /* 0x040fe20000410000 */
[----:B------:R-:W-:Y:S01]  /*b8d0*/  MUFU.EX2 R12, R12 ;  /* 0x0000000c000c7308 */ /* 0x000fe20000000800 */
[C---:B------:R-:W-:Y:S01]  /*b8e0*/  FMUL.FTZ R3, R2.reuse, R3 ;  /* 0x0000000302037220 */ /* 0x040fe20000410000 */
[C-C-:B------:R-:W-:Y:S01]  /*b8f0*/  FFMA.FTZ R122, R2.reuse, R122, -R69.reuse ;  /* 0x0000007a027a7223 */ /* 0x140fe20000010845 */
[----:B------:R-:W-:-:S01]  /*b900*/  FFMA.FTZ R123, R2, R123, -R69 ;  /* 0x0000007b027b7223 */ /* 0x000fc20000010845 */
[C-C-:B------:R-:W-:Y:S01]  /*b910*/  FFMA.FTZ R126, R2.reuse, R126, -R69.reuse ;  /* 0x0000007e027e7223 */ /* 0x140fe20000010845 */
[----:B------:R-:W-:-:S01]  /*b920*/  FFMA.FTZ R127, R2, R127, -R69 ;  /* 0x0000007f027f7223 */ /* 0x000fc20000010845 */
[C-C-:B------:R-:W-:Y:S01]  /*b930*/  FFMA.FTZ R130, R2.reuse, R130, -R69.reuse ;  /* 0x0000008202827223 */ /* 0x140fe20000010845 */
[----:B------:R-:W-:-:S01]  /*b940*/  FFMA.FTZ R131, R2, R131, -R69 ;  /* 0x0000008302837223 */ /* 0x000fc20000010845 */
[----:B------:R-:W0:Y:S01]  /*b950*/  MUFU.EX2 R10, R10 ;  /* 0x0000000a000a7308 */ /* 0x000e220000000800 */
[----:B------:R-:W-:-:S01]  /*b960*/  FFMA.FTZ R134, R2, R134, -R69 ;  /* 0x0000008602867223 */ /* 0x000fc20000010845 */
        /* <DEDUP_REMOVED lines=8> */
[C-C-:B------:R-:W-:Y:S01]  /*b9f0*/  FFMA.FTZ R118, R2.reuse, R118, -R69.reuse ;  /* 0x0000007602767223 */ /* 0x140fe20000010845 */
[----:B------:R-:W-:-:S01]  /*ba00*/  FFMA.FTZ R119, R2, R119, -R69 ;  /* 0x0000007702777223 */ /* 0x000fc20000010845 */
[C-C-:B------:R-:W-:Y:S01]  /*ba10*/  FFMA.FTZ R90, R2.reuse, R90, -R69.reuse ;  /* 0x0000005a025a7223 */ /* 0x140fe20000010845 */
[----:B------:R-:W-:-:S01]  /*ba20*/  FFMA.FTZ R91, R2, R91, -R69 ;  /* 0x0000005b025b7223 */ /* 0x000fc20000010845 */
[C-C-:B------:R-:W-:Y:S01]  /*ba30*/  FFMA.FTZ R94, R2.reuse, R94, -R69.reuse ;  /* 0x0000005e025e7223 */ /* 0x140fe20000010845 */
[----:B------:R-:W-:-:S01]  /*ba40*/  FFMA.FTZ R95, R2, R95, -R69 ;  /* 0x0000005f025f7223 */ /* 0x000fc20000010845 */
[----:B------:R-:W1:Y:S01]  /*ba50*/  MUFU.EX2 R122, R122 ;  /* 0x0000007a007a7308 */ /* 0x000e620000000800 */
[----:B0-----:R-:W-:-:S01]  /*ba60*/  FFMA.FTZ R21, R10, R21, R12 ;  /* 0x000000150a157223 */ /* 0x001fc2000001000c */
[----:B------:R-:W-:Y:S01]  /*ba70*/  FFMA.FTZ R98, R2, R98, -R69 ;  /* 0x0000006202627223 */ /* 0x000fe20000010845 */
[----:B------:R-:W-:-:S02]  /*ba80*/  VIADD R56, R8, 0x200 ;  /* 0x0000020008387836 */ /* 0x000fc40000000000 */
[C-C-:B------:R-:W-:Y:S01]  /*ba90*/  FFMA.FTZ R8, R2.reuse, R99, -R69.reuse ;  /* 0x0000006302087223 */ /* 0x140fe20000010845 */
[----:B------:R-:W-:Y:S02]  /*baa0*/  IMAD.MOV.U32 R57, RZ, RZ, -0x3ffffff0 ;  /* 0xc0000010ff397424 */ /* 0x000fe400078e00ff */
[C-C-:B------:R-:W-:Y:S01]  /*bab0*/  FFMA.FTZ R74, R2.reuse, R74, -R69.reuse ;  /* 0x0000004a024a7223 */ /* 0x140fe20000010845 */
[----:B------:R-:W-:-:S01]  /*bac0*/  FFMA.FTZ R75, R2, R75, -R69 ;  /* 0x0000004b024b7223 */ /* 0x000fc20000010845 */
[----:B------:R-:W0:Y:S01]  /*bad0*/  MUFU.EX2 R120, R120 ;  /* 0x0000007800787308 */ /* 0x000e220000000800 */
[----:B------:R-:W-:Y:S01]  /*bae0*/  R2UR UR6, R56 ;  /* 0x00000000380672ca */ /* 0x000fe200000e0000 */
[C-C-:B------:R-:W-:Y:S01]  /*baf0*/  FFMA.FTZ R56, R2.reuse, R102, -R69.reuse ;  /* 0x0000006602387223 */ /* 0x140fe20000010845 */
[----:B------:R-:W-:Y:S01]  /*bb00*/  R2UR UR7, R57 ;  /* 0x00000000390772ca */ /* 0x000fe200000e0000 */
[----:B------:R-:W-:Y:S01]  /*bb10*/  FFMA.FTZ R57, R2, R103, -R69 ;  /* 0x0000006702397223 */ /* 0x000fe20000010845 */
[----:B------:R-:W-:-:S02]  /*bb20*/  WARPGROUP.DEPBAR.LE gsb0, 0x0 ;  /* 0x00008000000079c5 */ /* 0x000fc40000010000 */
[----:B------:R-:W-:Y:S01]  /*bb30*/  WARPGROUP.ARRIVE ;  /* 0x00000000000079c5 */ /* 0x000fe20000000000 */
[----:B------:R-:W2:Y:S01]  /*bb40*/  MUFU.EX2 R123, R123 ;  /* 0x0000007b007b7308 */ /* 0x000ea20000000800 */
[----:B-1----:R-:W-:-:S01]  /*bb50*/  FFMA.FTZ R20, R3, R20, R122 ;  /* 0x0000001403147223 */ /* 0x002fc2000001007a */
[C-C-:B------:R-:W-:Y:S01]  /*bb60*/  FFMA.FTZ R78, R2.reuse, R78, -R69.reuse ;  /* 0x0000004e024e7223 */ /* 0x140fe20000010845 */
[----:B------:R-:W-:-:S01]  /*bb70*/  FFMA.FTZ R79, R2, R79, -R69 ;  /* 0x0000004f024f7223 */ /* 0x000fc20000010845 */
[C-C-:B------:R-:W-:Y:S01]  /*bb80*/  FFMA.FTZ R82, R2.reuse, R82, -R69.reuse ;  /* 0x0000005202527223 */ /* 0x140fe20000010845 */
[----:B------:R-:W-:-:S01]  /*bb90*/  FFMA.FTZ R83, R2, R83, -R69 ;  /* 0x0000005302537223 */ /* 0x000fc20000010845 */
[C-C-:B------:R-:W-:Y:S01]  /*bba0*/  FFMA.FTZ R86, R2.reuse, R86, -R69.reuse ;  /* 0x0000005602567223 */ /* 0x140fe20000010845 */
[----:B------:R-:W-:-:S01]  /*bbb0*/  FFMA.FTZ R87, R2, R87, -R69 ;  /* 0x0000005702577223 */ /* 0x000fc20000010845 */
[----:B------:R-:W1:Y:S01]  /*bbc0*/  MUFU.EX2 R121, R121 ;  /* 0x0000007900797308 */ /* 0x000e620000000800 */
[----:B0-----:R-:W-:-:S01]  /*bbd0*/  FADD.FTZ R21, R120, R21 ;  /* 0x0000001578157221 */ /* 0x001fc20000010000 */
[----:B------:R-:W-:Y:S01]  /*bbe0*/  QGMMA.64x64x32.F32.E4M3.E4M3 R24, R144, gdesc[UR4], R24, gsb0 ;  /* 0x00e0000490187df3 */ /* 0x000fe20008000818 */
[----:B------:R-:W-:-:S01]  /*bbf0*/  FFMA.FTZ R58, R2, R58, -R69 ;  /* 0x0000003a023a7223 */ /* 0x000fc20000010845 */
[C-C-:B------:R-:W-:Y:S01]  /*bc00*/  FFMA.FTZ R59, R2.reuse, R59, -R69.reuse ;  /* 0x0000003b023b7223 */ /* 0x140fe20000010845 */
[----:B------:R-:W-:-:S01]  /*bc10*/  FFMA.FTZ R62, R2, R62, -R69 ;  /* 0x0000003e023e7223 */ /* 0x000fc20000010845 */
[C-C-:B------:R-:W-:Y:S01]  /*bc20*/  FFMA.FTZ R63, R2.reuse, R63, -R69.reuse ;  /* 0x0000003f023f7223 */ /* 0x140fe20000010845 */
[----:B------:R-:W-:-:S01]  /*bc30*/  FFMA.FTZ R66, R2, R66, -R69 ;  /* 0x0000004202427223 */ /* 0x000fc20000010845 */
[----:B------:R-:W0:Y:S01]  /*bc40*/  MUFU.EX2 R126, R126 ;  /* 0x0000007e007e7308 */ /* 0x000e220000000800 */
[----:B--2---:R-:W-:-:S01]  /*bc50*/  FADD.FTZ R20, R123, R20 ;  /* 0x000000147b147221 */ /* 0x004fc20000010000 */
[C-C-:B------:R-:W-:Y:S01]  /*bc60*/  FFMA.FTZ R67, R2.reuse, R67, -R69.reuse ;  /* 0x0000004302437223 */ /* 0x140fe20000010845 */
[----:B------:R-:W-:-:S01]  /*bc70*/  FFMA.FTZ R70, R2, R70, -R69 ;  /* 0x0000004602467223 */ /* 0x000fc20000010845 */
[----:B------:R-:W-:-:S04]  /*bc80*/  FFMA.FTZ R69, R2, R71, -R69 ;  /* 0x0000004702457223 */ /* 0x000fc80000010845 */
        /* <DEDUP_REMOVED lines=18> */
[----:B------:R-:W-:Y:S02]  /*bdb0*/  WARPGROUP.DEPBAR.LE gsb0, 0x0 ;  /* 0x00008000000079c5 */ /* 0x000fe40000010000 */
[----:B------:R2:W-:Y:S04]  /*bdc0*/  @!P1 SYNCS.ARRIVE.TRANS64.RED.A1T0 RZ, [R11+URZ], RZ ;  /* 0x000000ff0bff99a7 */ /* 0x0005e8000810043f */
        /* <DEDUP_REMOVED lines=129> */
[----:B0-----:R-:W-:-:S01]  /*c5e0*/  FADD.FTZ R20, R70, R20 ;  /* 0x0000001446147221 */ /* 0x001fc20000010000 */
[----:B---3--:R-:W-:-:S03]  /*c5f0*/  FADD.FTZ R21, R13, R21 ;  /* 0x000000150d157221 */ /* 0x008fc60000010000 */
[----:B-1----:R-:W-:Y:S01]  /*c600*/  FADD.FTZ R20, R69, R20 ;  /* 0x0000001445147221 */ /* 0x002fe20000010000 */
[----:B--2---:R-:W-:Y:S06]  /*c610*/  @!P0 BRA `(.L_x_389) ;  /* 0x0000000000048947 */ /* 0x004fec0003800000 */
[----:B------:R-:W-:Y:S01]  /*c620*/  BPT.TRAP 0x1 ;  /* 0x000000040000795c */ /* 0x000fe20000300000 */
.L_x_389:
[----:B------:R-:W2:Y:S01]  /*c630*/  LDL R11, [R1+0x1c] ;  /* 0x00001c00010b7983 */ /* 0x000ea20000100800 */
[----:B------:R-:W-:Y:S01]  /*c640*/  F2FP.SATFINITE.E4M3.F32.PACK_AB_MERGE_C R121, R124, R121, RZ ;  /* 0x000000797c79723e */ /* 0x000fe200048070ff */
[----:B------:R-:W-:Y:S01]  /*c650*/  VIADD R14, R14, 0x13260 ;  /* 0x000132600e0e7836 */ /* 0x000fe20000000000 */
[----:B------:R-:W-:Y:S01]  /*c660*/  F2FP.SATFINITE.E4M3.F32.PACK_AB_MERGE_C R57, R57, R56, RZ ;  /* 0x000000383939723e */ /* 0x000fe200048070ff */
[----:B------:R-:W-:Y:S01]  /*c670*/  FMUL.FTZ R24, R24, R10 ;  /* 0x0000000a18187220 */ /* 0x000fe20000410000 */
[----:B------:R-:W-:Y:S01]  /*c680*/  F2FP.SATFINITE.E4M3.F32.PACK_AB_MERGE_C R152, R120, R12, R121 ;  /* 0x0000000c7898723e */ /* 0x000fe20004807079 */
[----:B------:R-:W-:Y:S01]  /*c690*/  FMUL.FTZ R25, R25, R10 ;  /* 0x0000000a19197220 */ /* 0x000fe20000410000 */
[----:B------:R-:W-:Y:S01]  /*c6a0*/  F2FP.SATFINITE.E4M3.F32.PACK_AB_MERGE_C R139, R8, R98, R57 ;  /* 0x00000062088b723e */ /* 0x000fe20004807039 */
[----:B------:R0:W5:Y:S01]  /*c6b0*/  LDL R12, [R1+0xc] ;  /* 0x00000c00010c7983 */ /* 0x0001620000100800 */
[----:B------:R-:W-:Y:S01]  /*c6c0*/  ISETP.GT.AND P1, PT, R15, RZ, PT ;  /* 0x000000ff0f00720c */ /* 0x000fe20003f24270 */
[----:B------:R-:W-:Y:S01]  /*c6d0*/  FMUL.FTZ R28, R28, R10 ;  /* 0x0000000a1c1c7220 */ /* 0x000fe20000410000 */
[----:B------:R-:W-:Y:S01]  /*c6e0*/  F2FP.SATFINITE.E4M3.F32.PACK_AB_MERGE_C R92, R93, R92, RZ ;  /* 0x0000005c5d5c723e */ /* 0x000fe200048070ff */
[----:B------:R0:W5:Y:S01]  /*c6f0*/  LDL R8, [R1+0x4] ;  /* 0x0000040001087983 */ /* 0x0001620000100800 */
[----:B------:R-:W-:Y:S01]  /*c700*/  F2FP.SATFINITE.E4M3.F32.PACK_AB_MERGE_C R60, R61, R60, RZ ;  /* 0x0000003c3d3c723e */ /* 0x000fe200048070ff */
[----:B------:R-:W-:Y:S01]  /*c710*/  FMUL.FTZ R29, R29, R10 ;  /* 0x0000000a1d1d7220 */ /* 0x000fe20000410000 */
[----:B------:R-:W-:Y:S01]  /*c720*/  F2FP.SATFINITE.E4M3.F32.PACK_AB_MERGE_C R92, R89, R88, R92 ;  /* 0x00000058595c723e */ /* 0x000fe2000480705c */
[----:B------:R-:W-:Y:S01]  /*c730*/  FMUL.FTZ R32, R32, R10 ;  /* 0x0000000a20207220 */ /* 0x000fe20000410000 */
[----:B------:R-:W-:Y:S01]  /*c740*/  F2FP.SATFINITE.E4M3.F32.PACK_AB_MERGE_C R126, R127, R126, RZ ;  /* 0x0000007e7f7e723e */ /* 0x000fe200048070ff */
[-C--:B------:R-:W-:Y:S01]  /*c750*/  FMUL.FTZ R33, R33, R10.reuse ;  /* 0x0000000a21217220 */ /* 0x080fe20000410000 */
[----:B------:R-:W-:Y:S01]  /*c760*/  F2FP.SATFINITE.E4M3.F32.PACK_AB_MERGE_C R129, R132, R129, RZ ;  /* 0x000000818481723e */ /* 0x000fe200048070ff */
[----:B------:R-:W-:Y:S01]  /*c770*/  FMUL.FTZ R36, R36, R10 ;  /* 0x0000000a24247220 */ /* 0x000fe20000410000 */
        /* <DEDUP_REMOVED lines=28> */
[----:B------:R-:W-:Y:S01]  /*c940*/  F2FP.SATFINITE.E4M3.F32.PACK_AB_MERGE_C R144, R136, R133, R60 ;  /* 0x000000858890723e */ /* 0x000fe2000480703c */
        /* <DEDUP_REMOVED lines=11> */
[----:B------:R-:W-:Y:S01]  /*ca00*/  F2FP.SATFINITE.E4M3.F32.PACK_AB_MERGE_C R153, R123, R122, R126 ;  /* 0x0000007a7b99723e */ /* 0x000fe2000480707e */
[----:B------:R-:W-:Y:S01]  /*ca10*/  VIADD R15, R15, 0xffffffff ;  /* 0xffffffff0f0f7836 */ /* 0x000fe20000000000 */
[----:B------:R-:W-:Y:S01]  /*ca20*/  F2FP.SATFINITE.E4M3.F32.PACK_AB_MERGE_C R154, R128, R125, R129 ;  /* 0x0000007d809a723e */ /* 0x000fe20004807081 */
[----:B------:R-:W-:Y:S01]  /*ca30*/  IMAD.MOV.U32 R3, RZ, RZ, R9 ;  /* 0x000000ffff037224 */ /* 0x000fe200078e0009 */
[----:B------:R-:W-:Y:S01]  /*ca40*/  F2FP.SATFINITE.E4M3.F32.PACK_AB_MERGE_C R155, R131, R130, R134 ;  /* 0x00000082839b723e */ /* 0x000fe20004807086 */
[----:B------:R-:W-:Y:S01]  /*ca50*/  IMAD.MOV.U32 R10, RZ, RZ, R0 ;  /* 0x000000ffff0a7224 */ /* 0x000fe200078e0000 */
[----:B------:R-:W-:Y:S01]  /*ca60*/  F2FP.SATFINITE.E4M3.F32.PACK_AB_MERGE_C R148, R105, R104, R108 ;  /* 0x000000686994723e */ /* 0x000fe2000480706c */
[----:B------:R-:W-:Y:S01]  /*ca70*/  IMAD.MOV.U32 R136, RZ, RZ, R92 ;  /* 0x000000ffff887224 */ /* 0x000fe200078e005c */
[----:B------:R-:W-:-:S02]  /*ca80*/  F2FP.SATFINITE.E4M3.F32.PACK_AB_MERGE_C R149, R107, R106, R110 ;  /* 0x0000006a6b95723e */ /* 0x000fc4000480706e */
[----:B------:R-:W-:Y:S02]  /*ca90*/  F2FP.SATFINITE.E4M3.F32.PACK_AB_MERGE_C R150, R113, R112, R116 ;  /* 0x000000707196723e */ /* 0x000fe40004807074 */
[----:B------:R-:W-:Y:S02]  /*caa0*/  F2FP.SATFINITE.E4M3.F32.PACK_AB_MERGE_C R151, R115, R114, R118 ;  /* 0x000000727397723e */ /* 0x000fe40004807076 */
[----:B------:R-:W-:Y:S02]  /*cab0*/  F2FP.SATFINITE.E4M3.F32.PACK_AB_MERGE_C R137, R91, R90, R94 ;  /* 0x0000005a5b89723e */ /* 0x000fe4000480705e */
[----:B------:R-:W-:Y:S02]  /*cac0*/  F2FP.SATFINITE.E4M3.F32.PACK_AB_MERGE_C R138, R97, R96, R100 ;  /* 0x00000060618a723e */ /* 0x000fe40004807064 */
[----:B------:R-:W-:Y:S02]  /*cad0*/  F2FP.SATFINITE.E4M3.F32.PACK_AB_MERGE_C R140, R73, R72, R76 ;  /* 0x00000048498c723e */ /* 0x000fe4000480704c */
[----:B------:R-:W-:-:S02]  /*cae0*/  F2FP.SATFINITE.E4M3.F32.PACK_AB_MERGE_C R141, R75, R74, R78 ;  /* 0x0000004a4b8d723e */ /* 0x000fc4000480704e */
[----:B------:R-:W-:Y:S02]  /*caf0*/  F2FP.SATFINITE.E4M3.F32.PACK_AB_MERGE_C R142, R81, R80, R84 ;  /* 0x00000050518e723e */ /* 0x000fe40004807054 */
[----:B------:R-:W-:Y:S02]  /*cb00*/  F2FP.SATFINITE.E4M3.F32.PACK_AB_MERGE_C R143, R83, R82, R86 ;  /* 0x00000052538f723e */ /* 0x000fe40004807056 */
[----:B------:R-:W-:Y:S02]  /*cb10*/  F2FP.SATFINITE.E4M3.F32.PACK_AB_MERGE_C R145, R59, R58, R62 ;  /* 0x0000003a3b91723e */ /* 0x000fe4000480703e */
[----:B------:R-:W-:Y:S02]  /*cb20*/  F2FP.SATFINITE.E4M3.F32.PACK_AB_MERGE_C R146, R65, R64, R13 ;  /* 0x000000404192723e */ /* 0x000fe4000480700d */
[----:B------:R-:W-:Y:S02]  /*cb30*/  F2FP.SATFINITE.E4M3.F32.PACK_AB_MERGE_C R147, R67, R66, R69 ;  /* 0x000000424393723e */ /* 0x000fe40004807045 */
[----:B--2---:R-:W-:-:S04]  /*cb40*/  PRMT R14, R11, 0x654, R14 ;  /* 0x000006540b0e7816 */ /* 0x004fc8000000000e */
[----:B------:R0:W-:Y:S01]  /*cb50*/  SYNCS.ARRIVE.TRANS64.RED.A1T0 RZ, [R14+URZ], RZ ;  /* 0x000000ff0eff79a7 */ /* 0x0001e2000810043f */
[----:B------:R-:W-:Y:S05]  /*cb60*/  @P1 BRA `(.L_x_390) ;  /* 0xffffffd800d01947 */ /* 0x000fea000383ffff */
.L_x_378:
[----:B------:R-:W-:Y:S05]  /*cb70*/  BSYNC B0 ;  /* 0x0000000000007941 */ /* 0x000fea0003800000 */
.L_x_377:
[----:B------:R-:W-:Y:S06]  /*cb80*/  BAR.ARV 0x8, 0x200 ;  /* 0x0208000000007b1d */ /* 0x000fec0000002000 */
[----:B------:R-:W-:Y:S05]  /*cb90*/  @!P0 BRA `(.L_x_391) ;  /* 0x0000000000048947 */ /* 0x000fea0003800000 */
[----:B------:R-:W-:Y:S01]  /*cba0*/  BPT.TRAP 0x1 ;  /* 0x000000040000795c */ /* 0x000fe20000300000 */
.L_x_391:
[----:B------:R-:W2:Y:S04]  /*cbb0*/  LDL R3, [R1+0xc] ;  /* 0x00000c0001037983 */ /* 0x000ea80000100800 */
[----:B------:R-:W3:Y:S01]  /*cbc0*/  LDL R4, [R1+0x4] ;  /* 0x0000040001047983 */ /* 0x000ee20000100800 */
[----:B--2---:R-:W-:Y:S01]  /*cbd0*/  SHF.L.U32 R3, R3, 0x1f, RZ ;  /* 0x0000001f03037819 */ /* 0x004fe200000006ff */
[----:B---3-5:R-:W-:-:S04]  /*cbe0*/  IMAD R8, R4, 0x8, R16 ;  /* 0x0000000804087824 */ /* 0x028fc800078e0210 */
[----:B------:R1:W2:Y:S01]  /*cbf0*/  SYNCS.PHASECHK.TRANS64.TRYWAIT P1, [R8+URZ+0x13250], R3 ;  /* 0x01325003080075a7 */ /* 0x0002a2000802017f */
[----:B------:R-:W-:Y:S05]  /*cc00*/  @!P0 BRA `(.L_x_392) ;  /* 0x0000000000048947 */ /* 0x000fea0003800000 */
[----:B------:R-:W-:Y:S01]  /*cc10*/  BPT.TRAP 0x1 ;  /* 0x000000040000795c */ /* 0x000fe20000300000 */
.L_x_392:
[----:B------:R-:W-:Y:S04]  /*cc20*/  BSSY B0, `(.L_x_393) ;  /* 0x0000004000007945 */ /* 0x000fe80003800000 */
[----:B--2---:R-:W-:Y:S05]  /*cc30*/  @P1 BRA `(.L_x_394) ;  /* 0x0000000000081947 */ /* 0x004fea0003800000 */
[----:B------:R-:W2:Y:S02]  /*cc40*/  SYNCS.PHASECHK.TRANS64.TRYWAIT P1, [R8+URZ+0x13250], R3 ;  /* 0x01325003080075a7 */ /* 0x000ea4000802017f */
[----:B--2---:R-:W-:Y:S05]  /*cc50*/  @!P1 BRA `(.L_x_395) ;  /* 0x00000084008c9947 */ /* 0x004fea0003800000 */
.L_x_394:
[----:B------:R-:W-:Y:S05]  /*cc60*/  BSYNC B0 ;  /* 0x0000000000007941 */ /* 0x000fea0003800000 */
.L_x_393:
[----:B------:R-:W3:Y:S04]  /*cc70*/  LDL R12, [R1+0x54] ;  /* 0x00005400010c7983 */ /* 0x000ee80000100800 */
[----:B0-----:R-:W1:Y:S01]  /*cc80*/  LDL R14, [R1+0x3c] ;  /* 0x00003c00010e7983 */ /* 0x001e620000100800 */
[----:B------:R-:W-:-:S03]  /*cc90*/  ULDC.64 UR4, c[0x0][0x9a0] ;  /* 0x0002680000047ab9 */ /* 0x000fc60000000a00 */
[----:B------:R-:W4:Y:S04]  /*cca0*/  LDL.LU R13, [R1+0x28] ;  /* 0x00002800010d7983 */ /* 0x000f280000300800 */
[----:B------:R-:W5:Y:S01]  /*ccb0*/  LDL R63, [R1+0x4] ;  /* 0x00000400013f7983 */ /* 0x000f620000100800 */
[----:B------:R-:W-:Y:S01]  /*ccc0*/  VIADD R16, R16, 0x1000 ;  /* 0x0000100010107836 */ /* 0x000fe20000000000 */
[----:B------:R-:W-:Y:S01]  /*ccd0*/  ISETP.NE.U32.AND P1, PT, RZ, UR4, PT ;  /* 0x00000004ff007c0c */ /* 0x000fe2000bf25070 */
[----:B------:R-:W-:Y:S01]  /*cce0*/  IMAD.MOV.U32 R5, RZ, RZ, -0x3ffffff0 ;  /* 0xc0000010ff057424 */ /* 0x000fe200078e00ff */
[----:B------:R-:W-:Y:S02]  /*ccf0*/  WARPGROUP.ARRIVE ;  /* 0x00000000000079c5 */ /* 0x000fe40000000000 */
[----:B------:R-:W-:-:S02]  /*cd00*/  SHF.R.U32.HI R16, RZ, 0x4, R16 ;  /* 0x00000004ff107819 */ /* 0x000fc40000011610 */
[----:B------:R-:W-:Y:S02]  /*cd10*/  R2UR UR7, R5 ;  /* 0x00000000050772ca */ /* 0x000fe400000e0000 */
[----:B------:R-:W-:Y:S02]  /*cd20*/  LOP3.LUT R16, R16, 0x3fff, RZ, 0xc0, !PT ;  /* 0x00003fff10107812 */ /* 0x000fe400078ec0ff */
[----:B------:R-:W-:Y:S02]  /*cd30*/  ISETP.NE.AND.EX P1, PT, RZ, UR5, PT, P1 ;  /* 0x00000005ff007c0c */ /* 0x000fe4000bf25310 */
[----:B------:R-:W-:-:S11]  /*cd40*/  LOP3.LUT R16, R16, 0x10000, RZ, 0xfc, !PT ;  /* 0x0001000010107812 */ /* 0x000fd600078efcff */
[----:B------:R-:W3:Y:S08]  /*cd50*/  @P1 LDC.64 R10, c[0x0][0x9c8] ;  /* 0x00027200ff0a1b82 */ /* 0x000ef00000000a00 */
[----:B------:R-:W0:Y:S01]  /*cd60*/  @P1 LDC.64 R6, c[0x0][0x9d0] ;  /* 0x00027400ff061b82 */ /* 0x000e220000000a00 */
[----:B---3--:R-:W-:-:S04]  /*cd70*/  @P1 IMAD R12, R12, R10, RZ ;  /* 0x0000000a0c0c1224 */ /* 0x008fc800078e02ff */
[C---:B-12---:R-:W-:Y:S02]  /*cd80*/  @P1 IMAD R3, R14.reuse, R11, R12 ;  /* 0x0000000b0e031224 */ /* 0x046fe400078e020c */
[----:B------:R-:W-:Y:S01]  /*cd90*/  @P1 IMAD.WIDE.U32 R10, R14, R10, RZ ;  /* 0x0000000a0e0a1225 */ /* 0x000fe200078e00ff */
[----:B----4-:R-:W-:-:S03]  /*cda0*/  @P1 SHF.R.S32.HI R5, RZ, 0x1f, R13 ;  /* 0x0000001fff051819 */ /* 0x010fc6000001140d */
[----:B------:R-:W-:Y:S02]  /*cdb0*/  @P1 IMAD.IADD R11, R11, 0x1, R3 ;  /* 0x000000010b0b1824 */ /* 0x000fe400078e0203 */
[----:B-----5:R-:W-:Y:S02]  /*cdc0*/  IMAD R4, R63, 0x280, R16 ;  /* 0x000002803f047824 */ /* 0x020fe400078e0210 */
[----:B0-----:R-:W-:-:S03]  /*cdd0*/  @P1 IMAD R12, R5, R6, RZ ;  /* 0x00000006050c1224 */ /* 0x001fc600078e02ff */
[----:B------:R-:W-:Y:S01]  /*cde0*/  R2UR UR6, R4 ;  /* 0x00000000040672ca */ /* 0x000fe200000e0000 */
[C---:B------:R-:W-:Y:S02]  /*cdf0*/  @P1 IMAD R3, R13.reuse, R7, R12 ;  /* 0x000000070d031224 */ /* 0x040fe400078e020c */
[----:B------:R-:W-:-:S04]  /*ce00*/  @P1 IMAD.WIDE.U32 R6, R13, R6, R10 ;  /* 0x000000060d061225 */ /* 0x000fc800078e000a */
[----:B------:R-:W-:Y:S01]  /*ce10*/  @P1 IMAD.IADD R3, R7, 0x1, R3 ;  /* 0x0000000107031824 */ /* 0x000fe200078e0203 */
[----:B------:R-:W-:Y:S01]  /*ce20*/  @P1 LEA R10, P2, R6, UR4, 0x2 ;  /* 0x00000004060a1c11 */ /* 0x000fe2000f8410ff */
[----:B------:R-:W-:-:S04]  /*ce30*/  IMAD.MOV.U32 R12, RZ, RZ, 0x3f800000 ;  /* 0x3f800000ff0c7424 */ /* 0x000fc800078e00ff */
[----:B------:R-:W-:Y:S01]  /*ce40*/  QGMMA.64x64x32.F32.E4M3.E4M3 R24, R152, gdesc[UR4], R24, gsb0 ;  /* 0x00e0000498187df3 */ /* 0x000fe20008000818 */
[----:B------:R-:W-:Y:S01]  /*ce50*/  @P1 LEA.HI.X R11, R6, UR5, R3, 0x2, P2 ;  /* 0x00000005060b1c11 */ /* 0x000fe200090f1403 */
[----:B------:R-:W-:Y:S02]  /*ce60*/  VIADD R6, R4, 0x80 ;  /* 0x0000008004067836 */ /* 0x000fe40000000000 */
[----:B------:R-:W-:Y:S02]  /*ce70*/  IMAD.MOV.U32 R7, RZ, RZ, -0x3ffffff0 ;  /* 0xc0000010ff077424 */ /* 0x000fe400078e00ff */
[----:B------:R0:W2:Y:S01]  /*ce80*/  @P1 LDG.E R12, desc[UR40][R10.64] ;  /* 0x000000280a0c1981 */ /* 0x0000a2000c1e1900 */
[----:B------:R-:W-:Y:S02]  /*ce90*/  R2UR UR6, R6 ;  /* 0x00000000060672ca */ /* 0x000fe400000e0000 */
[----:B------:R-:W-:Y:S01]  /*cea0*/  R2UR UR7, R7 ;  /* 0x00000000070772ca */ /* 0x000fe200000e0000 */
[----:B------:R-:W-:-:S02]  /*ceb0*/  VIADD R6, R4, 0x100 ;  /* 0x0000010004067836 */ /* 0x000fc40000000000 */
[----:B------:R-:W-:Y:S01]  /*cec0*/  IMAD.MOV.U32 R7, RZ, RZ, -0x3ffffff0 ;  /* 0xc0000010ff077424 */ /* 0x000fe200078e00ff */
[----:B------:R-:W-:Y:S02]  /*ced0*/  WARPGROUP.DEPBAR.LE gsb0, 0x0 ;  /* 0x00008000000079c5 */ /* 0x000fe40000010000 */
[----:B------:R-:W-:-:S07]  /*cee0*/  WARPGROUP.ARRIVE ;  /* 0x00000000000079c5 */ /* 0x000fce0000000000 */
[----:B------:R-:W-:Y:S01]  /*cef0*/  QGMMA.64x64x32.F32.E4M3.E4M3 R24, R148, gdesc[UR4], R24, gsb0 ;  /* 0x00e0000494187df3 */ /* 0x000fe20008000818 */
        /* <DEDUP_REMOVED lines=9> */
[----:B------:R-:W1:Y:S04]  /*cf90*/  SHFL.BFLY PT, R5, R20, 0x2, 0x1f ;  /* 0x0c401f0014057f89 */ /* 0x000e6800000e0000 */
[----:B------:R-:W3:Y:S01]  /*cfa0*/  SHFL.BFLY PT, R6, R21, 0x2, 0x1f ;  /* 0x0c401f0015067f89 */ /* 0x000ee200000e0000 */
[----:B------:R-:W-:Y:S01]  /*cfb0*/  VIADD R4, R4, 0x200 ;  /* 0x0000020004047836 */ /* 0x000fe20000000000 */
[----:B------:R-:W-:-:S02]  /*cfc0*/  WARPGROUP.DEPBAR.LE gsb0, 0x0 ;  /* 0x00008000000079c5 */ /* 0x000fc40000010000 */
[----:B------:R-:W-:-:S06]  /*cfd0*/  WARPGROUP.ARRIVE ;  /* 0x00000000000079c5 */ /* 0x000fcc0000000000 */
[----:B------:R-:W-:Y:S01]  /*cfe0*/  QGMMA.64x64x32.F32.E4M3.E4M3 R24, R140, gdesc[UR4], R24, gsb0 ;  /* 0x00e000048c187df3 */ /* 0x000fe20008000818 */
[----:B-1----:R-:W-:-:S01]  /*cff0*/  FADD.FTZ R7, R5, R20 ;  /* 0x0000001405077221 */ /* 0x002fc20000010000 */
[----:B------:R-:W-:Y:S01]  /*d000*/  IMAD.MOV.U32 R5, RZ, RZ, -0x3ffffff0 ;  /* 0xc0000010ff057424 */ /* 0x000fe200078e00ff */
[----:B------:R-:W-:-:S04]  /*d010*/  R2UR UR6, R4 ;  /* 0x00000000040672ca */ /* 0x000fc800000e0000 */
[----:B------:R-:W-:Y:S01]  /*d020*/  R2UR UR7, R5 ;  /* 0x00000000050772ca */ /* 0x000fe200000e0000 */
[----:B---3--:R-:W-:-:S05]  /*d030*/  FADD.FTZ R6, R6, R21 ;  /* 0x0000001506067221 */ /* 0x008fca0000010000 */
[----:B------:R-:W0:Y:S04]  /*d040*/  SHFL.BFLY PT, R3, R6, 0x1, 0x1f ;  /* 0x0c201f0006037f89 */ /* 0x000e2800000e0000 */
[----:B------:R-:W1:Y:S01]  /*d050*/  SHFL.BFLY PT, R4, R7, 0x1, 0x1f ;  /* 0x0c201f0007047f89 */ /* 0x000e6200000e0000 */
[----:B------:R-:W-:Y:S02]  /*d060*/  IMAD.MOV.U32 R5, RZ, RZ, RZ ;  /* 0x000000ffff057224 */ /* 0x000fe400078e00ff */
[----:B0-----:R-:W-:Y:S01]  /*d070*/  FADD.FTZ R10, R6, R3 ;  /* 0x00000003060a7221 */ /* 0x001fe20000010000 */
[----:B-1----:R-:W-:-:S04]  /*d080*/  FADD.FTZ R13, R7, R4 ;  /* 0x00000004070d7221 */ /* 0x002fc80000010000 */
[----:B------:R-:W-:Y:S01]  /*d090*/  FSETP.NE.FTZ.AND P1, PT, R10, RZ, PT ;  /* 0x000000ff0a00720b */ /* 0x000fe20003f35000 */
[----:B------:R-:W-:Y:S02]  /*d0a0*/  WARPGROUP.DEPBAR.LE gsb0, 0x0 ;  /* 0x00008000000079c5 */ /* 0x000fe40000010000 */
[----:B------:R-:W-:-:S06]  /*d0b0*/  WARPGROUP.ARRIVE ;  /* 0x00000000000079c5 */ /* 0x000fcc0000000000 */
[----:B------:R-:W-:Y:S01]  /*d0c0*/  QGMMA.64x64x32.F32.E4M3.E4M3 R24, R144, gdesc[UR4], R24, gsb0 ;  /* 0x00e0000490187df3 */ /* 0x000fe20008000818 */
[----:B------:R-:W-:Y:S01]  /*d0d0*/  FMUL.FTZ R14, R10, 0.00390625 ;  /* 0x3b8000000a0e7820 */ /* 0x000fe20000410000 */
[----:B------:R-:W-:-:S04]  /*d0e0*/  FMUL.FTZ R15, R13, 0.00390625 ;  /* 0x3b8000000d0f7820 */ /* 0x000fc80000410000 */
        /* <DEDUP_REMOVED lines=8> */
[----:B------:R-:W-:Y:S01]  /*d170*/  @P2 FMUL.FTZ R7, R2, 0.69314718246459960938 ;  /* 0x3f31721802072820 */ /* 0x000fe20000410000 */
[----:B0-----:R-:W-:Y:S01]  /*d180*/  @P2 FMUL.FTZ R4, R4, 0.69314718246459960938 ;  /* 0x3f31721804042820 */ /* 0x001fe20000410000 */
[----:B------:R-:W-:Y:S01]  /*d190*/  @P3 FMUL.FTZ R21, R2, 0.69314718246459960938 ;  /* 0x3f31721802153820 */ /* 0x000fe20000410000 */
[----:B------:R-:W-:Y:S01]  /*d1a0*/  MOV R20, 0xff800000 ;  /* 0xff80000000147802 */ /* 0x000fe20000000f00 */
[----:B------:R-:W-:-:S02]  /*d1b0*/  IMAD.MOV.U32 R3, RZ, RZ, -0x800000 ;  /* 0xff800000ff037424 */ /* 0x000fc400078e00ff */
[----:B------:R-:W-:Y:S01]  /*d1c0*/  @P2 FFMA.FTZ R20, R7, R0, R4 ;  /* 0x0000000007142223 */ /* 0x000fe20000010004 */
[----:B-1----:R-:W-:Y:S01]  /*d1d0*/  @P3 FMUL.FTZ R6, R6, 0.69314718246459960938 ;  /* 0x3f31721806063820 */ /* 0x002fe20000410000 */
[----:B--2---:R-:W-:-:S03]  /*d1e0*/  FMUL.FTZ R5, R5, R12 ;  /* 0x0000000c05057220 */ /* 0x004fc60000410000 */
[----:B------:R-:W-:Y:S01]  /*d1f0*/  @P3 FFMA.FTZ R3, R21, R9, R6 ;  /* 0x0000000915033223 */ /* 0x000fe20000010006 */
[----:B---3--:R-:W-:Y:S01]  /*d200*/  FMUL.FTZ R4, R11, R12 ;  /* 0x0000000c0b047220 */ /* 0x008fe20000410000 */
[----:B------:R-:W-:Y:S02]  /*d210*/  WARPGROUP.DEPBAR.LE gsb0, 0x0 ;  /* 0x00008000000079c5 */ /* 0x000fe40000010000 */
[----:B------:R-:W-:Y:S05]  /*d220*/  @!P0 BRA `(.L_x_396) ;  /* 0x0000000000048947 */ /* 0x000fea0003800000 */
[----:B------:R-:W-:Y:S01]  /*d230*/  BPT.TRAP 0x1 ;  /* 0x000000040000795c */ /* 0x000fe20000300000 */
.L_x_396:
[----:B------:R-:W2:Y:S01]  /*d240*/  LDL.LU R0, [R1+0x1c] ;  /* 0x00001c0001007983 */ /* 0x000ea20000300800 */
[----:B------:R-:W-:Y:S02]  /*d250*/  VIADD R8, R8, 0x13260 ;  /* 0x0001326008087836 */ /* 0x000fe40000000000 */
[-C--:B------:R-:W-:Y:S01]  /*d260*/  FMUL.FTZ R61, R24, R5.reuse ;  /* 0x00000005183d7220 */ /* 0x080fe20000410000 */
[-C--:B------:R-:W-:Y:S01]  /*d270*/  FMUL.FTZ R59, R25, R5.reuse ;  /* 0x00000005193b7220 */ /* 0x080fe20000410000 */
[----:B------:R-:W3:Y:S04]  /*d280*/  LDL.LU R62, [R1+0xc] ;  /* 0x00000c00013e7983 */ /* 0x000ee80000300800 */
[----:B------:R-:W4:Y:S01]  /*d290*/  LDL.LU R16, [R1+0x4c] ;  /* 0x00004c0001107983 */ /* 0x000f220000300800 */
        /* <DEDUP_REMOVED lines=29> */
[----:B------:R-:W-:Y:S01]  /*d470*/  FMUL.FTZ R55, R55, R4 ;  /* 0x0000000437377220 */ /* 0x000fe20000410000 */
[----:B--2---:R-:W-:Y:S01]  /*d480*/  PRMT R8, R0, 0x654, R8 ;  /* 0x0000065400087816 */ /* 0x004fe20000000008 */
[----:B------:R-:W-:-:S03]  /*d490*/  VIADD R0, R63, 0x1 ;  /* 0x000000013f007836 */ /* 0x000fc60000000000 */
[----:B------:R0:W-:Y:S02]  /*d4a0*/  SYNCS.ARRIVE.TRANS64.RED.A1T0 RZ, [R8+URZ], RZ ;  /* 0x000000ff08ff79a7 */ /* 0x0001e4000810043f */
[----:B------:R-:W-:-:S04]  /*d4b0*/  ISETP.NE.AND P1, PT, R0, 0x2, PT ;  /* 0x000000020000780c */ /* 0x000fc80003f25270 */
[----:B------:R-:W-:Y:S02]  /*d4c0*/  SEL R2, RZ, 0x1, P1 ;  /* 0x00000001ff027807 */ /* 0x000fe40000800000 */
[----:B------:R-:W-:Y:S01]  /*d4d0*/  SEL R0, R0, RZ, P1 ;  /* 0x000000ff00007207 */ /* 0x000fe20000800000 */
[----:B----4-:R-:W-:Y:S01]  /*d4e0*/  VIADD R16, R16, 0x1 ;  /* 0x0000000110107836 */ /* 0x010fe20000000000 */
[----:B---3--:R-:W-:-:S03]  /*d4f0*/  LOP3.LUT R62, R62, R2, RZ, 0x3c, !PT ;  /* 0x000000023e3e7212 */ /* 0x008fc600078e3cff */
[----:B------:R1:W-:Y:S04]  /*d500*/  STL [R1+0x4], R0 ;  /* 0x0000040001007387 */ /* 0x0003e80000100800 */
[----:B------:R1:W-:Y:S04]  /*d510*/  STL [R1+0xc], R62 ;  /* 0x00000c3e01007387 */ /* 0x0003e80000100800 */
[----:B------:R1:W-:Y:S01]  /*d520*/  STL [R1+0x4c], R16 ;  /* 0x00004c1001007387 */ /* 0x0003e20000100800 */
[----:B0-----:R-:W-:-:S07]  /*d530*/  FMUL.FTZ R8, R50, R4 ;  /* 0x0000000432087220 */ /* 0x001fce0000410000 */
.L_x_348:
[----:B------:R-:W0:Y:S08]  /*d540*/  S2UR UR4, SR_CgaCtaId ;  /* 0x00000000000479c3 */ /* 0x000e300000008800 */
[----:B------:R-:W-:Y:S01]  /*d550*/  BAR.SYNC.DEFER_BLOCKING 0x5, 0x200 ;  /* 0x0148000000007b1d */ /* 0x000fe20000010000 */
[----:B-1----:R-:W-:-:S05]  /*d560*/  MOV R16, 0x400 ;  /* 0x0000040000107802 */ /* 0x002fca0000000f00 */
[----:B------:R-:W-:Y:S01]  /*d570*/  BSSY B0, `(.L_x_397) ;  /* 0x00001d8000007945 */ /* 0x000fe20003800000 */
[----:B0-----:R-:W-:-:S05]  /*d580*/  IMAD.U32 R0, RZ, RZ, UR4 ;  /* 0x00000004ff007e24 */ /* 0x001fca000f8e00ff */
[----:B------:R-:W-:Y:S01]  /*d590*/  LEA R16, R0, R16, 0x18 ;  /* 0x0000001000107211 */ /* 0x000fe200078ec0ff */
[----:B------:R-:W-:Y:S04]  /*d5a0*/  STL [R1+0x1c], R0 ;  /* 0x00001c0001007387 */ /* 0x000fe80000100800 */
[----:B------:R-:W0:Y:S04]  /*d5b0*/  LDS.128 R48, [R16+0x132d0] ;  /* 0x0132d00010307984 */ /* 0x000e280000000c00 */
[----:B0-----:R0:W-:Y:S04]  /*d5c0*/  STL.64 [R1+0x20], R48 ;  /* 0x0000203001007387 */ /* 0x0011e80000100a00 */
[----:B------:R0:W-:Y:S01]  /*d5d0*/  STL.64 [R1+0x28], R50 ;  /* 0x0000283201007387 */ /* 0x0001e20000100a00 */
[----:B------:R-:W-:Y:S06]  /*d5e0*/  BAR.ARV 0x4, 0x200 ;  /* 0x0108000000007b1d */ /* 0x000fec0000002000 */
[----:B------:R-:W-:Y:S05]  /*d5f0*/  @P0 BRA `(.L_x_398) ;  /* 0x0000001000cc0947 */ /* 0x000fea0003800000 */
[----:B------:R-:W2:Y:S01]  /*d600*/  LDL.LU R4, [R1+0x54] ;  /* 0x0000540001047983 */ /* 0x000ea20000300800 */
[----:B------:R-:W-:Y:S01]  /*d610*/  ULDC.64 UR4, c[0x4][0x38] ;  /* 0x01000e0000047ab9 */ /* 0x000fe20000000a00 */
[----:B------:R-:W1:Y:S01]  /*d620*/  S2R R2, SR_TID.X ;  /* 0x0000000000027919 */ /* 0x000e620000002100 */
[----:B------:R-:W3:Y:S01]  /*d630*/  S2R R39, SR_SWINHI ;  /* 0x0000000000277919 */ /* 0x000ee20000002f00 */
[----:B------:R-:W-:Y:S01]  /*d640*/  F2FP.BF16.F32.PACK_AB R25, R25, R32 ;  /* 0x000000201919723e */ /* 0x000fe200000010ff */
[----:B------:R-:W-:Y:S01]  /*d650*/  ULDC.64 UR6, c[0x0][0xb98] ;  /* 0x0002e60000067ab9 */ /* 0x000fe20000000a00 */
[----:B------:R-:W4:Y:S04]  /*d660*/  LDL.LU R0, [R1+0x3c] ;  /* 0x00003c0001007983 */ /* 0x000f280000300800 */
[----:B------:R-:W3:Y:S04]  /*d670*/  LDL R42, [R1+0x74] ;  /* 0x00007400012a7983 */ /* 0x000ee80000100800 */
[----:B------:R-:W3:Y:S04]  /*d680*/  LDL R54, [R1+0x6c] ;  /* 0x00006c0001367983 */ /* 0x000ee80000100800 */
[----:B------:R-:W3:Y:S04]  /*d690*/  LDL.LU R46, [R1+0x44] ;  /* 0x00004400012e7983 */ /* 0x000ee80000300800 */
[----:B0-----:R-:W3:Y:S01]  /*d6a0*/  LDL.LU R48, [R1+0x48] ;  /* 0x0000480001307983 */ /* 0x001ee20000300800 */
[----:B------:R-:W-:-:S02]  /*d6b0*/  F2FP.BF16.F32.PACK_AB R24, R15, R24 ;  /* 0x000000180f18723e */ /* 0x000fc400000010ff */
[----:B------:R-:W-:Y:S02]  /*d6c0*/  F2FP.BF16.F32.PACK_AB R30, R27, R30 ;  /* 0x0000001e1b1e723e */ /* 0x000fe400000010ff */
[----:B------:R-:W-:Y:S02]  /*d6d0*/  F2FP.BF16.F32.PACK_AB R10, R7, R10 ;  /* 0x0000000a070a723e */ /* 0x000fe400000010ff */
[----:B------:R-:W-:Y:S02]  /*d6e0*/  F2FP.BF16.F32.PACK_AB R55, R55, R6 ;  /* 0x000000063737723e */ /* 0x000fe400000010ff */
[----:B------:R-:W-:Y:S02]  /*d6f0*/  F2FP.BF16.F32.PACK_AB R60, R60, R61 ;  /* 0x0000003d3c3c723e */ /* 0x000fe400000010ff */
[----:B------:R-:W-:Y:S02]  /*d700*/  F2FP.BF16.F32.PACK_AB R41, R41, R44 ;  /* 0x0000002c2929723e */ /* 0x000fe400000010ff */
[----:B------:R-:W-:Y:S01]  /*d710*/  F2FP.BF16.F32.PACK_AB R59, R58, R59 ;  /* 0x0000003b3a3b723e */ /* 0x000fe200000010ff */
[----:B------:R-:W3:Y:S01]  /*d720*/  LDL R44, [R1+0x40] ;  /* 0x00004000012c7983 */ /* 0x000ee20000100800 */
[----:B------:R-:W-:-:S02]  /*d730*/  F2FP.BF16.F32.PACK_AB R40, R37, R40 ;  /* 0x000000282528723e */ /* 0x000fc400000010ff */
[----:B------:R-:W-:Y:S02]  /*d740*/  F2FP.BF16.F32.PACK_AB R21, R21, R26 ;  /* 0x0000001a1515723e */ /* 0x000fe400000010ff */
[----:B------:R-:W-:Y:S02]  /*d750*/  F2FP.BF16.F32.PACK_AB R14, R13, R14 ;  /* 0x0000000e0d0e723e */ /* 0x000fe400000010ff */
[----:B------:R-:W-:Y:S02]  /*d760*/  F2FP.BF16.F32.PACK_AB R8, R11, R8 ;  /* 0x000000080b08723e */ /* 0x000fe400000010ff */
[----:B------:R-:W-:Y:S02]  /*d770*/  F2FP.BF16.F32.PACK_AB R36, R36, R57 ;  /* 0x000000392424723e */ /* 0x000fe400000010ff */
[----:B------:R-:W-:Y:S02]  /*d780*/  F2FP.BF16.F32.PACK_AB R31, R31, R34 ;  /* 0x000000221f1f723e */ /* 0x000fe400000010ff */
[----:B------:R-:W-:-:S02]  /*d790*/  F2FP.BF16.F32.PACK_AB R33, R33, R56 ;  /* 0x000000382121723e */ /* 0x000fc400000010ff */
[----:B------:R-:W-:Y:S01]  /*d7a0*/  F2FP.BF16.F32.PACK_AB R9, R9, R12 ;  /* 0x0000000c0909723e */ /* 0x000fe200000010ff */
[----:B------:R-:W-:Y:S01]  /*d7b0*/  BAR.SYNC.DEFER_BLOCKING 0x1, 0x180 ;  /* 0x0046000000007b1d */ /* 0x000fe20000010000 */
[----:B--2--5:R-:W-:Y:S02]  /*d7c0*/  IMAD.MOV.U32 R28, RZ, RZ, R4 ;  /* 0x000000ffff1c7224 */ /* 0x024fe400078e0004 */
[----:B----4-:R-:W-:Y:S02]  /*d7d0*/  IMAD.MOV.U32 R38, RZ, RZ, R0 ;  /* 0x000000ffff267224 */ /* 0x010fe400078e0000 */
[----:B-1----:R-:W-:-:S05]  /*d7e0*/  IMAD.SHL.U32 R0, R2, 0x4, RZ ;  /* 0x0000000402007824 */ /* 0x002fca00078e00ff */
[----:B------:R-:W-:-:S04]  /*d7f0*/  LOP3.LUT R0, R0, 0xc, RZ, 0xc0, !PT ;  /* 0x0000000c00007812 */ /* 0x000fc800078ec0ff */
[----:B------:R-:W-:-:S05]  /*d800*/  IADD3 R4, P0, R0, UR4, RZ ;  /* 0x0000000400047c10 */ /* 0x000fca000ff1e0ff */
[----:B------:R-:W-:Y:S01]  /*d810*/  IMAD.X R5, RZ, RZ, UR5, P0 ;  /* 0x00000005ff057e24 */ /* 0x000fe200080e06ff */
[----:B------:R-:W-:Y:S01]  /*d820*/  LOP3.LUT P1, R2, R2, 0x3, RZ, 0xc0, !PT ;  /* 0x0000000302027812 */ /* 0x000fe2000782c0ff */
[----:B------:R-:W-:Y:S01]  /*d830*/  IMAD.MOV.U32 R52, RZ, RZ, R28 ;  /* 0x000000ffff347224 */ /* 0x000fe200078e001c */
[----:B------:R-:W-:Y:S02]  /*d840*/  ULDC.64 UR4, c[0x0][0xc00] ;  /* 0x0003000000047ab9 */ /* 0x000fe40000000a00 */
[----:B------:R0:W2:Y:S01]  /*d850*/  LDG.E.CONSTANT R0, desc[UR40][R4.64] ;  /* 0x0000002804007981 */ /* 0x0000a2000c1e9900 */
[----:B------:R-:W-:-:S04]  /*d860*/  ISETP.EQ.OR P1, PT, R2, 0x3, !P1 ;  /* 0x000000030200780c */ /* 0x000fc80004f22670 */
[----:B------:R-:W-:Y:S02]  /*d870*/  SEL R27, R25, R24, P1 ;  /* 0x00000018191b7207 */ /* 0x000fe40000800000 */
[----:B------:R-:W-:Y:S02]  /*d880*/  SEL R29, R24, R25, P1 ;  /* 0x00000019181d7207 */ /* 0x000fe40000800000 */
[----:B------:R-:W-:Y:S02]  /*d890*/  MOV R24, R16 ;  /* 0x0000001000187202 */ /* 0x000fe40000000f00 */
[----:B---3--:R-:W-:-:S03]  /*d8a0*/  MOV R25, R39 ;  /* 0x0000002700197202 */ /* 0x008fc60000000f00 */
[----:B------:R-:W-:Y:S01]  /*d8b0*/  IMAD.WIDE R6, R42, 0x2, R24 ;  /* 0x000000022a067825 */ /* 0x000fe200078e0218 */
[----:B------:R-:W-:Y:S01]  /*d8c0*/  SEL R13, R60, R59, P1 ;  /* 0x0000003b3c0d7207 */ /* 0x000fe20000800000 */
[----:B------:R-:W3:Y:S01]  /*d8d0*/  LDL R42, [R1+0x50] ;  /* 0x00005000012a7983 */ /* 0x000ee20000100800 */
[----:B------:R-:W-:Y:S02]  /*d8e0*/  SEL R39, R41, R40, P1 ;  /* 0x0000002829277207 */ /* 0x000fe40000800000 */
[C---:B------:R-:W-:Y:S02]  /*d8f0*/  IADD3 R57, P0, R6.reuse, 0x60, RZ ;  /* 0x0000006006397810 */ /* 0x040fe40007f1e0ff */
[----:B------:R-:W-:Y:S02]  /*d900*/  IADD3 R53, P2, R6, 0x40, RZ ;  /* 0x0000004006357810 */ /* 0x000fe40007f5e0ff */
[----:B------:R-:W-:Y:S02]  /*d910*/  SEL R45, R21, R14, P1 ;  /* 0x0000000e152d7207 */ /* 0x000fe40000800000 */
[----:B------:R-:W-:-:S02]  /*d920*/  SEL R47, R8, R55, P1 ;  /* 0x00000037082f7207 */ /* 0x000fc40000800000 */
[----:B------:R-:W-:Y:S02]  /*d930*/  SEL R59, R59, R60, P1 ;  /* 0x0000003c3b3b7207 */ /* 0x000fe40000800000 */
[----:B------:R-:W-:Y:S02]  /*d940*/  SEL R41, R40, R41, P1 ;  /* 0x0000002928297207 */ /* 0x000fe40000800000 */
[----:B------:R-:W-:Y:S02]  /*d950*/  SEL R21, R14, R21, P1 ;  /* 0x000000150e157207 */ /* 0x000fe40000800000 */
[----:B------:R-:W-:Y:S02]  /*d960*/  SEL R55, R55, R8, P1 ;  /* 0x0000000837377207 */ /* 0x000fe40000800000 */
[----:B------:R-:W-:Y:S02]  /*d970*/  LOP3.LUT R8, R53, 0x380, RZ, 0xc0, !PT ;  /* 0x0000038035087812 */ /* 0x000fe400078ec0ff */
[----:B------:R-:W-:-:S02]  /*d980*/  LOP3.LUT R14, R57, 0x380, RZ, 0xc0, !PT ;  /* 0x00000380390e7812 */ /* 0x000fc400078ec0ff */
[----:B------:R-:W-:Y:S02]  /*d990*/  SEL R43, R31, R30, P1 ;  /* 0x0000001e1f2b7207 */ /* 0x000fe40000800000 */
[----:B------:R-:W-:Y:S02]  /*d9a0*/  SEL R31, R30, R31, P1 ;  /* 0x0000001f1e1f7207 */ /* 0x000fe40000800000 */
[----:B------:R-:W-:Y:S02]  /*d9b0*/  SEL R15, R36, R33, P1 ;  /* 0x00000021240f7207 */ /* 0x000fe40000800000 */
[----:B------:R-:W-:Y:S02]  /*d9c0*/  SHF.R.U64 R8, R8, 0x3, RZ ;  /* 0x0000000308087819 */ /* 0x000fe400000012ff */
[----:B------:R-:W-:Y:S02]  /*d9d0*/  SHF.R.U64 R14, R14, 0x3, RZ ;  /* 0x000000030e0e7819 */ /* 0x000fe400000012ff */
[----:B------:R-:W-:-:S02]  /*d9e0*/  SEL R33, R33, R36, P1 ;  /* 0x0000002421217207 */ /* 0x000fc40000800000 */
[----:B------:R-:W-:Y:S02]  /*d9f0*/  SEL R35, R9, R10, P1 ;  /* 0x0000000a09237207 */ /* 0x000fe40000800000 */
[----:B------:R-:W-:Y:S02]  /*da00*/  SEL R37, R10, R9, P1 ;  /* 0x000000090a257207 */ /* 0x000fe40000800000 */
[----:B------:R-:W-:Y:S02]  /*da10*/  LOP3.LUT R10, R8, R53, RZ, 0x3c, !PT ;  /* 0x00000035080a7212 */ /* 0x000fe400078e3cff */
[----:B------:R-:W-:Y:S02]  /*da20*/  LOP3.LUT R8, R14, R57, RZ, 0x3c, !PT ;  /* 0x000000390e087212 */ /* 0x000fe400078e3cff */
[C---:B------:R-:W-:Y:S02]  /*da30*/  IADD3 R51, P3, R6.reuse, 0x20, RZ ;  /* 0x0000002006337810 */ /* 0x040fe40007f7e0ff */
[----:B------:R-:W-:-:S02]  /*da40*/  LOP3.LUT R49, R6, 0x380, RZ, 0xc0, !PT ;  /* 0x0000038006317812 */ /* 0x000fc400078ec0ff */
[----:B0-----:R-:W-:Y:S02]  /*da50*/  LOP3.LUT R4, R51, 0x380, RZ, 0xc0, !PT ;  /* 0x0000038033047812 */ /* 0x001fe400078ec0ff */
[----:B------:R-:W-:Y:S02]  /*da60*/  SHF.R.U64 R49, R49, 0x3, RZ ;  /* 0x0000000331317819 */ /* 0x000fe400000012ff */
[----:B------:R-:W-:Y:S01]  /*da70*/  SHF.R.U64 R4, R4, 0x3, RZ ;  /* 0x0000000304047819 */ /* 0x000fe200000012ff */
[--C-:B------:R-:W-:Y:S01]  /*da80*/  IMAD.X R5, RZ, RZ, R7.reuse, P3 ;  /* 0x000000ffff057224 */ /* 0x100fe200018e0607 */
[----:B------:R-:W-:Y:S02]  /*da90*/  LOP3.LUT R6, R49, R6, RZ, 0x3c, !PT ;  /* 0x0000000631067212 */ /* 0x000fe400078e3cff */
[----:B------:R-:W-:Y:S01]  /*daa0*/  LOP3.LUT R4, R4, R51, RZ, 0x3c, !PT ;  /* 0x0000003304047212 */ /* 0x000fe200078e3cff */
[----:B------:R-:W-:Y:S01]  /*dab0*/  IMAD.MOV.U32 R50, RZ, RZ, R38 ;  /* 0x000000ffff327224 */ /* 0x000fe200078e0026 */
[----:B------:R-:W-:Y:S01]  /*dac0*/  MOV R40, R6 ;  /* 0x0000000600287202 */ /* 0x000fe20000000f00 */
[--C-:B------:R-:W-:Y:S01]  /*dad0*/  IMAD.X R9, RZ, RZ, R7.reuse, P0 ;  /* 0x000000ffff097224 */ /* 0x100fe200000e0607 */
[----:B------:R-:W-:Y:S01]  /*dae0*/  MOV R38, R4 ;  /* 0x0000000400267202 */ /* 0x000fe20000000f00 */
[----:B------:R-:W-:Y:S01]  /*daf0*/  IMAD.X R11, RZ, RZ, R7, P2 ;  /* 0x000000ffff0b7224 */ /* 0x000fe200010e0607 */
[----:B------:R-:W-:-:S04]  /*db00*/  ISETP.NE.U32.AND P0, PT, RZ, UR4, PT ;  /* 0x00000004ff007c0c */ /* 0x000fc8000bf05070 */
[----:B------:R-:W-:Y:S02]  /*db10*/  ISETP.NE.AND.EX P0, PT, RZ, UR5, PT, P0 ;  /* 0x00000005ff007c0c */ /* 0x000fe4000bf05300 */
[----:B--2---:R-:W-:Y:S01]  /*db20*/  LOP3.LUT R2, R0, 0x2, RZ, 0x3c, !PT ;  /* 0x0000000200027812 */ /* 0x004fe200078e3cff */
[----:B------:R-:W-:Y:S04]  /*db30*/  SHFL.IDX PT, R13, R13, R0, 0x1c1f ;  /* 0x001c1f000d0d7589 */ /* 0x000fe800000e0000 */
[----:B------:R-:W0:Y:S04]  /*db40*/  SHFL.IDX PT, R12, R59, R2, 0x1c1f ;  /* 0x001c1f023b0c7589 */ /* 0x000e2800000e0000 */
[----:B------:R-:W-:Y:S04]  /*db50*/  SHFL.IDX PT, R39, R39, R0, 0x1c1f ;  /* 0x001c1f0027277589 */ /* 0x000fe800000e0000 */
[----:B------:R-:W1:Y:S04]  /*db60*/  SHFL.IDX PT, R30, R41, R2, 0x1c1f ;  /* 0x001c1f02291e7589 */ /* 0x000e6800000e0000 */
[----:B------:R-:W-:Y:S04]  /*db70*/  SHFL.IDX PT, R15, R15, R0, 0x1c1f ;  /* 0x001c1f000f0f7589 */ /* 0x000fe800000e0000 */
[----:B------:R-:W-:Y:S04]  /*db80*/  SHFL.IDX PT, R14, R33, R2, 0x1c1f ;  /* 0x001c1f02210e7589 */ /* 0x000fe800000e0000 */
[----:B------:R-:W-:Y:S04]  /*db90*/  SHFL.IDX PT, R43, R43, R0, 0x1c1f ;  /* 0x001c1f002b2b7589 */ /* 0x000fe800000e0000 */
[----:B------:R-:W-:Y:S04]  /*dba0*/  SHFL.IDX PT, R32, R31, R2, 0x1c1f ;  /* 0x001c1f021f207589 */ /* 0x000fe800000e0000 */
[----:B------:R-:W-:Y:S04]  /*dbb0*/  SHFL.IDX PT, R27, R27, R0, 0x1c1f ;  /* 0x001c1f001b1b7589 */ /* 0x000fe800000e0000 */
[----:B------:R-:W2:Y:S04]  /*dbc0*/  SHFL.IDX PT, R26, R29, R2, 0x1c1f ;  /* 0x001c1f021d1a7589 */ /* 0x000ea800000e0000 */
[----:B------:R-:W-:Y:S04]  /*dbd0*/  SHFL.IDX PT, R45, R45, R0, 0x1c1f ;  /* 0x001c1f002d2d7589 */ /* 0x000fe800000e0000 */
[----:B------:R-:W4:Y:S04]  /*dbe0*/  SHFL.IDX PT, R34, R21, R2, 0x1c1f ;  /* 0x001c1f0215227589 */ /* 0x000f2800000e0000 */
[----:B------:R-:W-:Y:S04]  /*dbf0*/  SHFL.IDX PT, R35, R35, R0, 0x1c1f ;  /* 0x001c1f0023237589 */ /* 0x000fe800000e0000 */
[----:B------:R-:W3:Y:S04]  /*dc00*/  SHFL.IDX PT, R28, R37, R2, 0x1c1f ;  /* 0x001c1f02251c7589 */ /* 0x000ee800000e0000 */
[----:B------:R2:W-:Y:S04]  /*dc10*/  SHFL.IDX PT, R47, R47, R0, 0x1c1f ;  /* 0x001c1f002f2f7589 */ /* 0x0005e800000e0000 */
[----:B------:R-:W3:Y:S01]  /*dc20*/  SHFL.IDX PT, R36, R55, R2, 0x1c1f ;  /* 0x001c1f0237247589 */ /* 0x000ee200000e0000 */
[----:B0-----:R-:W-:-:S02]  /*dc30*/  SEL R4, R13, R12, P1 ;  /* 0x0000000c0d047207 */ /* 0x001fc40000800000 */
[----:B------:R-:W-:Y:S02]  /*dc40*/  SEL R6, R12, R13, P1 ;  /* 0x0000000d0c067207 */ /* 0x000fe40000800000 */
[----:B-1----:R-:W-:Y:S01]  /*dc50*/  SEL R5, R39, R30, P1 ;  /* 0x0000001e27057207 */ /* 0x002fe20000800000 */
[----:B--2---:R-:W0:Y:S01]  /*dc60*/  LDC R0, c[0x0][0xbe8] ;  /* 0x0002fa00ff007b82 */ /* 0x004e220000000800 */
[----:B------:R-:W-:Y:S02]  /*dc70*/  SEL R7, R30, R39, P1 ;  /* 0x000000271e077207 */ /* 0x000fe40000800000 */
[----:B------:R-:W-:Y:S02]  /*dc80*/  MOV R30, R10 ;  /* 0x0000000a001e7202 */ /* 0x000fe40000000f00 */
[----:B------:R-:W-:Y:S01]  /*dc90*/  MOV R29, R8 ;  /* 0x00000008001d7202 */ /* 0x000fe20000000f00 */
[----:B------:R1:W-:Y:S01]  /*dca0*/  STSM.16.M88.4 [R40], R4 ;  /* 0x0000000428007844 */ /* 0x0003e20000000200 */
[----:B------:R-:W-:-:S02]  /*dcb0*/  SEL R8, R27, R26, P1 ;  /* 0x0000001a1b087207 */ /* 0x000fc40000800000 */
[----:B------:R-:W-:Y:S02]  /*dcc0*/  SEL R10, R26, R27, P1 ;  /* 0x0000001b1a0a7207 */ /* 0x000fe40000800000 */
[----:B----4-:R-:W-:Y:S02]  /*dcd0*/  SEL R9, R45, R34, P1 ;  /* 0x000000222d097207 */ /* 0x010fe40000800000 */
[----:B------:R-:W-:Y:S02]  /*dce0*/  SEL R11, R34, R45, P1 ;  /* 0x0000002d220b7207 */ /* 0x000fe40000800000 */
[----:B---3--:R-:W-:Y:S02]  /*dcf0*/  SEL R12, R35, R28, P1 ;  /* 0x0000001c230c7207 */ /* 0x008fe40000800000 */
[----:B------:R-:W-:Y:S02]  /*dd00*/  SEL R13, R47, R36, P1 ;  /* 0x000000242f0d7207 */ /* 0x000fe40000800000 */
[----:B-1----:R-:W-:-:S02]  /*dd10*/  SEL R4, R15, R14, P1 ;  /* 0x0000000e0f047207 */ /* 0x002fc40000800000 */
[----:B------:R-:W-:Y:S02]  /*dd20*/  SEL R6, R14, R15, P1 ;  /* 0x0000000f0e067207 */ /* 0x000fe40000800000 */
[----:B------:R-:W-:Y:S02]  /*dd30*/  SEL R5, R43, R32, P1 ;  /* 0x000000202b057207 */ /* 0x000fe40000800000 */
[----:B------:R-:W-:Y:S02]  /*dd40*/  SEL R7, R32, R43, P1 ;  /* 0x0000002b20077207 */ /* 0x000fe40000800000 */
[----:B------:R-:W-:Y:S02]  /*dd50*/  SEL R14, R28, R35, P1 ;  /* 0x000000231c0e7207 */ /* 0x000fe40000800000 */
[----:B------:R-:W-:Y:S01]  /*dd60*/  SEL R15, R36, R47, P1 ;  /* 0x0000002f240f7207 */ /* 0x000fe20000800000 */
[----:B------:R1:W-:Y:S04]  /*dd70*/  STSM.16.M88.4 [R38], R4 ;  /* 0x0000000426007844 */ /* 0x0003e80000000200 */
[----:B------:R2:W-:Y:S04]  /*dd80*/  STSM.16.M88.4 [R30], R8 ;  /* 0x000000081e007844 */ /* 0x0005e80000000200 */
[----:B------:R3:W-:Y:S01]  /*dd90*/  STSM.16.M88.4 [R29], R12 ;  /* 0x0000000c1d007844 */ /* 0x0007e20000000200 */
[----:B------:R-:W-:Y:S01]  /*dda0*/  IADD3 R26, P2, R46, UR4, RZ ;  /* 0x000000042e1a7c10 */ /* 0x000fe2000ff5e0ff */
[----:B------:R-:W-:Y:S01]  /*ddb0*/  IMAD.MOV.U32 R28, RZ, RZ, RZ ;  /* 0x000000ffff1c7224 */ /* 0x000fe200078e00ff */
[----:B------:R-:W-:Y:S01]  /*ddc0*/  SHF.R.S32.HI R34, RZ, 0x1f, R44 ;  /* 0x0000001fff227819 */ /* 0x000fe2000001142c */
[----:B------:R-:W-:Y:S01]  /*ddd0*/  IMAD R31, R42, 0xc0, R54 ;  /* 0x000000c02a1f7824 */ /* 0x000fe200078e0236 */
[----:B------:R-:W-:Y:S01]  /*dde0*/  IADD3.X R27, R48, UR5, RZ, P2, !PT ;  /* 0x00000005301b7c10 */ /* 0x000fe200097fe4ff */
[----:B------:R-:W-:Y:S06]  /*ddf0*/  BAR.SYNC.DEFER_BLOCKING 0x1, 0x180 ;  /* 0x0046000000007b1d */ /* 0x000fec0000010000 */
[----:B------:R-:W-:Y:S01]  /*de00*/  ULDC.64 UR4, c[0x0][0xb90] ;  /* 0x0002e40000047ab9 */ /* 0x000fe20000000a00 */
[----:B------:R-:W-:Y:S01]  /*de10*/  SEL R32, R52, RZ, !P0 ;  /* 0x000000ff34207207 */ /* 0x000fe20004000000 */
[----:B------:R-:W-:Y:S01]  /*de20*/  ULDC UR8, c[0x0][0xa88] ;  /* 0x0002a20000087ab9 */ /* 0x000fe20000000800 */
[----:B------:R-:W-:Y:S01]  /*de30*/  SEL R33, R50, RZ, !P0 ;  /* 0x000000ff32217207 */ /* 0x000fe20004000000 */
[----:B------:R-:W4:Y:S04]  /*de40*/  LDL R36, [R1+0x58] ;  /* 0x0000580001247983 */ /* 0x000f280000100800 */
[----:B------:R-:W3:Y:S01]  /*de50*/  @P0 LDG.E R28, desc[UR40][R26.64] ;  /* 0x000000281a1c0981 */ /* 0x000ee2000c1e1900 */
[----:B0-----:R-:W-:-:S13]  /*de60*/  ISETP.NE.AND P2, PT, R0, 0x1, PT ;  /* 0x000000010000780c */ /* 0x001fda0003f45270 */
[----:B------:R-:W0:Y:S08]  /*de70*/  @P2 LDC R2, c[0x0][0xbec] ;  /* 0x0002fb00ff022b82 */ /* 0x000e300000000800 */
[----:B------:R-:W0:Y:S01]  /*de80*/  @P2 LDC R21, c[0x0][0xbf0] ;  /* 0x0002fc00ff152b82 */ /* 0x000e220000000800 */
[----:B-1----:R-:W-:Y:S02]  /*de90*/  IMAD R4, R34, UR4, RZ ;  /* 0x0000000422047c24 */ /* 0x002fe4000f8e02ff */
[----:B------:R-:W-:-:S02]  /*dea0*/  IMAD.MOV.U32 R7, RZ, RZ, R31 ;  /* 0x000000ffff077224 */ /* 0x000fc400078e001f */
[----:B--2---:R-:W-:Y:S02]  /*deb0*/  IMAD R11, R44, UR5, R4 ;  /* 0x000000052c0b7c24 */ /* 0x004fe4000f8e0204 */
[----:B0-----:R-:W-:-:S05]  /*dec0*/  @P2 IMAD.HI.U32 R2, R31, R2, RZ ;  /* 0x000000021f022227 */ /* 0x001fca00078e00ff */
[----:B------:R-:W-:Y:S01]  /*ded0*/  @P2 SHF.R.U32.HI R7, RZ, R21, R2 ;  /* 0x00000015ff072219 */ /* 0x000fe20000011602 */
[----:B------:R-:W-:-:S04]  /*dee0*/  IMAD R2, R32, UR6, RZ ;  /* 0x0000000620027c24 */ /* 0x000fc8000f8e02ff */
[----:B------:R-:W-:-:S04]  /*def0*/  IMAD.MOV R9, RZ, RZ, -R7 ;  /* 0x000000ffff097224 */ /* 0x000fc800078e0a07 */
[----:B------:R-:W-:Y:S02]  /*df00*/  IMAD R9, R0, R9, R31 ;  /* 0x0000000900097224 */ /* 0x000fe400078e021f */
[----:B------:R-:W-:-:S03]  /*df10*/  IMAD R8, R33, UR7, R2 ;  /* 0x0000000721087c24 */ /* 0x000fc6000f8e0202 */
[----:B------:R-:W-:Y:S02]  /*df20*/  SHF.R.S32.HI R2, RZ, 0x1f, R9 ;  /* 0x0000001fff027819 */ /* 0x000fe40000011409 */
[----:B---3--:R-:W-:-:S03]  /*df30*/  SHF.R.S32.HI R29, RZ, 0x1f, R28 ;  /* 0x0000001fff1d7819 */ /* 0x008fc6000001141c */
[----:B------:R-:W-:Y:S01]  /*df40*/  IMAD.WIDE.U32 R4, R44, UR4, R28 ;  /* 0x000000042c047c25 */ /* 0x000fe2000f8e001c */
[----:B------:R-:W-:-:S03]  /*df50*/  ULDC.64 UR4, c[0x0][0xc08] ;  /* 0x0003020000047ab9 */ /* 0x000fc60000000a00 */
[----:B------:R-:W-:Y:S01]  /*df60*/  IMAD.IADD R5, R5, 0x1, R11 ;  /* 0x0000000105057824 */ /* 0x000fe200078e020b */
[----:B------:R-:W-:Y:S01]  /*df70*/  ISETP.NE.U32.AND P1, PT, RZ, UR4, PT ;  /* 0x00000004ff007c0c */ /* 0x000fe2000bf25070 */
[----:B------:R-:W-:-:S03]  /*df80*/  IMAD.WIDE.U32 R4, R33, UR6, R4 ;  /* 0x0000000621047c25 */ /* 0x000fc6000f8e0004 */
[----:B------:R-:W-:Y:S01]  /*df90*/  ISETP.NE.AND.EX P1, PT, RZ, UR5, PT, P1 ;  /* 0x00000005ff007c0c */ /* 0x000fe2000bf25310 */
[----:B------:R-:W-:Y:S01]  /*dfa0*/  ULDC.64 UR6, c[0x0][0xb88] ;  /* 0x0002e20000067ab9 */ /* 0x000fe20000000a00 */
[----:B------:R-:W-:Y:S02]  /*dfb0*/  SHF.R.S32.HI R11, RZ, 0x1f, R7 ;  /* 0x0000001fff0b7819 */ /* 0x000fe40000011407 */
[----:B------:R-:W-:Y:S01]  /*dfc0*/  IADD3 R6, P3, R7, R4, RZ ;  /* 0x0000000407067210 */ /* 0x000fe20007f7e0ff */
[----:B------:R-:W-:-:S03]  /*dfd0*/  IMAD R2, R2, UR6, RZ ;  /* 0x0000000602027c24 */ /* 0x000fc6000f8e02ff */
[----:B------:R-:W-:Y:S01]  /*dfe0*/  IADD3.X R7, R11, R5, R8, P3, !PT ;  /* 0x000000050b077210 */ /* 0x000fe20001ffe408 */
[C---:B------:R-:W-:Y:S02]  /*dff0*/  IMAD R5, R9.reuse, UR7, R2 ;  /* 0x0000000709057c24 */ /* 0x040fe4000f8e0202 */
[----:B------:R-:W-:Y:S02]  /*e000*/  IMAD.WIDE.U32 R6, R9, UR6, R6 ;  /* 0x0000000609067c25 */ /* 0x000fe4000f8e0006 */
[----:B------:R-:W-:Y:S01]  /*e010*/  @P1 IADD3 R4, P3, R46, UR4, RZ ;  /* 0x000000042e041c10 */ /* 0x000fe2000ff7e0ff */
[----:B------:R-:W0:Y:S01]  /*e020*/  S2R R13, SR_TID.X ;  /* 0x00000000000d7919 */ /* 0x000e220000002100 */
[----:B------:R-:W-:Y:S01]  /*e030*/  ULDC.64 UR6, c[0x0][0xb50] ;  /* 0x0002d40000067ab9 */ /* 0x000fe20000000a00 */
[----:B------:R-:W-:Y:S01]  /*e040*/  IMAD.IADD R7, R7, 0x1, R5 ;  /* 0x0000000107077824 */ /* 0x000fe200078e0205 */
[----:B------:R-:W-:Y:S01]  /*e050*/  @P1 IADD3.X R5, R48, UR5, RZ, P3, !PT ;  /* 0x0000000530051c10 */ /* 0x000fe20009ffe4ff */
[----:B------:R-:W-:-:S06]  /*e060*/  IMAD.U32 R9, RZ, RZ, UR8 ;  /* 0x00000008ff097e24 */ /* 0x000fcc000f8e00ff */
[----:B------:R1:W5:Y:S01]  /*e070*/  @P1 LDG.E R9, desc[UR40][R4.64] ;  /* 0x0000002804091981 */ /* 0x000362000c1e1900 */
[----:B------:R-:W-:-:S04]  /*e080*/  LEA R8, P4, R6, UR6, 0x2 ;  /* 0x0000000606087c11 */ /* 0x000fc8000f8810ff */
[----:B------:R-:W-:Y:S01]  /*e090*/  LEA.HI.X R10, R6, UR7, R7, 0x2, P4 ;  /* 0x00000007060a7c11 */ /* 0x000fe2000a0f1407 */
[----:B0-----:R-:W-:-:S05]  /*e0a0*/  VIADD R46, R13, 0xffffff80 ;  /* 0xffffff800d2e7836 */ /* 0x001fca0000000000 */
[----:B------:R-:W-:-:S04]  /*e0b0*/  SHF.R.S32.HI R37, RZ, 0x1f, R46 ;  /* 0x0000001fff257819 */ /* 0x000fc8000001142e */
[----:B------:R-:W-:-:S04]  /*e0c0*/  LEA.HI R37, R37, R46, RZ, 0x3 ;  /* 0x0000002e25257211 */ /* 0x000fc800078f18ff */
[----:B------:R-:W-:-:S05]  /*e0d0*/  SHF.R.S32.HI R37, RZ, 0x3, R37 ;  /* 0x00000003ff257819 */ /* 0x000fca0000011425 */
[----:B----4-:R-:W-:Y:S01]  /*e0e0*/  IMAD R11, R37, 0x40, R36 ;  /* 0x00000040250b7824 */ /* 0x010fe200078e0224 */
[----:B-1----:R-:W-:Y:S06]  /*e0f0*/  @P1 BRA `(.L_x_399) ;  /* 0x0000000000101947 */ /* 0x002fec0003800000 */
[----:B------:R-:W-:Y:S05]  /*e100*/  @!P0 BRA `(.L_x_399) ;  /* 0x00000000000c8947 */ /* 0x000fea0003800000 */
[----:B------:R-:W2:Y:S04]  /*e110*/  LDG.E R2, desc[UR40][R26.64] ;  /* 0x000000281a027981 */ /* 0x000ea8000c1e1900 */
[----:B-----5:R-:W2:Y:S02]  /*e120*/  LDG.E R9, desc[UR40][R26.64+0x4] ;  /* 0x000004281a097981 */ /* 0x020ea4000c1e1900 */
[----:B--2---:R-:W-:-:S07]  /*e130*/  IMAD.IADD R9, R9, 0x1, -R2 ;  /* 0x0000000109097824 */ /* 0x004fce00078e0a02 */
.L_x_399:
[----:B------:R-:W2:Y:S01]  /*e140*/  LDL R12, [R1+0x68] ;  /* 0x00006800010c7983 */ /* 0x000ea20000100800 */
[----:B------:R-:W-:Y:S01]  /*e150*/  VIADD R4, R13, 0xffffff80 ;  /* 0xffffff800d047836 */ /* 0x000fe20000000000 */
[----:B------:R-:W-:Y:S01]  /*e160*/  ULDC.64 UR4, c[0x0][0xaa0] ;  /* 0x0002a80000047ab9 */ /* 0x000fe20000000a00 */
[----:B-----5:R-:W-:Y:S01]  /*e170*/  IMAD R35, R9, R0, RZ ;  /* 0x0000000009237224 */ /* 0x020fe200078e02ff */
[----:B------:R-:W-:Y:S02]  /*e180*/  SHFL.IDX PT, R6, R8, RZ, 0x1c1f ;  /* 0x001c1fff08067589 */ /* 0x000fe400000e0000 */
[----:B------:R-:W-:Y:S02]  /*e190*/  SHF.R.S32.HI R2, RZ, 0x1f, R4 ;  /* 0x0000001fff027819 */ /* 0x000fe40000011404 */
[----:B------:R-:W0:Y:S02]  /*e1a0*/  SHFL.IDX PT, R7, R10, RZ, 0x1c1f ;  /* 0x001c1fff0a077589 */ /* 0x000e2400000e0000 */
[----:B------:R-:W-:-:S02]  /*e1b0*/  LEA.HI R2, R2, R4, RZ, 0x7 ;  /* 0x0000000402027211 */ /* 0x000fc400078f38ff */
[----:B------:R1:W-:Y:S02]  /*e1c0*/  SHFL.IDX PT, R30, R8, 0x1, 0x1c1f ;  /* 0x003c1f00081e7f89 */ /* 0x0003e400000e0000 */
[----:B------:R-:W-:Y:S02]  /*e1d0*/  LOP3.LUT R2, R2, 0xffffff80, RZ, 0xc0, !PT ;  /* 0xffffff8002027812 */ /* 0x000fe400078ec0ff */
[----:B------:R-:W3:Y:S03]  /*e1e0*/  SHFL.IDX PT, R31, R10, 0x1, 0x1c1f ;  /* 0x003c1f000a1f7f89 */ /* 0x000ee600000e0000 */
[----:B------:R-:W-:Y:S02]  /*e1f0*/  IMAD.IADD R2, R4, 0x1, -R2 ;  /* 0x0000000104027824 */ /* 0x000fe400078e0a02 */
[----:B------:R-:W-:-:S03]  /*e200*/  IMAD.WIDE R4, R11, 0x2, R24 ;  /* 0x000000020b047825 */ /* 0x000fc600078e0218 */
[----:B------:R-:W-:Y:S02]  /*e210*/  LOP3.LUT P0, RZ, R2, 0x3, RZ, 0xc0, !PT ;  /* 0x0000000302ff7812 */ /* 0x000fe4000780c0ff */
[C---:B------:R-:W-:Y:S02]  /*e220*/  LOP3.LUT R9, R4.reuse, 0x380, RZ, 0xc0, !PT ;  /* 0x0000038004097812 */ /* 0x040fe400078ec0ff */
[C---:B------:R-:W-:Y:S02]  /*e230*/  IADD3 R13, P3, R4.reuse, 0x1800, RZ ;  /* 0x00001800040d7810 */ /* 0x040fe40007f7e0ff */
[----:B------:R-:W-:Y:S02]  /*e240*/  SHF.R.U64 R9, R9, 0x3, RZ ;  /* 0x0000000309097819 */ /* 0x000fe400000012ff */
[----:B------:R-:W-:Y:S02]  /*e250*/  IADD3 R25, P4, R4, 0x3000, RZ ;  /* 0x0000300004197810 */ /* 0x000fe40007f9e0ff */
[----:B-1----:R-:W-:Y:S01]  /*e260*/  LOP3.LUT R8, R9, R4, RZ, 0x3c, !PT ;  /* 0x0000000409087212 */ /* 0x002fe200078e3cff */
[----:B------:R-:W-:Y:S01]  /*e270*/  IMAD.MOV.U32 R9, RZ, RZ, R5 ;  /* 0x000000ffff097224 */ /* 0x000fe200078e0005 */
[----:B------:R-:W-:-:S04]  /*e280*/  LOP3.LUT R24, R25, 0x380, RZ, 0xc0, !PT ;  /* 0x0000038019187812 */ /* 0x000fc800078ec0ff */
[----:B------:R-:W-:-:S04]  /*e290*/  SHF.R.U64 R24, R24, 0x3, RZ ;  /* 0x0000000318187819 */ /* 0x000fc800000012ff */
[----:B------:R-:W-:Y:S02]  /*e2a0*/  LOP3.LUT R24, R24, R25, RZ, 0x3c, !PT ;  /* 0x0000001918187212 */ /* 0x000fe400078e3cff */
[----:B------:R-:W-:Y:S02]  /*e2b0*/  IADD3.X R25, RZ, R5, RZ, P4, !PT ;  /* 0x00000005ff197210 */ /* 0x000fe400027fe4ff */
[----:B------:R-:W-:Y:S01]  /*e2c0*/  SHF.R.S32.HI R38, RZ, 0x1f, R46 ;  /* 0x0000001fff267819 */ /* 0x000fe2000001142e */
[----:B--2---:R-:W-:-:S04]  /*e2d0*/  IMAD R12, R42, 0xc0, R12 ;  /* 0x000000c02a0c7824 */ /* 0x004fc800078e020c */
[C---:B------:R-:W-:Y:S01]  /*e2e0*/  VIADD R2, R12.reuse, 0x8 ;  /* 0x000000080c027836 */ /* 0x040fe20000000000 */
[-C--:B------:R-:W-:Y:S02]  /*e2f0*/  ISETP.GE.OR P1, PT, R12, R35.reuse, P0 ;  /* 0x000000230c00720c */ /* 0x080fe40000726670 */
[----:B------:R-:W-:Y:S02]  /*e300*/  LOP3.LUT R12, R13, 0x380, RZ, 0xc0, !PT ;  /* 0x000003800d0c7812 */ /* 0x000fe400078ec0ff */
[----:B------:R-:W-:Y:S02]  /*e310*/  ISETP.GE.OR P0, PT, R2, R35, P0 ;  /* 0x000000230200720c */ /* 0x000fe40000706670 */
[----:B------:R-:W-:-:S04]  /*e320*/  SHF.R.U64 R12, R12, 0x3, RZ ;  /* 0x000000030c0c7819 */ /* 0x000fc800000012ff */
[----:B------:R-:W-:Y:S01]  /*e330*/  LOP3.LUT R12, R12, R13, RZ, 0x3c, !PT ;  /* 0x0000000d0c0c7212 */ /* 0x000fe200078e3cff */
[----:B------:R-:W-:Y:S02]  /*e340*/  IMAD.X R13, RZ, RZ, R5, P3 ;  /* 0x000000ffff0d7224 */ /* 0x000fe400018e0605 */
[----:B0-----:R-:W-:Y:S04]  /*e350*/  @!P1 ST.E desc[UR40][R6.64], R20 ;  /* 0x0000001406009985 */ /* 0x001fe8000c101928 */
[----:B---3--:R0:W-:Y:S01]  /*e360*/  @!P0 ST.E desc[UR40][R30.64], R3 ;  /* 0x000000031e008985 */ /* 0x0081e2000c101928 */
[----:B------:R-:W-:-:S03]  /*e370*/  IADD3 R21, P0, R4, 0x4800, RZ ;  /* 0x0000480004157810 */ /* 0x000fc60007f1e0ff */
[----:B------:R-:W2:Y:S01]  /*e380*/  LD.E.128 R8, desc[UR40][R8.64] ;  /* 0x0000002808087980 */ /* 0x000ea2000c101d00 */
[----:B------:R-:W-:-:S03]  /*e390*/  LOP3.LUT R2, R21, 0x380, RZ, 0xc0, !PT ;  /* 0x0000038015027812 */ /* 0x000fc600078ec0ff */
[----:B------:R-:W3:Y:S01]  /*e3a0*/  LD.E.128 R12, desc[UR40][R12.64] ;  /* 0x000000280c0c7980 */ /* 0x000ee2000c101d00 */
[----:B------:R-:W-:Y:S01]  /*e3b0*/  SHF.R.U64 R2, R2, 0x3, RZ ;  /* 0x0000000302027819 */ /* 0x000fe200000012ff */
[----:B0-----:R-:W-:-:S03]  /*e3c0*/  IMAD R3, R29, UR4, RZ ;  /* 0x000000041d037c24 */ /* 0x001fc6000f8e02ff */
[----:B------:R-:W-:Y:S01]  /*e3d0*/  LOP3.LUT R4, R2, R21, RZ, 0x3c, !PT ;  /* 0x0000001502047212 */ /* 0x000fe200078e3cff */
[----:B------:R-:W4:Y:S01]  /*e3e0*/  LD.E.128 R24, desc[UR40][R24.64] ;  /* 0x0000002818187980 */ /* 0x000f22000c101d00 */
[----:B------:R-:W0:Y:S01]  /*e3f0*/  @P2 LDC R29, c[0x0][0xbec] ;  /* 0x0002fb00ff1d2b82 */ /* 0x000e220000000800 */
[C---:B------:R-:W-:Y:S02]  /*e400*/  IMAD R21, R28.reuse, UR5, R3 ;  /* 0x000000051c157c24 */ /* 0x040fe4000f8e0203 */
[----:B------:R-:W-:Y:S01]  /*e410*/  IMAD.WIDE.U32 R2, R28, UR4, RZ ;  /* 0x000000041c027c25 */ /* 0x000fe2000f8e00ff */
[----:B------:R-:W-:-:S03]  /*e420*/  ULDC.64 UR4, c[0x0][0xae8] ;  /* 0x0002ba0000047ab9 */ /* 0x000fc60000000a00 */
[----:B------:R-:W-:Y:S01]  /*e430*/  IMAD.IADD R3, R3, 0x1, R21 ;  /* 0x0000000103037824 */ /* 0x000fe200078e0215 */
[----:B------:R-:W-:Y:S01]  /*e440*/  LEA.HI R38, R38, R46, RZ, 0x3 ;  /* 0x0000002e26267211 */ /* 0x000fe200078f18ff */
[----:B------:R-:W-:Y:S01]  /*e450*/  IMAD R21, R34, UR4, RZ ;  /* 0x0000000422157c24 */ /* 0x000fe2000f8e02ff */
[----:B------:R-:W1:Y:S01]  /*e460*/  @P2 LDC R31, c[0x0][0xbf0] ;  /* 0x0002fc00ff1f2b82 */ /* 0x000e620000000800 */
[----:B------:R-:W2:Y:S01]  /*e470*/  LDL R34, [R1+0x78] ;  /* 0x0000780001227983 */ /* 0x000ea20000100800 */
[----:B------:R-:W-:Y:S01]  /*e480*/  LOP3.LUT R38, R38, 0xfffffff8, RZ, 0xc0, !PT ;  /* 0xfffffff826267812 */ /* 0x000fe200078ec0ff */
[----:B------:R-:W-:-:S04]  /*e490*/  IMAD.X R5, RZ, RZ, R5, P0 ;  /* 0x000000ffff057224 */ /* 0x000fc800000e0605 */
[----:B------:R-:W-:Y:S02]  /*e4a0*/  IMAD.IADD R38, R46, 0x1, -R38 ;  /* 0x000000012e267824 */ /* 0x000fe400078e0a26 */
[----:B------:R-:W-:Y:S01]  /*e4b0*/  IMAD R21, R44, UR5, R21 ;  /* 0x000000052c157c24 */ /* 0x000fe2000f8e0215 */
[----:B------:R-:W5:Y:S01]  /*e4c0*/  LD.E.128 R4, desc[UR40][R4.64] ;  /* 0x0000002804047980 */ /* 0x000f62000c101d00 */
[----:B------:R-:W-:Y:S02]  /*e4d0*/  IMAD R20, R38, 0x30, R37 ;  /* 0x0000003026147824 */ /* 0x000fe400078e0225 */
[----:B------:R-:W-:Y:S01]  /*e4e0*/  IMAD.WIDE.U32 R2, R44, UR4, R2 ;  /* 0x000000042c027c25 */ /* 0x000fe2000f8e0002 */
[----:B------:R-:W-:Y:S01]  /*e4f0*/  ULDC.64 UR4, c[0x0][0xaf0] ;  /* 0x0002bc0000047ab9 */ /* 0x000fe20000000a00 */
[----:B------:R-:W-:Y:S01]  /*e500*/  @!PT LDS RZ, [RZ] ;  /* 0x00000000fffff984 */ /* 0x000fe20000000800 */
[----:B------:R-:W-:Y:S01]  /*e510*/  @!PT LDS RZ, [RZ] ;  /* 0x00000000fffff984 */ /* 0x000fe20000000800 */
[----:B------:R-:W-:Y:S01]  /*e520*/  @!PT LDS RZ, [RZ] ;  /* 0x00000000fffff984 */ /* 0x000fe20000000800 */
[----:B------:R-:W-:Y:S01]  /*e530*/  @!PT LDS RZ, [RZ] ;  /* 0x00000000fffff984 */ /* 0x000fe20000000800 */
[----:B------:R0:W-:Y:S06]  /*e540*/  MEMBAR.ALL.CTA ;  /* 0x0000000000007992 */ /* 0x0001ec0000008000 */
[----:B0-----:R-:W0:Y:S01]  /*e550*/  FENCE.VIEW.ASYNC.S ;  /* 0x00000000000073c6 */ /* 0x001e220000000000 */
[----:B------:R-:W-:-:S04]  /*e560*/  IMAD R30, R42, 0xc0, R20 ;  /* 0x000000c02a1e7824 */ /* 0x000fc800078e0214 */
[----:B------:R-:W-:-:S04]  /*e570*/  @P2 IMAD.HI.U32 R20, R30, R29, RZ ;  /* 0x0000001d1e142227 */ /* 0x000fc800078e00ff */
[----:B------:R-:W-:Y:S02]  /*e580*/  IMAD.IADD R3, R3, 0x1, R21 ;  /* 0x0000000103037824 */ /* 0x000fe400078e0215 */
[----:B------:R-:W-:Y:S01]  /*e590*/  IMAD.MOV.U32 R21, RZ, RZ, R30 ;  /* 0x000000ffff157224 */ /* 0x000fe200078e001e */
[----:B-1----:R-:W-:Y:S01]  /*e5a0*/  @P2 SHF.R.U32.HI R21, RZ, R31, R20 ;  /* 0x0000001fff152219 */ /* 0x002fe20000011614 */
[----:B------:R-:W-:Y:S02]  /*e5b0*/  IMAD R28, R32, UR4, RZ ;  /* 0x00000004201c7c24 */ /* 0x000fe4000f8e02ff */
[----:B------:R-:W-:Y:S01]  /*e5c0*/  IMAD.WIDE.U32 R2, R33, UR4, R2 ;  /* 0x0000000421027c25 */ /* 0x000fe2000f8e0002 */
[----:B------:R-:W-:-:S03]  /*e5d0*/  SHF.R.S32.HI R20, RZ, 0x1f, R21 ;  /* 0x0000001fff147819 */ /* 0x000fc60000011415 */
[----:B------:R-:W-:Y:S01]  /*e5e0*/  IMAD R29, R33, UR5, R28 ;  /* 0x00000005211d7c24 */ /* 0x000fe2000f8e021c */
[----:B------:R-:W-:Y:S01]  /*e5f0*/  ULDC.64 UR4, c[0x0][0xae0] ;  /* 0x0002b80000047ab9 */ /* 0x000fe20000000a00 */
[----:B------:R-:W-:Y:S02]  /*e600*/  IMAD.MOV R31, RZ, RZ, -R21 ;  /* 0x000000ffff1f7224 */ /* 0x000fe400078e0a15 */
[----:B------:R-:W-:Y:S02]  /*e610*/  IMAD.IADD R3, R3, 0x1, R29 ;  /* 0x0000000103037824 */ /* 0x000fe400078e021d */
[----:B------:R-:W-:Y:S02]  /*e620*/  IMAD R29, R0, R31, R30 ;  /* 0x0000001f001d7224 */ /* 0x000fe400078e021e */
[----:B------:R-:W-:Y:S02]  /*e630*/  IMAD R20, R20, UR4, RZ ;  /* 0x0000000414147c24 */ /* 0x000fe4000f8e02ff */
[----:B------:R-:W-:Y:S01]  /*e640*/  IMAD.WIDE.U32 R2, R21, UR4, R2 ;  /* 0x0000000415027c25 */ /* 0x000fe2000f8e0002 */
[----:B------:R-:W-:-:S03]  /*e650*/  SHF.R.S32.HI R0, RZ, 0x1f, R29 ;  /* 0x0000001fff007819 */ /* 0x000fc6000001141d */
[----:B------:R-:W-:Y:S01]  /*e660*/  IMAD R31, R21, UR5, R20 ;  /* 0x00000005151f7c24 */ /* 0x000fe2000f8e0214 */
[----:B------:R-:W-:Y:S02]  /*e670*/  ULDC.64 UR4, c[0x0][0xad8] ;  /* 0x0002b60000047ab9 */ /* 0x000fe40000000a00 */
[----:B------:R-:W-:Y:S02]  /*e680*/  IMAD R0, R0, UR4, RZ ;  /* 0x0000000400007c24 */ /* 0x000fe4000f8e02ff */
[----:B------:R-:W-:Y:S02]  /*e690*/  IMAD.IADD R3, R3, 0x1, R31 ;  /* 0x0000000103037824 */ /* 0x000fe400078e021f */
[C---:B------:R-:W-:Y:S02]  /*e6a0*/  IMAD R21, R29.reuse, UR5, R0 ;  /* 0x000000051d157c24 */ /* 0x040fe4000f8e0200 */
[----:B------:R-:W-:Y:S01]  /*e6b0*/  IMAD.WIDE.U32 R2, R29, UR4, R2 ;  /* 0x000000041d027c25 */ /* 0x000fe2000f8e0002 */
[----:B------:R-:W-:-:S03]  /*e6c0*/  ULDC.64 UR4, c[0x0][0xa80] ;  /* 0x0002a00000047ab9 */ /* 0x000fc60000000a00 */
[----:B------:R-:W-:Y:S01]  /*e6d0*/  IMAD.IADD R3, R3, 0x1, R21 ;  /* 0x0000000103037824 */ /* 0x000fe200078e0215 */
[----:B------:R-:W-:Y:S01]  /*e6e0*/  LEA R30, P0, R2, UR4, 0x1 ;  /* 0x00000004021e7c11 */ /* 0x000fe2000f8008ff */
[----:B------:R-:W-:Y:S01]  /*e6f0*/  IMAD R32, R42, 0xc0, R37 ;  /* 0x000000c02a207824 */ /* 0x000fe200078e0225 */
[----:B------:R-:W-:Y:S02]  /*e700*/  ULDC UR4, c[0x0][0xac8] ;  /* 0x0002b20000047ab9 */ /* 0x000fe40000000800 */
[----:B------:R-:W-:Y:S01]  /*e710*/  LEA.HI.X R31, R2, UR5, R3, 0x1, P0 ;  /* 0x00000005021f7c11 */ /* 0x000fe200080f0c03 */
[----:B0-----:R-:W0:Y:S04]  /*e720*/  SHFL.IDX PT, R20, R30, RZ, 0x181f ;  /* 0x00181fff1e147589 */ /* 0x001e2800000e0000 */
[----:B------:R-:W1:Y:S04]  /*e730*/  SHFL.IDX PT, R28, R30, 0x1, 0x181f ;  /* 0x00381f001e1c7f89 */ /* 0x000e6800000e0000 */
[----:B------:R-:W1:Y:S01]  /*e740*/  SHFL.IDX PT, R33, R30, 0x2, 0x181f ;  /* 0x00581f001e217f89 */ /* 0x000e6200000e0000 */
[----:B------:R-:W-:-:S03]  /*e750*/  ISETP.GE.AND P0, PT, R36, UR4, PT ;  /* 0x0000000424007c0c */ /* 0x000fc6000bf06270 */
[----:B------:R-:W2:Y:S01]  /*e760*/  SHFL.IDX PT, R3, R31, RZ, 0x181f ;  /* 0x00181fff1f037589 */ /* 0x000ea200000e0000 */
[----:B------:R-:W-:-:S03]  /*e770*/  VIADD R0, R32, 0x30 ;  /* 0x0000003020007836 */ /* 0x000fc60000000000 */
[----:B------:R-:W2:Y:S01]  /*e780*/  SHFL.IDX PT, R21, R31, 0x1, 0x181f ;  /* 0x00381f001f157f89 */ /* 0x000ea200000e0000 */
[----:B------:R-:W-:-:S03]  /*e790*/  VIADD R2, R32, 0x60 ;  /* 0x0000006020027836 */ /* 0x000fc60000000000 */
[----:B------:R-:W2:Y:S01]  /*e7a0*/  SHFL.IDX PT, R29, R31, 0x2, 0x181f ;  /* 0x00581f001f1d7f89 */ /* 0x000ea200000e0000 */
[-C--:B------:R-:W-:Y:S02]  /*e7b0*/  ISETP.GE.OR P1, PT, R32, R35.reuse, P0 ;  /* 0x000000232000720c */ /* 0x080fe40000726670 */
[-C--:B------:R-:W-:Y:S02]  /*e7c0*/  ISETP.GE.OR P2, PT, R0, R35.reuse, P0 ;  /* 0x000000230000720c */ /* 0x080fe40000746670 */
[----:B------:R-:W-:Y:S01]  /*e7d0*/  ISETP.GE.OR P3, PT, R2, R35, P0 ;  /* 0x000000230200720c */ /* 0x000fe20000766670 */
[----:B------:R-:W-:-:S08]  /*e7e0*/  VIADD R0, R16, 0x13220 ;  /* 0x0001322010007836 */ /* 0x000fd00000000000 */
[C---:B0-----:R-:W-:Y:S02]  /*e7f0*/  @!P1 LEA R2, P4, R36.reuse, R20, 0x1 ;  /* 0x0000001424029211 */ /* 0x041fe400078808ff */
[C---:B-1----:R-:W-:Y:S02]  /*e800*/  @!P2 LEA R20, P5, R36.reuse, R28, 0x1 ;  /* 0x0000001c2414a211 */ /* 0x042fe400078a08ff */
[----:B------:R-:W-:Y:S02]  /*e810*/  @!P3 LEA R28, P6, R36, R33, 0x1 ;  /* 0x00000021241cb211 */ /* 0x000fe400078c08ff */
[----:B------:R-:W-:-:S04]  /*e820*/  PRMT R0, RZ, 0x654, R0 ;  /* 0x00000654ff007816 */ /* 0x000fc80000000000 */
[----:B------:R0:W-:Y:S02]  /*e830*/  SYNCS.ARRIVE.TRANS64.RED.A1T0 RZ, [R0+URZ], RZ ;  /* 0x000000ff00ff79a7 */ /* 0x0001e4000810043f */
[----:B0-----:R-:W-:-:S05]  /*e840*/  VIADD R0, R32, 0x90 ;  /* 0x0000009020007836 */ /* 0x001fca0000000000 */
[----:B------:R-:W-:Y:S01]  /*e850*/  ISETP.GE.OR P0, PT, R0, R35, P0 ;  /* 0x000000230000720c */ /* 0x000fe20000706670 */
[----:B------:R-:W0:Y:S04]  /*e860*/  SHFL.IDX PT, R30, R30, 0x3, 0x181f ;  /* 0x00781f001e1e7f89 */ /* 0x000e2800000e0000 */
[----:B------:R-:W1:Y:S01]  /*e870*/  SHFL.IDX PT, R31, R31, 0x3, 0x181f ;  /* 0x00781f001f1f7f89 */ /* 0x000e6200000e0000 */
[C-C-:B--2---:R-:W-:Y:S02]  /*e880*/  @!P1 LEA.HI.X R3, R36.reuse, R3, R34.reuse, 0x1, P4 ;  /* 0x0000000324039211 */ /* 0x144fe400020f0c22 */
[C-C-:B------:R-:W-:Y:S02]  /*e890*/  @!P2 LEA.HI.X R21, R36.reuse, R21, R34.reuse, 0x1, P5 ;  /* 0x000000152415a211 */ /* 0x140fe400028f0c22 */
[----:B------:R-:W-:Y:S01]  /*e8a0*/  @!P3 LEA.HI.X R29, R36, R29, R34, 0x1, P6 ;  /* 0x0000001d241db211 */ /* 0x000fe200030f0c22 */
[----:B------:R2:W-:Y:S04]  /*e8b0*/  @!P1 ST.E.128 desc[UR40][R2.64], R8 ;  /* 0x0000000802009985 */ /* 0x0005e8000c101d28 */
[----:B---3--:R2:W-:Y:S04]  /*e8c0*/  @!P2 ST.E.128 desc[UR40][R20.64], R12 ;  /* 0x0000000c1400a985 */ /* 0x0085e8000c101d28 */
[----:B----4-:R2:W-:Y:S01]  /*e8d0*/  @!P3 ST.E.128 desc[UR40][R28.64], R24 ;  /* 0x000000181c00b985 */ /* 0x0105e2000c101d28 */
[----:B01----:R-:W-:Y:S05]  /*e8e0*/  @P0 BRA `(.L_x_400) ;  /* 0x0000000800800947 */ /* 0x003fea0003800000 */
[----:B--2---:R-:W-:-:S04]  /*e8f0*/  LEA R2, P0, R36, R30, 0x1 ;  /* 0x0000001e24027211 */ /* 0x004fc800078008ff */
[----:B------:R-:W-:-:S05]  /*e900*/  LEA.HI.X R3, R36, R31, R34, 0x1, P0 ;  /* 0x0000001f24037211 */ /* 0x000fca00000f0c22 */
[----:B-----5:R0:W-:Y:S01]  /*e910*/  ST.E.128 desc[UR40][R2.64], R4 ;  /* 0x0000000402007985 */ /* 0x0201e2000c101d28 */
[----:B------:R-:W-:Y:S05]  /*e920*/  BRA `(.L_x_400) ;  /* 0x0000000800707947 */ /* 0x000fea0003800000 */
.L_x_398:
[----:B------:R-:W2:Y:S01]  /*e930*/  LDL.LU R4, [R1+0x44] ;  /* 0x0000440001047983 */ /* 0x000ea20000300800 */
[----:B------:R-:W-:Y:S01]  /*e940*/  ULDC.64 UR4, c[0x0][0xc00] ;  /* 0x0003000000047ab9 */ /* 0x000fe20000000a00 */
[----:B------:R-:W-:Y:S01]  /*e950*/  IMAD.MOV.U32 R6, RZ, RZ, RZ ;  /* 0x000000ffff067224 */ /* 0x000fe200078e00ff */
[----:B------:R-:W1:Y:S01]  /*e960*/  LDC R25, c[0x0][0xbe8] ;  /* 0x0002fa00ff197b82 */ /* 0x000e620000000800 */
[----:B------:R-:W3:Y:S01]  /*e970*/  LDL.LU R0, [R1+0x48] ;  /* 0x0000480001007983 */ /* 0x000ee20000300800 */
[----:B------:R-:W-:-:S04]  /*e980*/  ISETP.NE.U32.AND P0, PT, RZ, UR4, PT ;  /* 0x00000004ff007c0c */ /* 0x000fc8000bf05070 */
[----:B------:R-:W-:Y:S02]  /*e990*/  ISETP.NE.AND.EX P0, PT, RZ, UR5, PT, P0 ;  /* 0x00000005ff007c0c */ /* 0x000fe4000bf05300 */
[----:B--2---:R-:W-:-:S04]  /*e9a0*/  IADD3 R2, P1, R4, UR4, RZ ;  /* 0x0000000404027c10 */ /* 0x004fc8000ff3e0ff */
[----:B---3--:R-:W-:Y:S01]  /*e9b0*/  IADD3.X R3, R0, UR5, RZ, P1, !PT ;  /* 0x0000000500037c10 */ /* 0x008fe20008ffe4ff */
[----:B------:R-:W-:Y:S02]  /*e9c0*/  ULDC.64 UR4, c[0x0][0xc08] ;  /* 0x0003020000047ab9 */ /* 0x000fe40000000a00 */
[----:B------:R-:W-:-:S04]  /*e9d0*/  ISETP.NE.U32.AND P1, PT, RZ, UR4, PT ;  /* 0x00000004ff007c0c */ /* 0x000fc8000bf25070 */
[----:B------:R2:W5:Y:S01]  /*e9e0*/  @P0 LDG.E R6, desc[UR40][R2.64] ;  /* 0x0000002802060981 */ /* 0x000562000c1e1900 */
[----:B------:R-:W-:Y:S01]  /*e9f0*/  ISETP.NE.AND.EX P1, PT, RZ, UR5, PT, P1 ;  /* 0x00000005ff007c0c */ /* 0x000fe2000bf25310 */
[----:B------:R-:W3:-:S12]  /*ea00*/  S2R R7, SR_TID.X ;  /* 0x0000000000077919 */ /* 0x000ed80000002100 */
[----:B------:R-:W-:Y:S01]  /*ea10*/  @P1 IADD3 R4, P2, R4, UR4, RZ ;  /* 0x0000000404041c10 */ /* 0x000fe2000ff5e0ff */
[----:B------:R-:W-:-:S03]  /*ea20*/  ULDC UR4, c[0x0][0xa88] ;  /* 0x0002a20000047ab9 */ /* 0x000fc60000000800 */
[----:B------:R-:W-:Y:S01]  /*ea30*/  @P1 IADD3.X R5, R0, UR5, RZ, P2, !PT ;  /* 0x0000000500051c10 */ /* 0x000fe200097fe4ff */
[----:B------:R-:W-:-:S06]  /*ea40*/  IMAD.U32 R0, RZ, RZ, UR4 ;  /* 0x00000004ff007e24 */ /* 0x000fcc000f8e00ff */
[----:B------:R2:W5:Y:S01]  /*ea50*/  @P1 LDG.E R0, desc[UR40][R4.64] ;  /* 0x0000002804001981 */ /* 0x000562000c1e1900 */
[----:B-1----:R-:W-:Y:S01]  /*ea60*/  ISETP.NE.AND P2, PT, R25, 0x1, PT ;  /* 0x000000011900780c */ /* 0x002fe20003f45270 */
[----:B---3--:R-:W-:-:S12]  /*ea70*/  VIADD R26, R7, 0xffffff80 ;  /* 0xffffff80071a7836 */ /* 0x008fd80000000000 */
[----:B------:R-:W1:Y:S01]  /*ea80*/  @P2 LDC R27, c[0x0][0xbec] ;  /* 0x0002fb00ff1b2b82 */ /* 0x000e620000000800 */
[----:B------:R-:W-:Y:S01]  /*ea90*/  ISETP.GE.AND P3, PT, R26, 0xc0, PT ;  /* 0x000000c01a00780c */ /* 0x000fe20003f66270 */
[----:B--2---:R-:W-:-:S12]  /*eaa0*/  @P1 BRA `(.L_x_401) ;  /* 0x0000000000101947 */ /* 0x004fd80003800000 */
[----:B------:R-:W-:Y:S05]  /*eab0*/  @!P0 BRA `(.L_x_401) ;  /* 0x00000000000c8947 */ /* 0x000fea0003800000 */
[----:B------:R-:W2:Y:S04]  /*eac0*/  LDG.E R5, desc[UR40][R2.64] ;  /* 0x0000002802057981 */ /* 0x000ea8000c1e1900 */
[----:B-----5:R-:W2:Y:S02]  /*ead0*/  LDG.E R0, desc[UR40][R2.64+0x4] ;  /* 0x0000042802007981 */ /* 0x020ea4000c1e1900 */
[----:B--2---:R-:W-:-:S07]  /*eae0*/  IMAD.IADD R0, R0, 0x1, -R5 ;  /* 0x0000000100007824 */ /* 0x004fce00078e0a05 */
.L_x_401:
[----:B------:R-:W2:Y:S04]  /*eaf0*/  LDL.LU R3, [R1+0x3c] ;  /* 0x00003c0001037983 */ /* 0x000ea80000300800 */
[----:B------:R-:W3:Y:S04]  /*eb00*/  LDL.LU R2, [R1+0x54] ;  /* 0x0000540001027983 */ /* 0x000ee80000300800 */
[----:B------:R-:W4:Y:S04]  /*eb10*/  LDL R24, [R1+0x40] ;  /* 0x0000400001187983 */ /* 0x000f280000100800 */
[----:B------:R0:W5:Y:S01]  /*eb20*/  LDL R14, [R1+0x50] ;  /* 0x00005000010e7983 */ /* 0x0001620000100800 */
[----:B------:R-:W-:Y:S01]  /*eb30*/  BSSY B1, `(.L_x_402) ;  /* 0x000002d000017945 */ /* 0x000fe20003800000 */
[----:B-----5:R-:W-:-:S02]  /*eb40*/  SHF.R.S32.HI R11, RZ, 0x1f, R6 ;  /* 0x0000001fff0b7819 */ /* 0x020fc40000011406 */
[----:B--2---:R-:W-:Y:S02]  /*eb50*/  SEL R13, R3, RZ, !P0 ;  /* 0x000000ff030d7207 */ /* 0x004fe40004000000 */
[----:B---3--:R-:W-:Y:S02]  /*eb60*/  SEL R12, R2, RZ, !P0 ;  /* 0x000000ff020c7207 */ /* 0x008fe40004000000 */
[----:B----4-:R-:W-:Y:S01]  /*eb70*/  SHF.R.S32.HI R10, RZ, 0x1f, R24 ;  /* 0x0000001fff0a7819 */ /* 0x010fe20000011418 */
[----:B0-----:R-:W-:Y:S06]  /*eb80*/  @P3 BRA `(.L_x_403) ;  /* 0x00000000009c3947 */ /* 0x001fec0003800000 */
[----:B------:R-:W0:Y:S01]  /*eb90*/  LDC R9, c[0x0][0xbe8] ;  /* 0x0002fa00ff097b82 */ /* 0x000e220000000800 */
[----:B------:R-:W-:-:S04]  /*eba0*/  IMAD R2, R14, 0xc0, R7 ;  /* 0x000000c00e027824 */ /* 0x000fc800078e0207 */
[----:B------:R-:W-:Y:S02]  /*ebb0*/  VIADD R8, R2, 0xffffff80 ;  /* 0xffffff8002087836 */ /* 0x000fe40000000000 */
[----:B0-----:R-:W-:-:S05]  /*ebc0*/  IMAD R3, R0, R9, RZ ;  /* 0x0000000900037224 */ /* 0x001fca00078e02ff */
[----:B------:R-:W-:-:S13]  /*ebd0*/  ISETP.GE.AND P0, PT, R8, R3, PT ;  /* 0x000000030800720c */ /* 0x000fda0003f06270 */
[----:B------:R-:W-:Y:S05]  /*ebe0*/  @P0 BRA `(.L_x_403) ;  /* 0x0000000000840947 */ /* 0x000fea0003800000 */
[----:B------:R-:W-:Y:S01]  /*ebf0*/  ISETP.NE.AND P0, PT, R9, 0x1, PT ;  /* 0x000000010900780c */ /* 0x000fe20003f05270 */
[----:B------:R-:W-:Y:S01]  /*ec00*/  ULDC.64 UR4, c[0x0][0xb90] ;  /* 0x0002e40000047ab9 */ /* 0x000fe20000000a00 */
[----:B------:R-:W-:Y:S02]  /*ec10*/  IMAD.MOV.U32 R2, RZ, RZ, R6 ;  /* 0x000000ffff027224 */ /* 0x000fe400078e0006 */
[----:B------:R-:W-:Y:S02]  /*ec20*/  IMAD R7, R10, UR4, RZ ;  /* 0x000000040a077c24 */ /* 0x000fe4000f8e02ff */
[----:B------:R-:W-:Y:S02]  /*ec30*/  IMAD.MOV.U32 R3, RZ, RZ, R11 ;  /* 0x000000ffff037224 */ /* 0x000fe400078e000b */
[----:B------:R-:W-:Y:S02]  /*ec40*/  IMAD.MOV.U32 R5, RZ, RZ, R8 ;  /* 0x000000ffff057224 */ /* 0x000fe400078e0008 */
[----:B------:R-:W-:-:S03]  /*ec50*/  IMAD.WIDE.U32 R2, R24, UR4, R2 ;  /* 0x0000000418027c25 */ /* 0x000fc6000f8e0002 */
[----:B------:R-:W0:Y:S01]  /*ec60*/  @P0 LDC R15, c[0x0][0xbec] ;  /* 0x0002fb00ff0f0b82 */ /* 0x000e220000000800 */
[----:B------:R-:W-:Y:S01]  /*ec70*/  IMAD R7, R24, UR5, R7 ;  /* 0x0000000518077c24 */ /* 0x000fe2000f8e0207 */
[----:B------:R-:W-:-:S03]  /*ec80*/  ULDC.64 UR4, c[0x0][0xb98] ;  /* 0x0002e60000047ab9 */ /* 0x000fc60000000a00 */
[----:B------:R-:W-:-:S03]  /*ec90*/  IMAD.IADD R3, R3, 0x1, R7 ;  /* 0x0000000103037824 */ /* 0x000fc600078e0207 */
[----:B------:R-:W2:Y:S01]  /*eca0*/  @P0 LDC R21, c[0x0][0xbf0] ;  /* 0x0002fc00ff150b82 */ /* 0x000ea20000000800 */
[----:B------:R-:W-:-:S04]  /*ecb0*/  IMAD.WIDE.U32 R2, R13, UR4, R2 ;  /* 0x000000040d027c25 */ /* 0x000fc8000f8e0002 */
[----:B0-----:R-:W-:-:S05]  /*ecc0*/  @P0 IMAD.HI.U32 R4, R8, R15, RZ ;  /* 0x0000000f08040227 */ /* 0x001fca00078e00ff */
[----:B--2---:R-:W-:Y:S01]  /*ecd0*/  @P0 SHF.R.U32.HI R5, RZ, R21, R4 ;  /* 0x00000015ff050219 */ /* 0x004fe20000011604 */
[----:B------:R-:W-:-:S03]  /*ece0*/  IMAD R4, R12, UR4, RZ ;  /* 0x000000040c047c24 */ /* 0x000fc6000f8e02ff */
[----:B------:R-:W-:Y:S01]  /*ecf0*/  IADD3 R2, P0, R5, R2, RZ ;  /* 0x0000000205027210 */ /* 0x000fe20007f1e0ff */
[----:B------:R-:W-:-:S04]  /*ed00*/  IMAD.MOV R7, RZ, RZ, -R5 ;  /* 0x000000ffff077224 */ /* 0x000fc800078e0a05 */
[----:B------:R-:W-:Y:S01]  /*ed10*/  IMAD R7, R9, R7, R8 ;  /* 0x0000000709077224 */ /* 0x000fe200078e0208 */
[----:B------:R-:W-:Y:S01]  /*ed20*/  SHF.R.S32.HI R9, RZ, 0x1f, R5 ;  /* 0x0000001fff097819 */ /* 0x000fe20000011405 */
[----:B------:R-:W-:Y:S01]  /*ed30*/  IMAD R8, R13, UR5, R4 ;  /* 0x000000050d087c24 */ /* 0x000fe2000f8e0204 */
[----:B------:R-:W-:Y:S02]  /*ed40*/  ULDC.64 UR4, c[0x0][0xb88] ;  /* 0x0002e20000047ab9 */ /* 0x000fe40000000a00 */
[----:B------:R-:W-:Y:S02]  /*ed50*/  SHF.R.S32.HI R4, RZ, 0x1f, R7 ;  /* 0x0000001fff047819 */ /* 0x000fe40000011407 */
[----:B------:R-:W-:-:S03]  /*ed60*/  IADD3.X R3, R9, R3, R8, P0, !PT ;  /* 0x0000000309037210 */ /* 0x000fc600007fe408 */
[----:B------:R-:W-:Y:S02]  /*ed70*/  IMAD R4, R4, UR4, RZ ;  /* 0x0000000404047c24 */ /* 0x000fe4000f8e02ff */
[----:B------:R-:W-:-:S04]  /*ed80*/  IMAD.WIDE.U32 R2, R7, UR4, R2 ;  /* 0x0000000407027c25 */ /* 0x000fc8000f8e0002 */
[----:B------:R-:W-:Y:S01]  /*ed90*/  IMAD R5, R7, UR5, R4 ;  /* 0x0000000507057c24 */ /* 0x000fe2000f8e0204 */
[----:B------:R-:W-:Y:S02]  /*eda0*/  ULDC.64 UR4, c[0x0][0xb50] ;  /* 0x0002d40000047ab9 */ /* 0x000fe40000000a00 */
[----:B------:R-:W-:Y:S01]  /*edb0*/  LEA R4, P0, R2, UR4, 0x2 ;  /* 0x0000000402047c11 */ /* 0x000fe2000f8010ff */
[----:B------:R-:W-:-:S05]  /*edc0*/  IMAD.IADD R3, R3, 0x1, R5 ;  /* 0x0000000103037824 */ /* 0x000fca00078e0205 */
[----:B------:R-:W-:Y:S01]  /*edd0*/  LEA.HI.X R5, R2, UR5, R3, 0x2, P0 ;  /* 0x0000000502057c11 */ /* 0x000fe200080f1403 */
[----:B------:R-:W-:-:S05]  /*ede0*/  IMAD.MOV.U32 R3, RZ, RZ, -0x800000 ;  /* 0xff800000ff037424 */ /* 0x000fca00078e00ff */
[----:B------:R0:W-:Y:S02]  /*edf0*/  STG.E desc[UR40][R4.64], R3 ;  /* 0x0000000304007986 */ /* 0x0001e4000c101928 */
.L_x_403:
[----:B------:R-:W-:Y:S05]  /*ee00*/  BSYNC B1 ;  /* 0x0000000000017941 */ /* 0x000fea0003800000 */
.L_x_402:
[----:B------:R-:W2:Y:S04]  /*ee10*/  LDL R15, [R1+0x58] ;  /* 0x00005800010f7983 */ /* 0x000ea80000100800 */
[----:B------:R-:W3:Y:S01]  /*ee20*/  LDL R20, [R1+0x78] ;  /* 0x0000780001147983 */ /* 0x000ee20000100800 */
[--C-:B0-----:R-:W-:Y:S01]  /*ee30*/  SHF.R.S32.HI R4, RZ, 0x1f, R26.reuse ;  /* 0x0000001fff047819 */ /* 0x101fe2000001141a */
[----:B------:R-:W0:Y:S01]  /*ee40*/  @P2 LDC R9, c[0x0][0xbf0] ;  /* 0x0002fc00ff092b82 */ /* 0x000e220000000800 */
[----:B------:R-:W-:Y:S01]  /*ee50*/  SHF.R.S32.HI R21, RZ, 0x1f, R26 ;  /* 0x0000001fff157819 */ /* 0x000fe2000001141a */
[----:B------:R-:W-:Y:S01]  /*ee60*/  ULDC.64 UR4, c[0x0][0xaa0] ;  /* 0x0002a80000047ab9 */ /* 0x000fe20000000a00 */
[-C--:B------:R-:W-:Y:S01]  /*ee70*/  LEA.HI R4, R4, R26.reuse, RZ, 0x3 ;  /* 0x0000001a04047211 */ /* 0x080fe200078f18ff */
[----:B------:R-:W-:Y:S01]  /*ee80*/  IMAD R3, R11, UR4, RZ ;  /* 0x000000040b037c24 */ /* 0x000fe2000f8e02ff */
[----:B------:R-:W-:-:S02]  /*ee90*/  LEA.HI R21, R21, R26, RZ, 0x3 ;  /* 0x0000001a15157211 */ /* 0x000fc400078f18ff */
[----:B------:R-:W-:Y:S01]  /*eea0*/  LOP3.LUT R4, R4, 0xfffffff8, RZ, 0xc0, !PT ;  /* 0xfffffff804047812 */ /* 0x000fe200078ec0ff */
[C---:B------:R-:W-:Y:S01]  /*eeb0*/  IMAD R5, R6.reuse, UR5, R3 ;  /* 0x0000000506057c24 */ /* 0x040fe2000f8e0203 */
[----:B------:R-:W-:Y:S01]  /*eec0*/  SHF.R.S32.HI R21, RZ, 0x3, R21 ;  /* 0x00000003ff157819 */ /* 0x000fe20000011415 */
[----:B------:R-:W-:Y:S01]  /*eed0*/  IMAD.WIDE.U32 R2, R6, UR4, RZ ;  /* 0x0000000406027c25 */ /* 0x000fe2000f8e00ff */
[----:B------:R-:W-:-:S03]  /*eee0*/  ULDC.64 UR4, c[0x0][0xae8] ;  /* 0x0002ba0000047ab9 */ /* 0x000fc60000000a00 */
[----:B------:R-:W-:Y:S01]  /*eef0*/  IMAD.IADD R4, R26, 0x1, -R4 ;  /* 0x000000011a047824 */ /* 0x000fe200078e0a04 */
[----:B------:R-:W-:-:S03]  /*ef00*/  IADD3 R3, R3, R5, RZ ;  /* 0x0000000503037210 */ /* 0x000fc60007ffe0ff */
[----:B------:R-:W-:Y:S02]  /*ef10*/  IMAD R6, R4, 0x30, R21 ;  /* 0x0000003004067824 */ /* 0x000fe400078e0215 */
[----:B------:R-:W-:Y:S02]  /*ef20*/  IMAD R4, R10, UR4, RZ ;  /* 0x000000040a047c24 */ /* 0x000fe4000f8e02ff */
[----:B------:R-:W-:Y:S02]  /*ef30*/  IMAD R8, R14, 0xc0, R6 ;  /* 0x000000c00e087824 */ /* 0x000fe400078e0206 */
[----:B------:R-:W-:Y:S02]  /*ef40*/  IMAD R7, R24, UR5, R4 ;  /* 0x0000000518077c24 */ /* 0x000fe4000f8e0204 */
[----:B-1----:R-:W-:-:S04]  /*ef50*/  @P2 IMAD.HI.U32 R4, R8, R27, RZ ;  /* 0x0000001b08042227 */ /* 0x002fc800078e00ff */
[----:B------:R-:W-:Y:S01]  /*ef60*/  IMAD.WIDE.U32 R2, R24, UR4, R2 ;  /* 0x0000000418027c25 */ /* 0x000fe2000f8e0002 */
[----:B------:R-:W-:-:S03]  /*ef70*/  ULDC.64 UR4, c[0x0][0xaf0] ;  /* 0x0002bc0000047ab9 */ /* 0x000fc60000000a00 */
[----:B------:R-:W-:Y:S01]  /*ef80*/  IMAD.MOV.U32 R5, RZ, RZ, R8 ;  /* 0x000000ffff057224 */ /* 0x000fe200078e0008 */
[----:B0-----:R-:W-:Y:S01]  /*ef90*/  @P2 SHF.R.U32.HI R5, RZ, R9, R4 ;  /* 0x00000009ff052219 */ /* 0x001fe20000011604 */
[----:B------:R-:W-:Y:S02]  /*efa0*/  IMAD.IADD R3, R3, 0x1, R7 ;  /* 0x0000000103037824 */ /* 0x000fe400078e0207 */
[----:B------:R-:W-:Y:S01]  /*efb0*/  IMAD R6, R12, UR4, RZ ;  /* 0x000000040c067c24 */ /* 0x000fe2000f8e02ff */
[--C-:B------:R-:W-:Y:S01]  /*efc0*/  SHF.R.S32.HI R4, RZ, 0x1f, R5.reuse ;  /* 0x0000001fff047819 */ /* 0x100fe20000011405 */
[----:B------:R-:W-:Y:S02]  /*efd0*/  IMAD.MOV R7, RZ, RZ, -R5 ;  /* 0x000000ffff077224 */ /* 0x000fe400078e0a05 */
[C---:B------:R-:W-:Y:S02]  /*efe0*/  IMAD R9, R13.reuse, UR5, R6 ;  /* 0x000000050d097c24 */ /* 0x040fe4000f8e0206 */
[----:B------:R-:W-:Y:S01]  /*eff0*/  IMAD.WIDE.U32 R2, R13, UR4, R2 ;  /* 0x000000040d027c25 */ /* 0x000fe2000f8e0002 */
[----:B------:R-:W-:-:S03]  /*f000*/  ULDC.64 UR4, c[0x0][0xae0] ;  /* 0x0002b80000047ab9 */ /* 0x000fc60000000a00 */
[----:B------:R-:W-:Y:S02]  /*f010*/  IMAD R7, R25, R7, R8 ;  /* 0x0000000719077224 */ /* 0x000fe400078e0208 */
[----:B------:R-:W-:Y:S02]  /*f020*/  IMAD R6, R4, UR4, RZ ;  /* 0x0000000404067c24 */ /* 0x000fe4000f8e02ff */
[----:B------:R-:W-:Y:S01]  /*f030*/  IMAD.IADD R3, R3, 0x1, R9 ;  /* 0x0000000103037824 */ /* 0x000fe200078e0209 */
[----:B------:R-:W-:Y:S01]  /*f040*/  SHF.R.S32.HI R4, RZ, 0x1f, R7 ;  /* 0x0000001fff047819 */ /* 0x000fe20000011407 */
[C---:B------:R-:W-:Y:S02]  /*f050*/  IMAD R9, R5.reuse, UR5, R6 ;  /* 0x0000000505097c24 */ /* 0x040fe4000f8e0206 */
[----:B------:R-:W-:Y:S01]  /*f060*/  IMAD.WIDE.U32 R2, R5, UR4, R2 ;  /* 0x0000000405027c25 */ /* 0x000fe2000f8e0002 */
[----:B------:R-:W-:-:S03]  /*f070*/  ULDC.64 UR4, c[0x0][0xad8] ;  /* 0x0002b60000047ab9 */ /* 0x000fc60000000a00 */
        /* <DEDUP_REMOVED lines=8> */
[----:B------:R-:W-:Y:S01]  /*f100*/  ULDC UR4, c[0x0][0xac8] ;  /* 0x0002b20000047ab9 */ /* 0x000fe20000000800 */
[----:B------:R-:W-:Y:S01]  /*f110*/  IMAD R25, R0, R25, RZ ;  /* 0x0000001900197224 */ /* 0x000fe200078e02ff */
[----:B------:R-:W-:Y:S01]  /*f120*/  LEA.HI.X R8, R2, UR5, R3, 0x1, P0 ;  /* 0x0000000502087c11 */ /* 0x000fe200080f0c03 */
[----:B------:R-:W0:Y:S01]  /*f130*/  SHFL.IDX PT, R6, R4, RZ, 0x181f ;  /* 0x00181fff04067589 */ /* 0x000e2200000e0000 */
[C---:B------:R-:W-:Y:S02]  /*f140*/  VIADD R0, R14.reuse, 0x30 ;  /* 0x000000300e007836 */ /* 0x040fe40000000000 */
[C---:B------:R-:W-:Y:S01]  /*f150*/  VIADD R2, R14.reuse, 0x60 ;  /* 0x000000600e027836 */ /* 0x040fe20000000000 */
[----:B------:R-:W1:Y:S01]  /*f160*/  SHFL.IDX PT, R9, R4, 0x1, 0x181f ;  /* 0x00381f0004097f89 */ /* 0x000e6200000e0000 */
[----:B------:R-:W-:-:S03]  /*f170*/  VIADD R3, R14, 0x90 ;  /* 0x000000900e037836 */ /* 0x000fc60000000000 */
[----:B------:R-:W4:Y:S04]  /*f180*/  SHFL.IDX PT, R11, R4, 0x2, 0x181f ;  /* 0x00581f00040b7f89 */ /* 0x000f2800000e0000 */
[----:B------:R-:W3:Y:S04]  /*f190*/  SHFL.IDX PT, R5, R8, RZ, 0x181f ;  /* 0x00181fff08057589 */ /* 0x000ee800000e0000 */
[----:B------:R1:W5:Y:S04]  /*f1a0*/  SHFL.IDX PT, R13, R4, 0x3, 0x181f ;  /* 0x00781f00040d7f89 */ /* 0x00036800000e0000 */
[----:B------:R-:W5:Y:S04]  /*f1b0*/  SHFL.IDX PT, R7, R8, 0x1, 0x181f ;  /* 0x00381f0008077f89 */ /* 0x000f6800000e0000 */
[----:B------:R-:W5:Y:S04]  /*f1c0*/  SHFL.IDX PT, R10, R8, 0x2, 0x181f ;  /* 0x00581f00080a7f89 */ /* 0x000f6800000e0000 */
[----:B------:R5:W5:Y:S01]  /*f1d0*/  SHFL.IDX PT, R12, R8, 0x3, 0x181f ;  /* 0x00781f00080c7f89 */ /* 0x000b6200000e0000 */
[----:B--2---:R-:W-:-:S04]  /*f1e0*/  ISETP.GE.AND P0, PT, R15, UR4, PT ;  /* 0x000000040f007c0c */ /* 0x004fc8000bf06270 */
[-C--:B------:R-:W-:Y:S02]  /*f1f0*/  ISETP.GE.OR P3, PT, R14, R25.reuse, P0 ;  /* 0x000000190e00720c */ /* 0x080fe40000766670 */
[-C--:B------:R-:W-:Y:S02]  /*f200*/  ISETP.GE.OR P2, PT, R0, R25.reuse, P0 ;  /* 0x000000190000720c */ /* 0x080fe40000746670 */
[-C--:B------:R-:W-:Y:S02]  /*f210*/  ISETP.GE.OR P1, PT, R2, R25.reuse, P0 ;  /* 0x000000190200720c */ /* 0x080fe40000726670 */
[----:B------:R-:W-:-:S07]  /*f220*/  ISETP.GE.OR P0, PT, R3, R25, P0 ;  /* 0x000000190300720c */ /* 0x000fce0000706670 */
[C---:B0-----:R-:W-:Y:S02]  /*f230*/  @!P3 LEA R2, P6, R15.reuse, R6, 0x1 ;  /* 0x000000060f02b211 */ /* 0x041fe400078c08ff */
[C---:B-1----:R-:W-:Y:S02]  /*f240*/  @!P2 LEA R4, P5, R15.reuse, R9, 0x1 ;  /* 0x000000090f04a211 */ /* 0x042fe400078a08ff */
[C---:B----4-:R-:W-:Y:S02]  /*f250*/  @!P1 LEA R6, P4, R15.reuse, R11, 0x1 ;  /* 0x0000000b0f069211 */ /* 0x050fe400078808ff */
[C-C-:B---3--:R-:W-:Y:S02]  /*f260*/  @!P3 LEA.HI.X R3, R15.reuse, R5, R20.reuse, 0x1, P6 ;  /* 0x000000050f03b211 */ /* 0x148fe400030f0c14 */
[C---:B-----5:R-:W-:Y:S02]  /*f270*/  @!P0 LEA R8, P6, R15.reuse, R13, 0x1 ;  /* 0x0000000d0f088211 */ /* 0x060fe400078c08ff */
[C-C-:B------:R-:W-:Y:S01]  /*f280*/  @!P2 LEA.HI.X R5, R15.reuse, R7, R20.reuse, 0x1, P5 ;  /* 0x000000070f05a211 */ /* 0x140fe200028f0c14 */
[----:B------:R1:W-:Y:S01]  /*f290*/  @!P3 ST.E.128 desc[UR40][R2.64], RZ ;  /* 0x000000ff0200b985 */ /* 0x0003e2000c101d28 */
[----:B------:R-:W-:-:S02]  /*f2a0*/  @!P1 LEA.HI.X R7, R15, R10, R20, 0x1, P4 ;  /* 0x0000000a0f079211 */ /* 0x000fc400020f0c14 */
[----:B------:R-:W-:Y:S01]  /*f2b0*/  @!P0 LEA.HI.X R9, R15, R12, R20, 0x1, P6 ;  /* 0x0000000c0f098211 */ /* 0x000fe200030f0c14 */
[----:B------:R1:W-:Y:S04]  /*f2c0*/  @!P2 ST.E.128 desc[UR40][R4.64], RZ ;  /* 0x000000ff0400a985 */ /* 0x0003e8000c101d28 */
[----:B------:R1:W-:Y:S04]  /*f2d0*/  @!P1 ST.E.128 desc[UR40][R6.64], RZ ;  /* 0x000000ff06009985 */ /* 0x0003e8000c101d28 */
[----:B------:R1:W-:Y:S02]  /*f2e0*/  @!P0 ST.E.128 desc[UR40][R8.64], RZ ;  /* 0x000000ff08008985 */ /* 0x0003e4000c101d28 */
.L_x_400:
[----:B------:R-:W-:Y:S05]  /*f2f0*/  BSYNC B0 ;  /* 0x0000000000007941 */ /* 0x000fea0003800000 */
.L_x_397:
[----:B------:R-:W3:Y:S01]  /*f300*/  LDL R0, [R1+0x2c] ;  /* 0x00002c0001007983 */ /* 0x000ee20000100800 */
[----:B------:R-:W-:Y:S02]  /*f310*/  ULDC UR4, c[0x0][0xc3c] ;  /* 0x00030f0000047ab9 */ /* 0x000fe40000000800 */
[----:B---3--:R-:W-:-:S13]  /*f320*/  ISETP.GE.AND P0, PT, R0, UR4, PT ;  /* 0x0000000400007c0c */ /* 0x008fda000bf06270 */
[----:B------:R-:W-:Y:S05]  /*f330*/  @!P0 BRA `(.L_x_404) ;  /* 0xffffff1c00808947 */ /* 0x000fea000383ffff */
[----:B------:R-:W-:Y:S05]  /*f340*/  BRA `(.L_x_307) ;  /* 0x0000005800347947 */ /* 0x000fea0003800000 */
.L_x_305:
[----:B------:R-:W-:-:S08]  /*f350*/  NOP ;  /* 0x0000000000007918 */ /* 0x000fd00000000000 */
[----:B--2---:R-:W0:-:S00]  /*f360*/  USETMAXREG.DEALLOC.CTAPOOL 0x20 ;  /* 0x00000020000079c8 */ /* 0x004e0000080e0500 */
        /* <DEDUP_REMOVED lines=13> */
[----:B------:R-:W1:Y:S01]  /*f440*/  LDS.128 R16, [UR4+0x132d0] ;  /* 0x0132d004ff107984 */ /* 0x000e620008000c00 */
[----:B------:R-:W-:Y:S06]  /*f450*/  BAR.ARV 0x4, 0x200 ;  /* 0x0108000000007b1d */ /* 0x000fec0000002000 */
[----:B------:R-:W-:Y:S05]  /*f460*/  BRA `(.L_x_406) ;  /* 0x0000000800007947 */ /* 0x000fea0003800000 */
.L_x_405:
[----:B0-----:R-:W0:Y:S01]  /*f470*/  S2R R2, SR_TID.X ;  /* 0x0000000000027919 */ /* 0x001e220000002100 */
[----:B------:R-:W-:Y:S01]  /*f480*/  ULDC UR4, c[0x0][0xc3c] ;  /* 0x00030f0000047ab9 */ /* 0x000fe20000000800 */
[----:B------:R-:W1:Y:S01]  /*f490*/  S2UR UR6, SR_CTAID.X ;  /* 0x00000000000679c3 */ /* 0x000e620000002500 */
[----:B------:R-:W-:Y:S01]  /*f4a0*/  ULDC UR5, c[0x0][0xc38] ;  /* 0x00030e0000057ab9 */ /* 0x000fe20000000800 */
        /* <DEDUP_REMOVED lines=28> */
[----:B------:R-:W0:Y:S02]  /*f670*/  SHFL.IDX PT, R4, R7, 0x1f, 0x1f ;  /* 0x03e01f0007047f89 */ /* 0x000e2400000e0000 */
[----:B0-----:R-:W-:-:S04]  /*f680*/  IMAD R4, R4, UR5, RZ ;  /* 0x0000000504047c24 */ /* 0x001fc8000f8e02ff */
[----:B------:R-:W-:Y:S01]  /*f690*/  IMAD.MOV.U32 R3, RZ, RZ, R4 ;  /* 0x000000ffff037224 */ /* 0x000fe200078e0004 */
[----:B-1----:R-:W-:-:S13]  /*f6a0*/  ISETP.GT.AND P6, PT, R4, UR6, PT ;  /* 0x0000000604007c0c */ /* 0x002fda000bfc4270 */
[----:B------:R-:W-:Y:S05]  /*f6b0*/  @P6 BRA `(.L_x_407) ;  /* 0x00000000009c6947 */ /* 0x000fea0003800000 */
[----:B------:R-:W0:Y:S01]  /*f6c0*/  LDC R6, c[0x0][0xc3c] ;  /* 0x00030f00ff067b82 */ /* 0x000e220000000800 */
[----:B------:R-:W-:Y:S01]  /*f6d0*/  IMAD.MOV.U32 R4, RZ, RZ, R3 ;  /* 0x000000ffff047224 */ /* 0x000fe200078e0003 */
[----:B------:R-:W-:Y:S01]  /*f6e0*/  UMOV UR4, URZ ;  /* 0x0000003f00047c82 */ /* 0x000fe20008000000 */
[----:B------:R-:W-:Y:S01]  /*f6f0*/  ULDC UR7, c[0x0][0xc3c] ;  /* 0x00030f0000077ab9 */ /* 0x000fe20000000800 */
[----:B------:R-:W-:-:S05]  /*f700*/  ULDC UR5, c[0x0][0xc38] ;  /* 0x00030e0000057ab9 */ /* 0x000fca0000000800 */
.L_x_411:
[----:B------:R-:W-:Y:S01]  /*f710*/  UIADD3 UR4, UR4, 0x1f, URZ ;  /* 0x0000001f04047890 */ /* 0x000fe2000fffe03f */
[----:B------:R-:W-:-:S05]  /*f720*/  IMAD.U32 R19, RZ, RZ, UR7 ;  /* 0x00000007ff137e24 */ /* 0x000fca000f8e00ff */
[----:B0-----:R-:W-:-:S13]  /*f730*/  ISETP.LE.AND P6, PT, R6, UR4, PT ;  /* 0x0000000406007c0c */ /* 0x001fda000bfc3270 */
[----:B------:R-:W-:Y:S05]  /*f740*/  @P6 BRA `(.L_x_408) ;  /* 0x0000000400246947 */ /* 0x000fea0003800000 */
[----:B------:R-:W-:Y:S01]  /*f750*/  VIADD R7, R5, UR4 ;  /* 0x0000000405077c36 */ /* 0x000fe20008000000 */
[----:B------:R-:W-:Y:S01]  /*f760*/  BSSY B0, `(.L_x_409) ;  /* 0x0000007000007945 */ /* 0x000fe20003800000 */
[----:B------:R-:W-:-:S03]  /*f770*/  IMAD.MOV.U32 R0, RZ, RZ, RZ ;  /* 0x000000ffff007224 */ /* 0x000fc600078e00ff */
[----:B------:R-:W-:-:S13]  /*f780*/  ISETP.GE.OR P6, PT, R7, R6, !P0 ;  /* 0x000000060700720c */ /* 0x000fda00047c6670 */
[----:B------:R-:W-:Y:S05]  /*f790*/  @P6 BRA `(.L_x_410) ;  /* 0x00000000000c6947 */ /* 0x000fea0003800000 */
[----:B------:R-:W0:Y:S02]  /*f7a0*/  LDC.64 R2, c[0x0][0xc80] ;  /* 0x00032000ff027b82 */ /* 0x000e240000000a00 */
[----:B0-----:R-:W-:-:S05]  /*f7b0*/  IMAD.WIDE R2, R7, 0x4, R2 ;  /* 0x0000000407027825 */ /* 0x001fca00078e0202 */
[----:B------:R0:W5:Y:S02]  /*f7c0*/  LDG.E R0, desc[UR40][R2.64] ;  /* 0x0000002802007981 */ /* 0x000164000c1e1900 */
.L_x_410:
[----:B------:R-:W-:Y:S05]  /*f7d0*/  BSYNC B0 ;  /* 0x0000000000007941 */ /* 0x000fea0003800000 */
.L_x_409:
        /* <DEDUP_REMOVED lines=17> */
[----:B------:R-:W-:-:S05]  /*f8f0*/  IMAD.IADD R4, R3, 0x1, R4 ;  /* 0x0000000103047824 */ /* 0x000fca00078e0204 */
[----:B------:R-:W-:-:S13]  /*f900*/  ISETP.GT.AND P6, PT, R4, UR6, PT ;  /* 0x0000000604007c0c */ /* 0x000fda000bfc4270 */
[----:B------:R-:W-:Y:S05]  /*f910*/  @!P6 BRA `(.L_x_411) ;  /* 0xfffffffc007ce947 */ /* 0x000fea000383ffff */
[----:B------:R-:W-:-:S07]  /*f920*/  MOV R7, R9 ;  /* 0x0000000900077202 */ /* 0x000fce0000000f00 */
.L_x_407:
[----:B------:R-:W-:-:S04]  /*f930*/  IMAD.IADD R9, R4, 0x1, -R3 ;  /* 0x0000000104097824 */ /* 0x000fc800078e0a03 */
[----:B------:R-:W-:-:S05]  /*f940*/  IMAD R2, R7, UR5, R9 ;  /* 0x0000000507027c24 */ /* 0x000fca000f8e0209 */
[----:B------:R-:W-:-:S13]  /*f950*/  ISETP.GT.AND P0, PT, R2, UR6, PT ;  /* 0x0000000602007c0c */ /* 0x000fda000bf04270 */
[----:B------:R-:W-:-:S04]  /*f960*/  VOTE.ANY R6, PT, !P0 ;  /* 0x0000000000067806 */ /* 0x000fc800040e0100 */
[----:B------:R-:W0:Y:S01]  /*f970*/  POPC R19, R6 ;  /* 0x0000000600137309 */ /* 0x000e220000000000 */
[----:B------:R-:W-:Y:S01]  /*f980*/  ISETP.NE.AND P0, PT, R6, RZ, PT ;  /* 0x000000ff0600720c */ /* 0x000fe20003f05270 */
[----:B0-----:R-:W0:Y:S02]  /*f990*/  SHFL.IDX PT, R0, R0, R19, 0x1f ;  /* 0x00001f1300007589 */ /* 0x001e2400000e0000 */
[----:B0-----:R-:W-:-:S04]  /*f9a0*/  IABS R4, R0 ;  /* 0x0000000000047213 */ /* 0x001fc80000000000 */
[----:B------:R-:W0:Y:S08]  /*f9b0*/  I2F.RP R8, R4 ;  /* 0x0000000400087306 */ /* 0x000e300000209400 */
[----:B0-----:R-:W0:Y:S02]  /*f9c0*/  MUFU.RCP R8, R8 ;  /* 0x0000000800087308 */ /* 0x001e240000001000 */
[----:B0-----:R-:W-:-:S06]  /*f9d0*/  VIADD R2, R8, 0xffffffe ;  /* 0x0ffffffe08027836 */ /* 0x001fcc0000000000 */
[----:B------:R0:W1:Y:S01]  /*f9e0*/  F2I.FTZ.U32.TRUNC.NTZ R3, R2 ;  /* 0x0000000200037305 */ /* 0x000062000021f000 */
[----:B------:R-:W-:Y:S05]  /*f9f0*/  @!P0 BRA `(.L_x_412) ;  /* 0x0000000000088947 */ /* 0x000fea0003800000 */
[----:B------:R-:W-:-:S06]  /*fa00*/  VIADD R16, R19, 0xffffffff ;  /* 0xffffffff13107836 */ /* 0x000fcc0000000000 */
[----:B------:R2:W3:Y:S02]  /*fa10*/  SHFL.IDX PT, R16, R7, R16, 0x1f ;  /* 0x00001f1007107589 */ /* 0x0004e400000e0000 */
.L_x_412:
[----:B---3--:R-:W-:Y:S01]  /*fa20*/  IMAD R16, R16, UR5, R9 ;  /* 0x0000000510107c24 */ /* 0x008fe2000f8e0209 */
[----:B0-----:R-:W-:Y:S01]  /*fa30*/  IABS R2, R0 ;  /* 0x0000000000027213 */ /* 0x001fe20000000000 */
[----:B-12---:R-:W-:Y:S02]  /*fa40*/  IMAD.MOV R7, RZ, RZ, -R3 ;  /* 0x000000ffff077224 */ /* 0x006fe400078e0a03 */
[----:B------:R-:W-:Y:S01]  /*fa50*/  VIADD R19, R19, UR4 ;  /* 0x0000000413137c36 */ /* 0x000fe20008000000 */
[----:B------:R-:W-:Y:S01]  /*fa60*/  IADD3 R9, -R16, UR6, RZ ;  /* 0x0000000610097c10 */ /* 0x000fe2000fffe1ff */
[----:B------:R-:W-:Y:S02]  /*fa70*/  IMAD.MOV R8, RZ, RZ, -R2 ;  /* 0x000000ffff087224 */ /* 0x000fe400078e0a02 */
[----:B------:R-:W-:Y:S01]  /*fa80*/  IMAD R7, R7, R4, RZ ;  /* 0x0000000407077224 */ /* 0x000fe200078e02ff */
[----:B------:R-:W-:Y:S01]  /*fa90*/  IABS R6, R9 ;  /* 0x0000000900067213 */ /* 0x000fe20000000000 */
        /* <DEDUP_REMOVED lines=15> */
[----:B------:R-:W-:-:S05]  /*fb90*/  @!P1 LOP3.LUT R2, RZ, R0, RZ, 0x33, !PT ;  /* 0x00000000ff029212 */ /* 0x000fca00078e33ff */
[--C-:B------:R-:W-:Y:S02]  /*fba0*/  IMAD.MOV R17, RZ, RZ, -R2.reuse ;  /* 0x000000ffff117224 */ /* 0x100fe400078e0a02 */
[----:B------:R-:W-:Y:S02]  /*fbb0*/  IMAD.MOV.U32 R18, RZ, RZ, R2 ;  /* 0x000000ffff127224 */ /* 0x000fe400078e0002 */
[----:B------:R-:W-:Y:S01]  /*fbc0*/  IMAD R17, R0, R17, R9 ;  /* 0x0000001100117224 */ /* 0x000fe200078e0209 */
[----:B------:R-:W-:Y:S06]  /*fbd0*/  BRA `(.L_x_413) ;  /* 0x00000000000c7947 */ /* 0x000fec0003800000 */
.L_x_408:
[----:B------:R-:W-:Y:S02]  /*fbe0*/  IMAD.MOV.U32 R17, RZ, RZ, RZ ;  /* 0x000000ffff117224 */ /* 0x000fe400078e00ff */
[----:B------:R-:W-:Y:S02]  /*fbf0*/  IMAD.U32 R16, RZ, RZ, UR6 ;  /* 0x00000006ff107e24 */ /* 0x000fe4000f8e00ff */
[----:B------:R-:W-:-:S07]  /*fc00*/  IMAD.MOV.U32 R18, RZ, RZ, RZ ;  /* 0x000000ffff127224 */ /* 0x000fce00078e00ff */
.L_x_413:
[----:B------:R-:W-:-:S13]  /*fc10*/  ISETP.NE.AND P0, PT, R5, RZ, PT ;  /* 0x000000ff0500720c */ /* 0x000fda0003f05270 */
[----:B------:R-:W0:Y:S01]  /*fc20*/  @!P0 S2R R3, SR_CgaCtaId ;  /* 0x0000000000038919 */ /* 0x000e220000008800 */
[----:B------:R-:W-:-:S04]  /*fc30*/  @!P0 MOV R0, 0x400 ;  /* 0x0000040000008802 */ /* 0x000fc80000000f00 */
[----:B0-----:R-:W-:-:S05]  /*fc40*/  @!P0 LEA R0, R3, R0, 0x18 ;  /* 0x0000000003008211 */ /* 0x001fca00078ec0ff */
[----:B------:R2:W-:Y:S01]  /*fc50*/  @!P0 STS.128 [R0+0x132d0], R16 ;  /* 0x0132d01000008388 */ /* 0x0005e20000000c00 */
[----:B------:R-:W-:Y:S06]  /*fc60*/  BAR.ARV 0x5, 0x200 ;  /* 0x0148000000007b1d */ /* 0x000fec0000002000 */
.L_x_406:
[----:B------:R3:W-:Y:S01]  /*fc70*/  STL [R1+0x40], RZ ;  /* 0x000040ff01007387 */ /* 0x0007e20000100800 */
[----:B------:R-:W-:Y:S01]  /*fc80*/  ULDC UR4, c[0x0][0xc3c] ;  /* 0x00030f0000047ab9 */ /* 0x000fe20000000800 */
[----:B------:R-:W-:Y:S01]  /*fc90*/  IMAD.MOV.U32 R26, RZ, RZ, 0x1 ;  /* 0x00000001ff1a7424 */ /* 0x000fe200078e00ff */
[----:B-1----:R-:W-:Y:S01]  /*fca0*/  ISETP.GE.AND P0, PT, R19, UR4, PT ;  /* 0x0000000413007c0c */ /* 0x002fe2000bf06270 */
[----:B------:R-:W-:-:S12]  /*fcb0*/  IMAD.MOV.U32 R24, RZ, RZ, RZ ;  /* 0x000000ffff187224 */ /* 0x000fd800078e00ff */
[----:B---3--:R-:W-:Y:S05]  /*fcc0*/  @P0 BRA `(.L_x_414) ;  /* 0x0000004800dc0947 */ /* 0x008fea0003800000 */
[----:B------:R-:W3:Y:S01]  /*fcd0*/  LDL R10, [R1+0x34] ;  /* 0x00003400010a7983 */ /* 0x000ee20000100800 */
[----:B------:R-:W1:Y:S01]  /*fce0*/  S2R R12, SR_TID.X ;  /* 0x00000000000c7919 */ /* 0x000e620000002100 */
[----:B------:R-:W4:Y:S01]  /*fcf0*/  S2UR UR5, SR_CgaCtaId ;  /* 0x00000000000579c3 */ /* 0x000f220000008800 */
[----:B------:R-:W-:Y:S01]  /*fd00*/  UMOV UR4, 0x400 ;  /* 0x0000040000047882 */ /* 0x000fe20000000000 */
[C---:B-1----:R-:W-:Y:S01]  /*fd10*/  IMAD.SHL.U32 R3, R12.reuse, 0x40, RZ ;  /* 0x000000400c037824 */ /* 0x042fe200078e00ff */
[C---:B------:R-:W-:Y:S01]  /*fd20*/  LOP3.LUT R11, R12.reuse, 0x7f, RZ, 0xc0, !PT ;  /* 0x0000007f0c0b7812 */ /* 0x040fe200078ec0ff */
[C---:B0-----:R-:W-:Y:S01]  /*fd30*/  IMAD.SHL.U32 R2, R12.reuse, 0x10, RZ ;  /* 0x000000100c027824 */ /* 0x041fe200078e00ff */
[----:B------:R-:W-:Y:S02]  /*fd40*/  SHF.R.U32.HI R5, RZ, 0x1, R12 ;  /* 0x00000001ff057819 */ /* 0x000fe4000001160c */
[----:B------:R-:W-:Y:S01]  /*fd50*/  LOP3.LUT R4, R3, 0x180, RZ, 0xc0, !PT ;  /* 0x0000018003047812 */ /* 0x000fe200078ec0ff */
[----:B--2---:R-:W-:-:S02]  /*fd60*/  IMAD.SHL.U32 R0, R12, 0x20, RZ ;  /* 0x000000200c007824 */ /* 0x004fc400078e00ff */
[----:B------:R-:W-:Y:S01]  /*fd70*/  IMAD.SHL.U32 R7, R11, 0x10, RZ ;  /* 0x000000100b077824 */ /* 0x000fe200078e00ff */
[----:B------:R-:W-:Y:S01]  /*fd80*/  LOP3.LUT R4, R4, 0x30, R5, 0xf8, !PT ;  /* 0x0000003004047812 */ /* 0x000fe200078ef805 */
[----:B------:R-:W-:Y:S01]  /*fd90*/  IMAD.SHL.U32 R9, R12, 0x2, RZ ;  /* 0x000000020c097824 */ /* 0x000fe200078e00ff */
[----:B------:R-:W-:Y:S01]  /*fda0*/  LOP3.LUT R8, R2, 0x1b0, RZ, 0xc0, !PT ;  /* 0x000001b002087812 */ /* 0x000fe200078ec0ff */
[----:B------:R-:W-:Y:S01]  /*fdb0*/  IMAD.SHL.U32 R5, R12, 0x8, RZ ;  /* 0x000000080c057824 */ /* 0x000fe200078e00ff */
[----:B------:R-:W-:Y:S02]  /*fdc0*/  LOP3.LUT R6, R0, 0x80, RZ, 0xc0, !PT ;  /* 0x0000008000067812 */ /* 0x000fe400078ec0ff */
[----:B------:R-:W-:Y:S02]  /*fdd0*/  LOP3.LUT R7, R7, 0x600, RZ, 0xc0, !PT ;  /* 0x0000060007077812 */ /* 0x000fe400078ec0ff */
[----:B------:R-:W-:Y:S01]  /*fde0*/  LOP3.LUT R8, R8, 0x30, R9, 0x78, !PT ;  /* 0x0000003008087812 */ /* 0x000fe200078e7809 */
[----:B------:R-:W-:Y:S01]  /*fdf0*/  IMAD.SHL.U32 R9, R12, 0x4, RZ ;  /* 0x000000040c097824 */ /* 0x000fe200078e00ff */
[----:B------:R-:W-:-:S02]  /*fe00*/  LOP3.LUT R4, R4, 0x30, R5, 0x78, !PT ;  /* 0x0000003004047812 */ /* 0x000fc400078e7805 */
[----:B------:R-:W-:Y:S02]  /*fe10*/  LOP3.LUT R6, R6, 0x10, R12, 0xf8, !PT ;  /* 0x0000001006067812 */ /* 0x000fe400078ef80c */
[--C-:B------:R-:W-:Y:S01]  /*fe20*/  LOP3.LUT R5, R7, 0x60, R0.reuse, 0xf8, !PT ;  /* 0x0000006007057812 */ /* 0x100fe200078ef800 */
[----:B----4-:R-:W-:Y:S01]  /*fe30*/  ULEA UR4, UR5, UR4, 0x18 ;  /* 0x0000000405047291 */ /* 0x010fe2000f8ec03f */
[----:B------:R-:W-:Y:S02]  /*fe40*/  LOP3.LUT R6, R6, 0x10, R9, 0x78, !PT ;  /* 0x0000001006067812 */ /* 0x000fe400078e7809 */
[----:B------:R-:W-:Y:S02]  /*fe50*/  LOP3.LUT R5, R5, 0x100, R0, 0xf8, !PT ;  /* 0x0000010005057812 */ /* 0x000fe400078ef800 */
[----:B------:R-:W-:Y:S02]  /*fe60*/  LOP3.LUT R3, R4, 0x640, R3, 0xf8, !PT ;  /* 0x0000064004037812 */ /* 0x000fe400078ef803 */
[----:B------:R-:W-:-:S02]  /*fe70*/  LOP3.LUT R7, R7, 0x40, R2, 0xf8, !PT ;  /* 0x0000004007077812 */ /* 0x000fc400078ef802 */
[----:B------:R-:W-:Y:S01]  /*fe80*/  LOP3.LUT R2, R5, R6, RZ, 0xfc, !PT ;  /* 0x0000000605027212 */ /* 0x000fe200078efcff */
[----:B------:R0:W-:Y:S01]  /*fe90*/  STL [R1+0xc], R3 ;  /* 0x00000c0301007387 */ /* 0x0001e20000100800 */
[----:B------:R-:W-:Y:S02]  /*fea0*/  LOP3.LUT R7, R7, R8, RZ, 0xfc, !PT ;  /* 0x0000000807077212 */ /* 0x000fe400078efcff */
[----:B------:R-:W-:Y:S01]  /*feb0*/  MOV R22, UR4 ;  /* 0x0000000400167c02 */ /* 0x000fe20008000f00 */
[----:B------:R1:W-:Y:S01]  /*fec0*/  STL [R1+0x8], R2 ;  /* 0x0000080201007387 */ /* 0x0003e20000100800 */
[----:B0-----:R-:W-:-:S04]  /*fed0*/  SHF.R.U32.HI R3, RZ, 0x2, R11 ;  /* 0x00000002ff037819 */ /* 0x001fc8000001160b */
[----:B------:R-:W-:Y:S01]  /*fee0*/  LOP3.LUT R3, R3, 0x60, R0, 0xf8, !PT ;  /* 0x0000006003037812 */ /* 0x000fe200078ef800 */
[----:B-1----:R-:W-:Y:S01]  /*fef0*/  IMAD.IADD R2, R22, 0x1, R7 ;  /* 0x0000000116027824 */ /* 0x002fe200078e0207 */
[----:B------:R-:W-:Y:S01]  /*ff00*/  BSSY B7, `(.L_x_414) ;  /* 0x0000493000077945 */ /* 0x000fe20003800000 */
[----:B------:R-:W-:Y:S01]  /*ff10*/  IMAD.MOV.U32 R27, RZ, RZ, 0x1 ;  /* 0x00000001ff1b7424 */ /* 0x000fe200078e00ff */
[----:B------:R-:W-:Y:S01]  /*ff20*/  CS2R R24, SRZ ;  /* 0x0000000000187805 */ /* 0x000fe2000001ff00 */
[----:B------:R-:W-:Y:S01]  /*ff30*/  IMAD.MOV.U32 R26, RZ, RZ, 0x1 ;  /* 0x00000001ff1a7424 */ /* 0x000fe200078e00ff */
[----:B------:R-:W-:Y:S01]  /*ff40*/  ULDC.64 UR38, c[0x0][0x198] ;  /* 0x0000660000267ab9 */ /* 0x000fe20000000a00 */
[----:B------:R-:W-:Y:S01]  /*ff50*/  ULDC UR36, c[0x0][0xc] ;  /* 0x0000030000247ab9 */ /* 0x000fe20000000800 */
[C---:B---3--:R-:W-:Y:S02]  /*ff60*/  LOP3.LUT R4, R10.reuse, 0x1, RZ, 0xfc, !PT ;  /* 0x000000010a047812 */ /* 0x048fe400078efcff */
[----:B------:R-:W-:-:S03]  /*ff70*/  LOP3.LUT R0, R10, 0x2, RZ, 0xfc, !PT ;  /* 0x000000020a007812 */ /* 0x000fc600078efcff */
[----:B------:R0:W-:Y:S04]  /*ff80*/  STL [R1+0x48], R4 ;  /* 0x0000480401007387 */ /* 0x0001e80000100800 */
[----:B------:R0:W-:Y:S04]  /*ff90*/  STL [R1+0x30], R2 ;  /* 0x0000300201007387 */ /* 0x0001e80000100800 */
[----:B------:R0:W-:Y:S04]  /*ffa0*/  STL [R1+0x18], R0 ;  /* 0x0000180001007387 */ /* 0x0001e80000100800 */
[----:B------:R0:W-:Y:S02]  /*ffb0*/  STL [R1+0x40], RZ ;  /* 0x000040ff01007387 */ /* 0x0001e40000100800 */
.L_x_516:
[----:B0-----:R-:W0:Y:S02]  /*ffc0*/  LDC.64 R2, c[0x0][0xc88] ;  /* 0x00032200ff027b82 */ /* 0x001e240000000a00 */
[----:B0-----:R-:W-:-:S05]  /*ffd0*/  IMAD.WIDE R2, R19, 0x4, R2 ;  /* 0x0000000413027825 */ /* 0x001fca00078e0202 */
[----:B------:R-:W2:Y:S01]  /*ffe0*/  LDG.E R13, desc[UR40][R2.64] ;  /* 0x00000028020d7981 */ /* 0x000ea2000c1e1900 */
[----:B------:R-:W-:Y:S05]  /*fff0*/  YIELD ;  /* 0x0000000000007946 */ /* 0x000fea0003800000 */
[----:B------:R-:W-:Y:S01]  /*10000*/  ULDC.64 UR4, c[0x0][0xa28] ;  /* 0x00028a0000047ab9 */ /* 0x000fe20000000a00 */
[----:B------:R-:W-:Y:S01]  /*10010*/  ULDC.64 UR6, c[0x0][0xa00] ;  /* 0x0002800000067ab9 */ /* 0x000fe20000000a00 */
[----:B------:R-:W-:Y:S02]  /*10020*/  ISETP.NE.U32.AND P0, PT, RZ, UR4, PT ;  /* 0x00000004ff007c0c */ /* 0x000fe4000bf05070 */
[----:B------:R-:W-:Y:S01]  /*10030*/  CS2R R8, SRZ ;  /* 0x0000000000087805 */ /* 0x000fe2000001ff00 */
[----:B------:R-:W-:Y:S01]  /*10040*/  ULDC.64 UR8, c[0x0][0xa18] ;  /* 0x0002860000087ab9 */ /* 0x000fe20000000a00 */
[----:B------:R-:W-:-:S02]  /*10050*/  ISETP.NE.AND.EX P1, PT, RZ, UR5, PT, P0 ;  /* 0x00000005ff007c0c */ /* 0x000fc4000bf25300 */
[----:B------:R-:W-:-:S04]  /*10060*/  ISETP.NE.U32.AND P0, PT, RZ, UR6, PT ;  /* 0x00000006ff007c0c */ /* 0x000fc8000bf05070 */
[----:B------:R-:W-:Y:S02]  /*10070*/  ISETP.NE.AND.EX P0, PT, RZ, UR7, PT, P0 ;  /* 0x00000007ff007c0c */ /* 0x000fe4000bf05300 */
[----:B--2---:R-:W-:Y:S01]  /*10080*/  SHF.R.S32.HI R0, RZ, 0x1f, R13 ;  /* 0x0000001fff007819 */ /* 0x004fe2000001140d */
[----:B------:R-:W-:-:S04]  /*10090*/  IMAD.SHL.U32 R23, R13, 0x4, RZ ;  /* 0x000000040d177824 */ /* 0x000fc800078e00ff */
[C---:B------:R-:W-:Y:S01]  /*100a0*/  @P1 LEA R4, P2, R13.reuse, UR4, 0x2 ;  /* 0x000000040d041c11 */ /* 0x040fe2000f8410ff */
[----:B------:R-:W-:Y:S01]  /*100b0*/  STL [R1+0x10], R13 ;  /* 0x0000100d01007387 */ /* 0x000fe20000100800 */
[C-C-:B------:R-:W-:Y:S02]  /*100c0*/  SHF.L.U64.HI R29, R13.reuse, 0x2, R0.reuse ;  /* 0x000000020d1d7819 */ /* 0x140fe40000010200 */
[----:B------:R-:W-:Y:S01]  /*100d0*/  @P1 LEA.HI.X R5, R13, UR5, R0, 0x2, P2 ;  /* 0x000000050d051c11 */ /* 0x000fe200090f1400 */
[----:B------:R-:W-:Y:S01]  /*100e0*/  ULDC.64 UR4, c[0x0][0xa08] ;  /* 0x0002820000047ab9 */ /* 0x000fe20000000a00 */
[----:B------:R-:W-:Y:S01]  /*100f0*/  IADD3 R2, P2, R23, UR6, RZ ;  /* 0x0000000617027c10 */ /* 0x000fe2000ff5e0ff */
[----:B------:R0:W-:Y:S03]  /*10100*/  STL [R1+0x28], R0 ;  /* 0x0000280001007387 */ /* 0x0001e60000100800 */
[----:B------:R-:W-:Y:S01]  /*10110*/  IADD3.X R3, R29, UR7, RZ, P2, !PT ;  /* 0x000000071d037c10 */ /* 0x000fe200097fe4ff */
[----:B------:R-:W-:Y:S01]  /*10120*/  ULDC.64 UR6, c[0x0][0xa10] ;  /* 0x0002840000067ab9 */ /* 0x000fe20000000a00 */
[----:B------:R-:W-:Y:S01]  /*10130*/  ISETP.NE.U32.AND P3, PT, RZ, UR8, PT ;  /* 0x00000008ff007c0c */ /* 0x000fe2000bf65070 */
[----:B-1----:R1:W5:Y:S01]  /*10140*/  @P1 LDG.E R8, desc[UR40][R4.64] ;  /* 0x0000002804081981 */ /* 0x002362000c1e1900 */
[----:B------:R-:W-:Y:S01]  /*10150*/  IADD3 R6, P4, R23, UR4, RZ ;  /* 0x0000000417067c10 */ /* 0x000fe2000ff9e0ff */
[----:B------:R-:W-:Y:S01]  /*10160*/  IMAD.MOV.U32 R12, RZ, RZ, RZ ;  /* 0x000000ffff0c7224 */ /* 0x000fe200078e00ff */
[----:B------:R-:W-:Y:S01]  /*10170*/  ISETP.NE.AND.EX P3, PT, RZ, UR9, PT, P3 ;  /* 0x00000009ff007c0c */ /* 0x000fe2000bf65330 */
[----:B------:R-:W2:Y:S01]  /*10180*/  @P0 LDG.E R9, desc[UR40][R2.64] ;  /* 0x0000002802090981 */ /* 0x000ea2000c1e1900 */
[----:B------:R-:W-:Y:S01]  /*10190*/  IADD3.X R7, R29, UR5, RZ, P4, !PT ;  /* 0x000000051d077c10 */ /* 0x000fe2000a7fe4ff */
[----:B0-----:R-:W-:Y:S01]  /*101a0*/  IMAD.MOV.U32 R0, RZ, RZ, RZ ;  /* 0x000000ffff007224 */ /* 0x001fe200078e00ff */
[----:B------:R-:W-:-:S02]  /*101b0*/  ISETP.NE.U32.AND P1, PT, RZ, UR4, PT ;  /* 0x00000004ff007c0c */ /* 0x000fc4000bf25070 */
[----:B------:R-:W-:Y:S02]  /*101c0*/  ISETP.NE.U32.AND P2, PT, RZ, UR6, PT ;  /* 0x00000006ff007c0c */ /* 0x000fe4000bf45070 */
[----:B-1----:R-:W-:Y:S01]  /*101d0*/  IADD3 R4, P4, R23, UR6, RZ ;  /* 0x0000000617047c10 */ /* 0x002fe2000ff9e0ff */
[----:B------:R-:W-:Y:S01]  /*101e0*/  ULDC UR4, c[0x0][0x288] ;  /* 0x0000a20000047ab9 */ /* 0x000fe20000000800 */
[----:B------:R-:W-:Y:S02]  /*101f0*/  ISETP.NE.AND.EX P1, PT, RZ, UR5, PT, P1 ;  /* 0x00000005ff007c0c */ /* 0x000fe4000bf25310 */
[----:B------:R-:W-:Y:S02]  /*10200*/  IADD3.X R5, R29, UR7, RZ, P4, !PT ;  /* 0x000000071d057c10 */ /* 0x000fe4000a7fe4ff */
[----:B------:R-:W-:Y:S02]  /*10210*/  @P3 IADD3 R10, P4, R23, UR8, RZ ;  /* 0x00000008170a3c10 */ /* 0x000fe4000ff9e0ff */
[----:B------:R-:W-:-:S02]  /*10220*/  ISETP.NE.AND.EX P2, PT, RZ, UR7, PT, P2 ;  /* 0x00000007ff007c0c */ /* 0x000fc4000bf45320 */
[----:B------:R-:W-:-:S05]  /*10230*/  @P3 IADD3.X R11, R29, UR9, RZ, P4, !PT ;  /* 0x000000091d0b3c10 */ /* 0x000fca000a7fe4ff */
[----:B------:R-:W5:Y:S06]  /*10240*/  @P1 LDG.E R12, desc[UR40][R6.64] ;  /* 0x00000028060c1981 */ /* 0x000f6c000c1e1900 */
[----:B------:R-:W5:Y:S04]  /*10250*/  @P2 LDG.E R0, desc[UR40][R4.64] ;  /* 0x0000002804002981 */ /* 0x000f68000c1e1900 */
[----:B--2---:R0:W-:Y:S02]  /*10260*/  STL [R1+0x14], R9 ;  /* 0x0000140901007387 */ /* 0x0041e40000100800 */
[----:B0-----:R-:W-:Y:S01]  /*10270*/  IMAD.U32 R9, RZ, RZ, UR4 ;  /* 0x00000004ff097e24 */ /* 0x001fe2000f8e00ff */
[----:B------:R-:W-:-:S05]  /*10280*/  ULDC.64 UR4, c[0x0][0x418] ;  /* 0x0001060000047ab9 */ /* 0x000fca0000000a00 */
[----:B------:R0:W2:Y:S01]  /*10290*/  @P3 LDG.E R9, desc[UR40][R10.64] ;  /* 0x000000280a093981 */ /* 0x0000a2000c1e1900 */
[----:B------:R-:W-:-:S03]  /*102a0*/  UISETP.NE.U32.AND UP0, UPT, UR4, URZ, UPT ;  /* 0x0000003f0400728c */ /* 0x000fc6000bf05070 */
[----:B------:R-:W-:Y:S01]  /*102b0*/  ULDC UR4, c[0x0][0x424] ;  /* 0x0001090000047ab9 */ /* 0x000fe20000000800 */
[----:B------:R-:W-:-:S03]  /*102c0*/  UISETP.NE.AND.EX UP0, UPT, UR5, URZ, UPT, UP0 ;  /* 0x0000003f0500728c */ /* 0x000fc6000bf05300 */
[----:B------:R-:W-:Y:S01]  /*102d0*/  ULDC UR5, c[0x0][0x2f0] ;  /* 0x0000bc0000057ab9 */ /* 0x000fe20000000800 */
[----:B------:R-:W-:-:S04]  /*102e0*/  USEL UR4, UR4, 0x1, UP0 ;  /* 0x0000000104047887 */ /* 0x000fc80008000000 */
[----:B------:R-:W-:-:S03]  /*102f0*/  UIMAD UR4, UR4, UR5, URZ ;  /* 0x00000005040472a4 */ /* 0x000fc6000f8e023f */
[----:B------:R-:W-:-:S03]  /*10300*/  ULDC UR5, c[0x0][0x348] ;  /* 0x0000d20000057ab9 */ /* 0x000fc60000000800 */
[----:B0-----:R-:W-:Y:S01]  /*10310*/  IMAD.U32 R10, RZ, RZ, UR4 ;  /* 0x00000004ff0a7e24 */ /* 0x001fe2000f8e00ff */
[----:B--2---:R0:W-:Y:S02]  /*10320*/  STL [R1+0x3c], R9 ;  /* 0x00003c0901007387 */ /* 0x0041e40000100800 */
[----:B0-----:R-:W-:Y:S01]  /*10330*/  IMAD.U32 R9, RZ, RZ, UR5 ;  /* 0x00000005ff097e24 */ /* 0x001fe2000f8e00ff */
[----:B---3--:R-:W-:Y:S06]  /*10340*/  @P3 BRA `(.L_x_415) ;  /* 0x0000000000143947 */ /* 0x008fec0003800000 */
[----:B------:R-:W-:Y:S05]  /*10350*/  @!P0 BRA `(.L_x_415) ;  /* 0x0000000000108947 */ /* 0x000fea0003800000 */
[----:B------:R-:W2:Y:S04]  /*10360*/  LDG.E R11, desc[UR40][R2.64] ;  /* 0x00000028020b7981 */ /* 0x000ea8000c1e1900 */
[----:B------:R-:W2:Y:S02]  /*10370*/  LDG.E R2, desc[UR40][R2.64+0x4] ;  /* 0x0000042802027981 */ /* 0x000ea4000c1e1900 */
[----:B--2---:R-:W-:-:S05]  /*10380*/  IMAD.IADD R2, R2, 0x1, -R11 ;  /* 0x0000000102027824 */ /* 0x004fca00078e0a0b */
[----:B------:R0:W-:Y:S02]  /*10390*/  STL [R1+0x3c], R2 ;  /* 0x00003c0201007387 */ /* 0x0001e40000100800 */
.L_x_415:
[----:B0----5:R-:W-:Y:S01]  /*103a0*/  IMAD.IADD R2, R12, 0x1, R8 ;  /* 0x000000010c027824 */ /* 0x021fe200078e0208 */
[----:B------:R-:W-:Y:S01]  /*103b0*/  ULDC.64 UR4, c[0x0][0xa20] ;  /* 0x0002880000047ab9 */ /* 0x000fe20000000a00 */
[----:B------:R-:W-:Y:S01]  /*103c0*/  IMAD.MOV.U32 R28, RZ, RZ, R13 ;  /* 0x000000ffff1c7224 */ /* 0x000fe200078e000d */
[----:B------:R-:W-:Y:S02]  /*103d0*/  ISETP.NE.U32.AND P0, PT, RZ, UR4, PT ;  /* 0x00000004ff007c0c */ /* 0x000fe4000bf05070 */
[----:B------:R0:W-:Y:S02]  /*103e0*/  STL [R1+0x4], R2 ;  /* 0x0000040201007387 */ /* 0x0001e40000100800 */
[----:B------:R-:W-:-:S13]  /*103f0*/  ISETP.NE.AND.EX P0, PT, RZ, UR5, PT, P0 ;  /* 0x00000005ff007c0c */ /* 0x000fda000bf05300 */
[----:B0-----:R-:W-:Y:S05]  /*10400*/  @!P0 BRA `(.L_x_416) ;  /* 0x0000000000108947 */ /* 0x001fea0003800000 */
[----:B------:R-:W-:-:S04]  /*10410*/  IADD3 R2, P0, R23, UR4, RZ ;  /* 0x0000000417027c10 */ /* 0x000fc8000ff1e0ff */
[----:B------:R-:W-:-:S05]  /*10420*/  IADD3.X R3, R29, UR5, RZ, P0, !PT ;  /* 0x000000051d037c10 */ /* 0x000fca00087fe4ff */
[----:B------:R0:W5:Y:S01]  /*10430*/  LDG.E R10, desc[UR40][R2.64] ;  /* 0x00000028020a7981 */ /* 0x000162000c1e1900 */
[----:B------:R-:W-:Y:S05]  /*10440*/  BRA `(.L_x_417) ;  /* 0x0000000000107947 */ /* 0x000fea0003800000 */
.L_x_416:
[----:B------:R-:W-:Y:S05]  /*10450*/  @!P1 BRA `(.L_x_417) ;  /* 0x00000000000c9947 */ /* 0x000fea0003800000 */
[----:B------:R-:W2:Y:S04]  /*10460*/  LDG.E R10, desc[UR40][R6.64] ;  /* 0x00000028060a7981 */ /* 0x000ea8000c1e1900 */
[----:B------:R-:W2:Y:S02]  /*10470*/  LDG.E R6, desc[UR40][R6.64+0x4] ;  /* 0x0000042806067981 */ /* 0x000ea4000c1e1900 */
[----:B--2---:R-:W-:-:S07]  /*10480*/  IMAD.IADD R10, R6, 0x1, -R10 ;  /* 0x00000001060a7824 */ /* 0x004fce00078e0a0a */
.L_x_417:
[----:B0-----:R-:W2:Y:S01]  /*10490*/  @P2 LDG.E R2, desc[UR40][R4.64] ;  /* 0x0000002804022981 */ /* 0x001ea2000c1e1900 */
[----:B-----5:R-:W-:-:S03]  /*104a0*/  IMAD.IADD R10, R10, 0x1, -R8 ;  /* 0x000000010a0a7824 */ /* 0x020fc600078e0a08 */
[----:B------:R-:W2:Y:S01]  /*104b0*/  @P2 LDG.E R4, desc[UR40][R4.64+0x4] ;  /* 0x0000042804042981 */ /* 0x000ea2000c1e1900 */
[----:B------:R-:W-:Y:S01]  /*104c0*/  BSSY B0, `(.L_x_418) ;  /* 0x00000dc000007945 */ /* 0x000fe20003800000 */
[----:B--2---:R-:W-:-:S04]  /*104d0*/  @P2 IMAD.IADD R9, R4, 0x1, -R2 ;  /* 0x0000000104092824 */ /* 0x004fc800078e0a02 */
[----:B------:R-:W-:-:S04]  /*104e0*/  IMAD.IADD R3, R10, 0x1, R9 ;  /* 0x000000010a037824 */ /* 0x000fc800078e0209 */
[----:B------:R-:W-:-:S04]  /*104f0*/  VIADD R2, R3, 0x9f ;  /* 0x0000009f03027836 */ /* 0x000fc80000000000 */
[----:B------:R-:W-:Y:S01]  /*10500*/  IMAD.HI R2, R2, 0x66666667, RZ ;  /* 0x6666666702027827 */ /* 0x000fe200078e02ff */
[----:B------:R0:W-:Y:S04]  /*10510*/  STL [R1+0x2c], R3 ;  /* 0x00002c0301007387 */ /* 0x0001e80000100800 */
[----:B0-----:R-:W-:-:S04]  /*10520*/  SHF.R.U32.HI R3, RZ, 0x1f, R2 ;  /* 0x0000001fff037819 */ /* 0x001fc80000011602 */
[----:B------:R-:W-:Y:S01]  /*10530*/  LEA.HI.SX32 R4, R2, R3, 0x1a ;  /* 0x0000000302047211 */ /* 0x000fe200078fd2ff */
[----:B------:R-:W-:-:S04]  /*10540*/  IMAD.MOV R3, RZ, RZ, -R10 ;  /* 0x000000ffff037224 */ /* 0x000fc800078e0a0a */
[----:B------:R-:W-:Y:S01]  /*10550*/  IMAD R2, R4, 0xa0, -R10 ;  /* 0x000000a004027824 */ /* 0x000fe200078e0a0a */
[----:B------:R-:W-:-:S04]  /*10560*/  VIMNMX R3, RZ, R3, !PT ;  /* 0x00000003ff037248 */ /* 0x000fc80007fe0100 */
[----:B------:R-:W-:-:S04]  /*10570*/  VIMNMX R2, R2, R9, PT ;  /* 0x0000000902027248 */ /* 0x000fc80003fe0100 */
[----:B------:R-:W-:Y:S01]  /*10580*/  ISETP.GT.AND P0, PT, R2, R3, PT ;  /* 0x000000030200720c */ /* 0x000fe20003f04270 */
[----:B------:R0:W-:Y:S02]  /*10590*/  STL [R1+0x38], R4 ;  /* 0x0000380401007387 */ /* 0x0001e40000100800 */
[----:B0-----:R-:W-:-:S10]  /*105a0*/  IMAD.WIDE.U32 R4, R3, -0x33333333, RZ ;  /* 0xcccccccd03047825 */ /* 0x001fd400078e00ff */
[----:B------:R-:W-:Y:S01]  /*105b0*/  @P0 VIADD R2, R2, 0x9f ;  /* 0x0000009f02020836 */ /* 0x000fe20000000000 */
[----:B------:R-:W-:-:S03]  /*105c0*/  SHF.R.U32.HI R4, RZ, 0x7, R5 ;  /* 0x00000007ff047819 */ /* 0x000fc60000011605 */
[----:B------:R-:W-:-:S05]  /*105d0*/  @P0 IMAD.HI R2, R2, 0x66666667, RZ ;  /* 0x6666666702020827 */ /* 0x000fca00078e02ff */
[----:B------:R-:W-:Y:S01]  /*105e0*/  @P0 SHF.R.U32.HI R5, RZ, 0x1f, R2 ;  /* 0x0000001fff050819 */ /* 0x000fe20000011602 */
[----:B------:R-:W-:-:S03]  /*105f0*/  IMAD.MOV.U32 R3, RZ, RZ, R4 ;  /* 0x000000ffff037224 */ /* 0x000fc600078e0004 */
[----:B------:R-:W-:-:S04]  /*10600*/  @P0 LEA.HI.SX32 R3, R2, R5, 0x1a ;  /* 0x0000000502030211 */ /* 0x000fc800078fd2ff */
[----:B------:R-:W-:Y:S02]  /*10610*/  ISETP.GT.AND P1, PT, R3, R4, PT ;  /* 0x000000040300720c */ /* 0x000fe40003f24270 */
[----:B------:R-:W-:-:S11]  /*10620*/  PLOP3.LUT P0, PT, PT, PT, PT, 0x80, 0x0 ;  /* 0x000000000000781c */ /* 0x000fd60003f0f070 */
[----:B------:R-:W-:Y:S05]  /*10630*/  @!P1 BRA `(.L_x_419) ;  /* 0x0000000c00109947 */ /* 0x000fea0003800000 */
[----:B------:R-:W-:Y:S01]  /*10640*/  UMOV UR4, 0xffffffff ;  /* 0xffffffff00047882 */ /* 0x000fe20000000000 */
[----:B------:R-:W-:Y:S02]  /*10650*/  SEL R2, R28, RZ, !P2 ;  /* 0x000000ff1c027207 */ /* 0x000fe40005000000 */
[----:B------:R-:W-:Y:S05]  /*10660*/  BRA.DIV UR4, `(.L_x_420) ;  /* 0x0000004e041c7947 */ /* 0x000fea000b800000 */
[----:B------:R-:W0:Y:S02]  /*10670*/  S2R R5, SR_TID.X ;  /* 0x0000000000057919 */ /* 0x000e240000002100 */
[----:B0-----:R-:W-:-:S04]  /*10680*/  SHF.R.U32.HI R5, RZ, 0x5, R5 ;  /* 0x00000005ff057819 */ /* 0x001fc80000011605 */
[----:B------:R-:W-:-:S05]  /*10690*/  LOP3.LUT R5, R5, 0x3, RZ, 0xc0, !PT ;  /* 0x0000000305057812 */ /* 0x000fca00078ec0ff */
[----:B------:R0:W1:Y:S02]  /*106a0*/  SHFL.IDX PT, R14, R5, RZ, 0x1f ;  /* 0x00001fff050e7589 */ /* 0x00006400000e0000 */
.L_x_551:
[----:B-1----:R-:W-:Y:S02]  /*106b0*/  ISETP.NE.AND P0, PT, R14, RZ, PT ;  /* 0x000000ff0e00720c */ /* 0x002fe40003f05270 */
[----:B------:R-:W-:-:S11]  /*106c0*/  PLOP3.LUT P6, PT, PT, PT, PT, 0x8, 0x0 ;  /* 0x000000000000781c */ /* 0x000fd60003fce170 */
[----:B------:R-:W-:Y:S05]  /*106d0*/  @P0 BRA `(.L_x_421) ;  /* 0x00000000000c0947 */ /* 0x000fea0003800000 */
[----:B------:R-:W-:-:S03]  /*106e0*/  UMOV UR4, 0xffffffff ;  /* 0xffffffff00047882 */ /* 0x000fc60000000000 */
[----:B------:R-:W-:Y:S05]  /*106f0*/  BRA.DIV UR4, `(.L_x_422) ;  /* 0x0000004e042c7947 */ /* 0x000fea000b800000 */
[----:B------:R-:W-:-:S13]  /*10700*/  ELECT P6, URZ, PT ;  /* 0x00000000003f782f */ /* 0x000fda00038c0000 */
.L_x_421:
[----:B0-----:R-:W2:Y:S01]  /*10710*/  LDL R5, [R1+0x40] ;  /* 0x0000400001057983 */ /* 0x001ea20000100800 */
[----:B------:R-:W-:Y:S01]  /*10720*/  BSSY B1, `(.L_x_423) ;  /* 0x0000008000017945 */ /* 0x000fe20003800000 */
[----:B--2---:R-:W-:-:S05]  /*10730*/  VIADD R5, R5, 0x1 ;  /* 0x0000000105057836 */ /* 0x004fca0000000000 */
[----:B------:R-:W-:-:S04]  /*10740*/  LEA.HI R6, R5, R5, RZ, 0x1 ;  /* 0x0000000505067211 */ /* 0x000fc800078f08ff */
[----:B------:R-:W-:-:S05]  /*10750*/  LOP3.LUT R6, R6, 0xfffffffe, RZ, 0xc0, !PT ;  /* 0xfffffffe06067812 */ /* 0x000fca00078ec0ff */
[----:B------:R-:W-:-:S05]  /*10760*/  IMAD.IADD R5, R5, 0x1, -R6 ;  /* 0x0000000105057824 */ /* 0x000fca00078e0a06 */
[----:B------:R-:W-:-:S04]  /*10770*/  SHF.L.U32 R5, R5, 0x1f, RZ ;  /* 0x0000001f05057819 */ /* 0x000fc800000006ff */
[----:B------:R-:W0:Y:S02]  /*10780*/  SYNCS.PHASECHK.TRANS64.TRYWAIT P0, [R22+URZ+0x13220], R5 ;  /* 0x01322005160075a7 */ /* 0x000e24000800017f */
[----:B0-----:R-:W-:Y:S05]  /*10790*/  @!P0 BRA `(.L_x_424) ;  /* 0x0000004c00248947 */ /* 0x001fea0003800000 */
.L_x_554:
[----:B------:R-:W-:Y:S05]  /*107a0*/  BSYNC B1 ;  /* 0x0000000000017941 */ /* 0x000fea0003800000 */
.L_x_423:
[----:B------:R-:W-:Y:S04]  /*107b0*/  BSSY B1, `(.L_x_425) ;  /* 0x000004d000017945 */ /* 0x000fe80003800000 */
[----:B------:R-:W-:Y:S05]  /*107c0*/  @!P6 BRA `(.L_x_426) ;  /* 0x00000004002ce947 */ /* 0x000fea0003800000 */
[----:B------:R-:W1:Y:S01]  /*107d0*/  S2R R6, SR_TID.X ;  /* 0x0000000000067919 */ /* 0x000e620000002100 */
[----:B0-----:R-:W-:Y:S01]  /*107e0*/  IMAD R5, R25, 0x8, R22 ;  /* 0x0000000819057824 */ /* 0x001fe200078e0216 */
[----:B------:R-:W-:Y:S01]  /*107f0*/  BSSY B2, `(.L_x_427) ;  /* 0x0000006000027945 */ /* 0x000fe20003800000 */
[----:B-1----:R-:W-:Y:S02]  /*10800*/  LOP3.LUT R7, R6, 0x7f, RZ, 0xc0, !PT ;  /* 0x0000007f06077812 */ /* 0x002fe400078ec0ff */
[----:B------:R-:W-:Y:S02]  /*10810*/  SHF.L.U32 R6, R27, 0x1f, RZ ;  /* 0x0000001f1b067819 */ /* 0x000fe400000006ff */
[----:B------:R-:W-:Y:S02]  /*10820*/  ISETP.NE.AND P1, PT, R7, RZ, PT ;  /* 0x000000ff0700720c */ /* 0x000fe40003f25270 */
[----:B------:R-:W0:Y:S02]  /*10830*/  SYNCS.PHASECHK.TRANS64.TRYWAIT P0, [R5+URZ+0x132a0], R6 ;  /* 0x0132a006050075a7 */ /* 0x000e24000800017f */
[----:B0-----:R-:W-:Y:S09]  /*10840*/  @!P0 BRA `(.L_x_428) ;  /* 0x0000004c000c8947 */ /* 0x001ff20003800000 */
.L_x_555:
[----:B------:R-:W-:Y:S05]  /*10850*/  BSYNC B2 ;  /* 0x0000000000027941 */ /* 0x000fea0003800000 */
.L_x_427:
[----:B------:R-:W-:Y:S04]  /*10860*/  BSSY B2, `(.L_x_429) ;  /* 0x0000009000027945 */ /* 0x000fe80003800000 */
[----:B------:R-:W-:Y:S05]  /*10870*/  @P1 BRA `(.L_x_430) ;  /* 0x00000000001c1947 */ /* 0x000fea0003800000 */
[----:B------:R-:W1:Y:S02]  /*10880*/  S2R R7, SR_TID.X ;  /* 0x0000000000077919 */ /* 0x000e640000002100 */
[----:B-1----:R-:W-:Y:S01]  /*10890*/  LOP3.LUT R8, R7, 0x1f, RZ, 0xc0, !PT ;  /* 0x0000001f07087812 */ /* 0x002fe200078ec0ff */
[----:B------:R-:W-:-:S03]  /*108a0*/  IMAD.MOV.U32 R7, RZ, RZ, 0x2800 ;  /* 0x00002800ff077424 */ /* 0x000fc600078e00ff */
[----:B------:R-:W-:Y:S01]  /*108b0*/  ISETP.NE.AND P0, PT, R8, RZ, PT ;  /* 0x000000ff0800720c */ /* 0x000fe20003f05270 */
[----:B------:R1:W-:-:S12]  /*108c0*/  SYNCS.ARRIVE.TRANS64 RZ, [R5+URZ+0x13290], R7 ;  /* 0x0132900705ff79a7 */ /* 0x0003d8000800003f */
[----:B-1----:R-:W-:Y:S05]  /*108d0*/  @!P0 BRA `(.L_x_430) ;  /* 0x0000000000048947 */ /* 0x002fea0003800000 */
[----:B------:R-:W-:Y:S01]  /*108e0*/  BPT.TRAP 0x1 ;  /* 0x000000040000795c */ /* 0x000fe20000300000 */
.L_x_430:
[----:B------:R-:W-:Y:S05]  /*108f0*/  BSYNC B2 ;  /* 0x0000000000027941 */ /* 0x000fea0003800000 */
.L_x_429:
[----:B------:R-:W-:Y:S01]  /*10900*/  IMAD.MOV.U32 R11, RZ, RZ, RZ ;  /* 0x000000ffff0b7224 */ /* 0x000fe200078e00ff */
[----:B------:R-:W-:Y:S01]  /*10910*/  UIADD3 UR4, UP0, UR38, 0x570, URZ ;  /* 0x0000057026047890 */ /* 0x000fe2000ff1e03f */
[----:B------:R-:W-:Y:S01]  /*10920*/  IMAD R7, R25, 0x2800, R22 ;  /* 0x0000280019077824 */ /* 0x000fe200078e0216 */
[----:B------:R-:W-:Y:S01]  /*10930*/  PLOP3.LUT P0, PT, PT, PT, PT, 0x80, 0x0 ;  /* 0x000000000000781c */ /* 0x000fe20003f0f070 */
[----:B------:R-:W-:Y:S01]  /*10940*/  IMAD R8, R3, 0xa0, R0 ;  /* 0x000000a003087824 */ /* 0x000fe200078e0200 */
[----:B------:R-:W-:Y:S01]  /*10950*/  R2UR UR10, R11 ;  /* 0x000000000b0a72ca */ /* 0x000fe200000e0000 */
[----:B------:R-:W-:Y:S01]  /*10960*/  VIADD R9, R5, 0x13290 ;  /* 0x0001329005097836 */ /* 0x000fe20000000000 */
[----:B------:R-:W-:Y:S01]  /*10970*/  IADD3 R10, R7, 0xe000, RZ ;  /* 0x0000e000070a7810 */ /* 0x000fe20007ffe0ff */
[----:B------:R-:W-:Y:S01]  /*10980*/  VIADD R8, R8, 0xffffff60 ;  /* 0xffffff6008087836 */ /* 0x000fe20000000000 */
[----:B------:R-:W-:Y:S01]  /*10990*/  UIADD3.X UR5, URZ, UR39, URZ, UP0, !UPT ;  /* 0x000000273f057290 */ /* 0x000fe200087fe43f */
[----:B------:R-:W-:Y:S01]  /*109a0*/  UMOV UR6, 0x0 ;  /* 0x0000000000067882 */ /* 0x000fe20000000000 */
[----:B------:R-:W-:-:S10]  /*109b0*/  UMOV UR7, 0x12f00000 ;  /* 0x12f0000000077882 */ /* 0x000fd40000000000 */
.L_x_431:
[----:B------:R-:W-:-:S13]  /*109c0*/  @P0 ELECT P2, URZ, PT ;  /* 0x00000000003f082f */ /* 0x000fda0003840000 */
[----:B------:R-:W-:Y:S02]  /*109d0*/  @P2 R2UR UR13, R2 ;  /* 0x00000000020d22ca */ /* 0x000fe400000e0000 */
[----:B------:R-:W-:Y:S02]  /*109e0*/  @P2 R2UR UR12, R18 ;  /* 0x00000000120c22ca */ /* 0x000fe400000e0000 */
[----:B------:R-:W-:Y:S02]  /*109f0*/  @P2 R2UR UR11, R8 ;  /* 0x00000000080b22ca */ /* 0x000fe400000e0000 */
[----:B------:R-:W-:Y:S02]  /*10a00*/  @P2 R2UR UR9, R9 ;  /* 0x00000000090922ca */ /* 0x000fe400000e0000 */
[----:B------:R-:W-:Y:S02]  /*10a10*/  @P2 R2UR UR8, R10 ;  /* 0x000000000a0822ca */ /* 0x000fe400000e0000 */
[----:B------:R-:W-:-:S02]  /*10a20*/  @P2 PLOP3.LUT P0, PT, P2, PT, PT, 0x8, 0x0 ;  /* 0x000000000000281c */ /* 0x000fc4000170e170 */
[----:B------:R-:W-:-:S09]  /*10a30*/  PLOP3.LUT P2, PT, PT, PT, PT, 0x8, 0x0 ;  /* 0x000000000000781c */ /* 0x000fd20003f4e170 */
[----:B------:R1:W-:Y:S02]  /*10a40*/  UTMALDG.4D [UR8], [UR4], desc[UR6] ;  /* 0x00000608040075b4 */ /* 0x0003e40008019000 */
[----:B-1----:R-:W-:Y:S05]  /*10a50*/  @P0 BRA.U.ANY `(.L_x_431) ;  /* 0xfffffffd00d80947 */ /* 0x002fea000393ffff */
[----:B------:R-:W1:Y:S01]  /*10a60*/  SYNCS.PHASECHK.TRANS64.TRYWAIT P0, [R5+URZ+0x132c0], R6 ;  /* 0x0132c006050075a7 */ /* 0x000e62000800017f */
[----:B------:R-:W-:Y:S04]  /*10a70*/  BSSY B2, `(.L_x_432) ;  /* 0x0000002000027945 */ /* 0x000fe80003800000 */
[----:B-1----:R-:W-:Y:S05]  /*10a80*/  @!P0 BRA `(.L_x_433) ;  /* 0x0000004800908947 */ /* 0x002fea0003800000 */
.L_x_556:
[----:B------:R-:W-:Y:S05]  /*10a90*/  BSYNC B2 ;  /* 0x0000000000027941 */ /* 0x000fea0003800000 */
.L_x_432:
[----:B------:R-:W-:Y:S01]  /*10aa0*/  BSSY B2, `(.L_x_434) ;  /* 0x000000b000027945 */ /* 0x000fe20003800000 */
[----:B------:R-:W-:Y:S02]  /*10ab0*/  IMAD.MOV.U32 R12, RZ, RZ, 0x0 ;  /* 0x00000000ff0c7424 */ /* 0x000fe400078e00ff */
[----:B------:R-:W-:Y:S01]  /*10ac0*/  IMAD.MOV.U32 R13, RZ, RZ, 0x12f00000 ;  /* 0x12f00000ff0d7424 */ /* 0x000fe200078e00ff */
[----:B------:R-:W-:Y:S06]  /*10ad0*/  @P1 BRA `(.L_x_435) ;  /* 0x00000000001c1947 */ /* 0x000fec0003800000 */
[----:B------:R-:W2:Y:S01]  /*10ae0*/  S2R R9, SR_TID.X ;  /* 0x0000000000097919 */ /* 0x000ea20000002100 */
[----:B01----:R-:W-:-:S04]  /*10af0*/  IMAD.MOV.U32 R6, RZ, RZ, 0x2800 ;  /* 0x00002800ff067424 */ /* 0x003fc800078e00ff */
[----:B------:R3:W-:Y:S01]  /*10b00*/  SYNCS.ARRIVE.TRANS64 RZ, [R5+URZ+0x132b0], R6 ;  /* 0x0132b00605ff79a7 */ /* 0x0007e2000800003f */
[----:B--2---:R-:W-:-:S04]  /*10b10*/  LOP3.LUT R9, R9, 0x1f, RZ, 0xc0, !PT ;  /* 0x0000001f09097812 */ /* 0x004fc800078ec0ff */
[----:B------:R-:W-:-:S13]  /*10b20*/  ISETP.NE.AND P0, PT, R9, RZ, PT ;  /* 0x000000ff0900720c */ /* 0x000fda0003f05270 */
[----:B---3--:R-:W-:Y:S05]  /*10b30*/  @!P0 BRA `(.L_x_435) ;  /* 0x0000000000048947 */ /* 0x008fea0003800000 */
[----:B------:R-:W-:Y:S01]  /*10b40*/  BPT.TRAP 0x1 ;  /* 0x000000040000795c */ /* 0x000fe20000300000 */
.L_x_435:
[----:B------:R-:W-:Y:S05]  /*10b50*/  BSYNC B2 ;  /* 0x0000000000027941 */ /* 0x000fea0003800000 */
.L_x_434:
[----:B------:R-:W-:Y:S01]  /*10b60*/  R2UR UR10, R11 ;  /* 0x000000000b0a72ca */ /* 0x000fe200000e0000 */
[----:B------:R-:W-:Y:S01]  /*10b70*/  UIADD3 UR4, UP0, UR38, 0x670, URZ ;  /* 0x0000067026047890 */ /* 0x000fe2000ff1e03f */
[----:B------:R-:W-:Y:S01]  /*10b80*/  R2UR UR6, R12 ;  /* 0x000000000c0672ca */ /* 0x000fe200000e0000 */
[----:B------:R-:W-:Y:S01]  /*10b90*/  VIADD R7, R7, 0x6000 ;  /* 0x0000600007077836 */ /* 0x000fe20000000000 */
[----:B------:R-:W-:Y:S01]  /*10ba0*/  R2UR UR7, R13 ;  /* 0x000000000d0772ca */ /* 0x000fe200000e0000 */
[----:B01----:R-:W-:Y:S01]  /*10bb0*/  VIADD R5, R5, 0x132b0 ;  /* 0x000132b005057836 */ /* 0x003fe20000000000 */
[----:B------:R-:W-:Y:S01]  /*10bc0*/  PLOP3.LUT P0, PT, PT, PT, PT, 0x80, 0x0 ;  /* 0x000000000000781c */ /* 0x000fe20003f0f070 */
[----:B------:R-:W-:-:S12]  /*10bd0*/  UIADD3.X UR5, URZ, UR39, URZ, UP0, !UPT ;  /* 0x000000273f057290 */ /* 0x000fd800087fe43f */
.L_x_436:
        /* <DEDUP_REMOVED lines=10> */
.L_x_426:
[----:B------:R-:W-:Y:S05]  /*10c80*/  BSYNC B1 ;  /* 0x0000000000017941 */ /* 0x000fea0003800000 */
.L_x_425:
[----:B------:R-:W-:Y:S01]  /*10c90*/  VIADD R3, R3, 0xfffffffe ;  /* 0xfffffffe03037836 */ /* 0x000fe20000000000 */
[----:B------:R-:W-:Y:S01]  /*10ca0*/  PLOP3.LUT P0, PT, PT, PT, PT, 0x8, 0x0 ;  /* 0x000000000000781c */ /* 0x000fe20003f0e170 */
[----:B------:R-:W-:-:S03]  /*10cb0*/  VIADD R25, R25, 0x1 ;  /* 0x0000000119197836 */ /* 0x000fc60000000000 */
[----:B------:R-:W-:Y:S02]  /*10cc0*/  ISETP.GE.AND P2, PT, R3, R4, PT ;  /* 0x000000040300720c */ /* 0x000fe40003f46270 */
[----:B------:R-:W-:-:S04]  /*10cd0*/  ISETP.NE.AND P1, PT, R25, 0x2, PT ;  /* 0x000000021900780c */ /* 0x000fc80003f25270 */
[----:B0-----:R-:W-:Y:S02]  /*10ce0*/  SEL R5, RZ, 0x1, P1 ;  /* 0x00000001ff057807 */ /* 0x001fe40000800000 */
[----:B------:R-:W-:Y:S02]  /*10cf0*/  SEL R25, R25, RZ, P1 ;  /* 0x000000ff19197207 */ /* 0x000fe40000800000 */
[----:B------:R-:W-:-:S03]  /*10d00*/  LOP3.LUT R27, R27, R5, RZ, 0x3c, !PT ;  /* 0x000000051b1b7212 */ /* 0x000fc600078e3cff */
[----:B------:R-:W-:Y:S05]  /*10d10*/  @!P2 BRA `(.L_x_419) ;  /* 0x000000040058a947 */ /* 0x000fea0003800000 */
.L_x_449:
[----:B------:R-:W-:Y:S05]  /*10d20*/  YIELD ;  /* 0x0000000000007946 */ /* 0x000fea0003800000 */
[----:B------:R-:W-:Y:S04]  /*10d30*/  BSSY B1, `(.L_x_437) ;  /* 0x000004c000017945 */ /* 0x000fe80003800000 */
[----:B------:R-:W-:Y:S05]  /*10d40*/  @!P6 BRA `(.L_x_438) ;  /* 0x000000040028e947 */ /* 0x000fea0003800000 */
[----:B------:R-:W0:Y:S01]  /*10d50*/  S2R R5, SR_TID.X ;  /* 0x0000000000057919 */ /* 0x000e220000002100 */
[----:B------:R-:W-:Y:S01]  /*10d60*/  SHF.L.U32 R6, R27, 0x1f, RZ ;  /* 0x0000001f1b067819 */ /* 0x000fe200000006ff */
[----:B------:R-:W-:Y:S01]  /*10d70*/  BSSY B2, `(.L_x_439) ;  /* 0x0000006000027945 */ /* 0x000fe20003800000 */
[----:B0-----:R-:W-:Y:S01]  /*10d80*/  LOP3.LUT R7, R5, 0x7f, RZ, 0xc0, !PT ;  /* 0x0000007f05077812 */ /* 0x001fe200078ec0ff */
[----:B------:R-:W-:-:S03]  /*10d90*/  IMAD R5, R25, 0x8, R22 ;  /* 0x0000000819057824 */ /* 0x000fc600078e0216 */
[----:B------:R-:W-:Y:S01]  /*10da0*/  ISETP.NE.AND P2, PT, R7, RZ, PT ;  /* 0x000000ff0700720c */ /* 0x000fe20003f45270 */
[----:B------:R-:W0:Y:S02]  /*10db0*/  SYNCS.PHASECHK.TRANS64.TRYWAIT P1, [R5+URZ+0x132a0], R6 ;  /* 0x0132a006050075a7 */ /* 0x000e24000802017f */
[----:B0-----:R-:W-:Y:S10]  /*10dc0*/  @!P1 BRA `(.L_x_440) ;  /* 0x0000004400d49947 */ /* 0x001ff40003800000 */
.L_x_557:
[----:B------:R-:W-:Y:S05]  /*10dd0*/  BSYNC B2 ;  /* 0x0000000000027941 */ /* 0x000fea0003800000 */
.L_x_439:
        /* <DEDUP_REMOVED lines=9> */
.L_x_442:
[----:B------:R-:W-:Y:S05]  /*10e70*/  BSYNC B2 ;  /* 0x0000000000027941 */ /* 0x000fea0003800000 */
.L_x_441:
[----:B------:R-:W-:Y:S01]  /*10e80*/  IMAD.MOV.U32 R11, RZ, RZ, RZ ;  /* 0x000000ffff0b7224 */ /* 0x000fe200078e00ff */
[----:B------:R-:W-:Y:S01]  /*10e90*/  UIADD3 UR4, UP0, UR38, 0x570, URZ ;  /* 0x0000057026047890 */ /* 0x000fe2000ff1e03f */
[----:B------:R-:W-:Y:S01]  /*10ea0*/  IMAD R7, R25, 0x2800, R22 ;  /* 0x0000280019077824 */ /* 0x000fe200078e0216 */
[----:B------:R-:W-:Y:S01]  /*10eb0*/  PLOP3.LUT P1, PT, PT, PT, PT, 0x80, 0x0 ;  /* 0x000000000000781c */ /* 0x000fe20003f2f070 */
[----:B------:R-:W-:Y:S01]  /*10ec0*/  IMAD R8, R3, 0xa0, R0 ;  /* 0x000000a003087824 */ /* 0x000fe200078e0200 */
[----:B------:R-:W-:Y:S01]  /*10ed0*/  R2UR UR10, R11 ;  /* 0x000000000b0a72ca */ /* 0x000fe200000e0000 */
[----:B------:R-:W-:Y:S01]  /*10ee0*/  VIADD R9, R5, 0x13290 ;  /* 0x0001329005097836 */ /* 0x000fe20000000000 */
[----:B------:R-:W-:Y:S01]  /*10ef0*/  UIADD3.X UR5, URZ, UR39, URZ, UP0, !UPT ;  /* 0x000000273f057290 */ /* 0x000fe200087fe43f */
[----:B------:R-:W-:Y:S01]  /*10f00*/  VIADD R10, R7, 0xe000 ;  /* 0x0000e000070a7836 */ /* 0x000fe20000000000 */
[----:B------:R-:W-:Y:S01]  /*10f10*/  UMOV UR6, 0x0 ;  /* 0x0000000000067882 */ /* 0x000fe20000000000 */
[----:B------:R-:W-:-:S10]  /*10f20*/  UMOV UR7, 0x12f00000 ;  /* 0x12f0000000077882 */ /* 0x000fd40000000000 */
.L_x_443:
        /* <DEDUP_REMOVED lines=13> */
.L_x_558:
[----:B------:R-:W-:Y:S05]  /*11000*/  BSYNC B2 ;  /* 0x0000000000027941 */ /* 0x000fea0003800000 */
.L_x_444:
        /* <DEDUP_REMOVED lines=11> */
.L_x_447:
[----:B------:R-:W-:Y:S05]  /*110c0*/  BSYNC B2 ;  /* 0x0000000000027941 */ /* 0x000fea0003800000 */
.L_x_446:
        /* <DEDUP_REMOVED lines=8> */
.L_x_448:
        /* <DEDUP_REMOVED lines=9> */
[----:B0-----:R-:W-:Y:S05]  /*111e0*/  @P1 BRA.U.ANY `(.L_x_448) ;  /* 0xfffffffd00d81947 */ /* 0x001fea000393ffff */
.L_x_438:
[----:B------:R-:W-:Y:S05]  /*111f0*/  BSYNC B1 ;  /* 0x0000000000017941 */ /* 0x000fea0003800000 */
.L_x_437:
[----:B------:R-:W-:Y:S01]  /*11200*/  ISETP.GT.AND P2, PT, R3, R4, PT ;  /* 0x000000040300720c */ /* 0x000fe20003f44270 */
[----:B------:R-:W-:Y:S02]  /*11210*/  VIADD R25, R25, 0x1 ;  /* 0x0000000119197836 */ /* 0x000fe40000000000 */
[----:B------:R-:W-:-:S03]  /*11220*/  VIADD R3, R3, 0xffffffff ;  /* 0xffffffff03037836 */ /* 0x000fc60000000000 */
[----:B------:R-:W-:-:S04]  /*11230*/  ISETP.NE.AND P1, PT, R25, 0x2, PT ;  /* 0x000000021900780c */ /* 0x000fc80003f25270 */
[----:B------:R-:W-:Y:S02]  /*11240*/  SEL R5, RZ, 0x1, P1 ;  /* 0x00000001ff057807 */ /* 0x000fe40000800000 */
[----:B------:R-:W-:Y:S02]  /*11250*/  SEL R25, R25, RZ, P1 ;  /* 0x000000ff19197207 */ /* 0x000fe40000800000 */
[----:B------:R-:W-:Y:S01]  /*11260*/  LOP3.LUT R27, R27, R5, RZ, 0x3c, !PT ;  /* 0x000000051b1b7212 */ /* 0x000fe200078e3cff */
[----:B------:R-:W-:Y:S06]  /*11270*/  @P2 BRA `(.L_x_449) ;  /* 0xfffffff800a82947 */ /* 0x000fec000383ffff */
.L_x_419:
[----:B------:R-:W-:Y:S05]  /*11280*/  BSYNC B0 ;  /* 0x0000000000007941 */ /* 0x000fea0003800000 */
.L_x_418:
[----:B------:R-:W2:Y:S01]  /*11290*/  LDL R5, [R1+0x2c] ;  /* 0x00002c0001057983 */ /* 0x000ea20000100800 */
[----:B------:R-:W-:Y:S05]  /*112a0*/  @!P0 WARPSYNC.ALL ;  /* 0x0000000000008948 */ /* 0x000fea0003800000 */
[----:B------:R-:W-:Y:S01]  /*112b0*/  @!P0 BAR.SYNC.DEFER_BLOCKING 0xc, 0x200 ;  /* 0x0308000000008b1d */ /* 0x000fe20000010000 */
[----:B--2---:R-:W-:-:S13]  /*112c0*/  ISETP.GT.AND P0, PT, R5, RZ, PT ;  /* 0x000000ff0500720c */ /* 0x004fda0003f04270 */
[----:B------:R-:W-:Y:S05]  /*112d0*/  @P0 BRA `(.L_x_450) ;  /* 0x0000000000440947 */ /* 0x000fea0003800000 */
[----:B------:R-:W0:Y:S02]  /*112e0*/  S2R R5, SR_TID.X ;  /* 0x0000000000057919 */ /* 0x000e240000002100 */
[----:B0-----:R-:W-:-:S04]  /*112f0*/  LOP3.LUT R5, R5, 0x7f, RZ, 0xc0, !PT ;  /* 0x0000007f05057812 */ /* 0x001fc800078ec0ff */
[----:B------:R-:W-:-:S13]  /*11300*/  ISETP.NE.AND P0, PT, R5, RZ, PT ;  /* 0x000000ff0500720c */ /* 0x000fda0003f05270 */
[----:B------:R-:W-:Y:S05]  /*11310*/  @P0 BRA `(.L_x_451) ;  /* 0x0000002800c80947 */ /* 0x000fea0003800000 */
[----:B------:R-:W0:Y:S01]  /*11320*/  S2R R5, SR_LANEID ;  /* 0x0000000000057919 */ /* 0x000e220000000000 */
        /* <DEDUP_REMOVED lines=12> */
.L_x_450:
[----:B------:R-:W-:Y:S01]  /*113f0*/  VIADD R0, R22, 0xe000 ;  /* 0x0000e00016007836 */ /* 0x000fe20000000000 */
[----:B------:R-:W-:Y:S04]  /*11400*/  BSSY B6, `(.L_x_452) ;  /* 0x0000013000067945 */ /* 0x000fe80003800000 */
[----:B------:R-:W-:-:S13]  /*11410*/  LOP3.LUT P0, RZ, R0, 0x1bf, RZ, 0xc0, !PT ;  /* 0x000001bf00ff7812 */ /* 0x000fda000780c0ff */
[----:B------:R-:W-:Y:S05]  /*11420*/  @!P0 BRA `(.L_x_453) ;  /* 0x0000000000408947 */ /* 0x000fea0003800000 */
[----:B------:R-:W-:Y:S01]  /*11430*/  MOV R2, 0x0 ;  /* 0x0000000000027802 */ /* 0x000fe20000000f00 */
[----:B------:R-:W-:Y:S01]  /*11440*/  ULDC.64 UR6, c[0x4][0x98] ;  /* 0x0100260000067ab9 */ /* 0x000fe20000000a00 */
[----:B------:R-:W-:Y:S01]  /*11450*/  ULDC.64 UR8, c[0x4][0xa0] ;  /* 0x0100280000087ab9 */ /* 0x000fe20000000a00 */
[----:B------:R-:W-:Y:S01]  /*11460*/  ULDC.64 UR4, c[0x4][0x8] ;  /* 0x0100020000047ab9 */ /* 0x000fe20000000a00 */
[----:B------:R-:W-:Y:S01]  /*11470*/  IMAD.U32 R4, RZ, RZ, UR6 ;  /* 0x00000006ff047e24 */ /* 0x000fe2000f8e00ff */
[----:B------:R-:W-:Y:S01]  /*11480*/  MOV R12, 0x1 ;  /* 0x00000001000c7802 */ /* 0x000fe20000000f00 */
[----:B------:R-:W0:Y:S01]  /*11490*/  LDC.64 R2, c[0x4][R2] ;  /* 0x0100000002027b82 */ /* 0x000e220000000a00 */
[----:B------:R-:W-:Y:S02]  /*114a0*/  IMAD.U32 R5, RZ, RZ, UR7 ;  /* 0x00000007ff057e24 */ /* 0x000fe4000f8e00ff */
[----:B------:R-:W-:Y:S02]  /*114b0*/  IMAD.U32 R6, RZ, RZ, UR8 ;  /* 0x00000008ff067e24 */ /* 0x000fe4000f8e00ff */
[----:B------:R-:W-:-:S02]  /*114c0*/  IMAD.U32 R7, RZ, RZ, UR9 ;  /* 0x00000009ff077e24 */ /* 0x000fc4000f8e00ff */
[----:B------:R-:W-:Y:S02]  /*114d0*/  IMAD.U32 R10, RZ, RZ, UR4 ;  /* 0x00000004ff0a7e24 */ /* 0x000fe4000f8e00ff */
[----:B------:R-:W-:Y:S02]  /*114e0*/  IMAD.U32 R11, RZ, RZ, UR5 ;  /* 0x00000005ff0b7e24 */ /* 0x000fe4000f8e00ff */
[----:B------:R-:W-:Y:S02]  /*114f0*/  IMAD.MOV.U32 R8, RZ, RZ, 0x70 ;  /* 0x00000070ff087424 */ /* 0x000fe400078e00ff */
[----:B------:R-:W-:-:S07]  /*11500*/  IMAD.MOV.U32 R13, RZ, RZ, RZ ;  /* 0x000000ffff0d7224 */ /* 0x000fce00078e00ff */
[----:B------:R-:W-:-:S07]  /*11510*/  LEPC R20, `(.L_x_453) ;  /* 0x000000001014794e */ /* 0x000fce0000000000 */
[----:B0-----:R-:W-:Y:S05]  /*11520*/  CALL.ABS.NOINC R2 ;  /* 0x0000000002007343 */ /* 0x001fea0003c00000 */
.L_x_453:
[----:B------:R-:W-:Y:S05]  /*11530*/  BSYNC B6 ;  /* 0x0000000000067941 */ /* 0x000fea0003800000 */
.L_x_452:
        /* <DEDUP_REMOVED lines=8> */
[----:B0-----:R-:W-:Y:S01]  /*115c0*/  MOV R2, 0x0 ;  /* 0x0000000000027802 */ /* 0x001fe20000000f00 */
        /* <DEDUP_REMOVED lines=15> */
.L_x_455:
[----:B------:R-:W-:Y:S05]  /*116c0*/  BSYNC B6 ;  /* 0x0000000000067941 */ /* 0x000fea0003800000 */
.L_x_454:
[----:B------:R-:W-:Y:S01]  /*116d0*/  VIADD R0, R22, 0x1000 ;  /* 0x0000100016007836 */ /* 0x000fe20000000000 */
[----:B------:R-:W-:Y:S04]  /*116e0*/  BSSY B6, `(.L_x_456) ;  /* 0x0000013000067945 */ /* 0x000fe80003800000 */
[----:B------:R-:W-:-:S13]  /*116f0*/  LOP3.LUT P0, RZ, R0, 0x9f, RZ, 0xc0, !PT ;  /* 0x0000009f00ff7812 */ /* 0x000fda000780c0ff */
        /* <DEDUP_REMOVED lines=17> */
.L_x_457:
[----:B------:R-:W-:Y:S05]  /*11810*/  BSYNC B6 ;  /* 0x0000000000067941 */ /* 0x000fea0003800000 */
.L_x_456:
[----:B0-----:R-:W2:Y:S01]  /*11820*/  LDL R2, [R1] ;  /* 0x0000000001027983 */ /* 0x001ea20000100800 */
[----:B------:R-:W-:Y:S01]  /*11830*/  BSSY B6, `(.L_x_458) ;  /* 0x0000013000067945 */ /* 0x000fe20003800000 */
[----:B--2---:R-:W-:-:S13]  /*11840*/  LOP3.LUT P6, RZ, R2, 0x1, RZ, 0xc0, !PT ;  /* 0x0000000102ff7812 */ /* 0x004fda00078cc0ff */
        /* <DEDUP_REMOVED lines=17> */
.L_x_459:
[----:B------:R-:W-:Y:S05]  /*11960*/  BSYNC B6 ;  /* 0x0000000000067941 */ /* 0x000fea0003800000 */
.L_x_458:
[----:B------:R-:W-:Y:S02]  /*11970*/  ULDC.64 UR4, c[0x0][0x9f8] ;  /* 0x00027e0000047ab9 */ /* 0x000fe40000000a00 */
[----:B------:R-:W-:-:S04]  /*11980*/  ISETP.NE.U32.AND P0, PT, RZ, UR4, PT ;  /* 0x00000004ff007c0c */ /* 0x000fc8000bf05070 */
[----:B------:R-:W-:-:S13]  /*11990*/  ISETP.NE.AND.EX P0, PT, RZ, UR5, PT, P0 ;  /* 0x00000005ff007c0c */ /* 0x000fda000bf05300 */
[----:B------:R-:W-:-:S04]  /*119a0*/  @P0 IADD3 R2, P1, R23, UR4, RZ ;  /* 0x0000000417020c10 */ /* 0x000fc8000ff3e0ff */
[----:B------:R-:W-:Y:S01]  /*119b0*/  @P0 IADD3.X R3, R29, UR5, RZ, P1, !PT ;  /* 0x000000051d030c10 */ /* 0x000fe20008ffe4ff */
[----:B------:R-:W-:-:S04]  /*119c0*/  ULDC.64 UR4, c[0x0][0xa08] ;  /* 0x0002820000047ab9 */ /* 0x000fc80000000a00 */
[----:B------:R0:W2:Y:S02]  /*119d0*/  @P0 LDG.E R28, desc[UR40][R2.64] ;  /* 0x00000028021c0981 */ /* 0x0000a4000c1e1900 */
[----:B0-----:R-:W0:Y:S02]  /*119e0*/  LDC.64 R2, c[0x0][0x418] ;  /* 0x00010600ff027b82 */ /* 0x001e240000000a00 */
[----:B0-----:R-:W-:Y:S01]  /*119f0*/  LOP3.LUT P0, RZ, R2, UR4, RZ, 0xfc, !PT ;  /* 0x0000000402ff7c12 */ /* 0x001fe2000f80fcff */
[----:B------:R-:W-:-:S03]  /*11a00*/  UMOV UR4, 0xffffffff ;  /* 0xffffffff00047882 */ /* 0x000fc60000000000 */
[----:B------:R-:W-:Y:S02]  /*11a10*/  LOP3.LUT P0, RZ, R3, UR5, RZ, 0xfc, P0 ;  /* 0x0000000503ff7c12 */ /* 0x000fe4000800fcff */
[----:B--2---:R-:W-:Y:S02]  /*11a20*/  SHF.R.S32.HI R29, RZ, 0x1f, R28 ;  /* 0x0000001fff1d7819 */ /* 0x004fe4000001141c */
[----:B------:R-:W-:Y:S01]  /*11a30*/  SEL R23, R28, RZ, !P0 ;  /* 0x000000ff1c177207 */ /* 0x000fe20004000000 */
[----:B------:R-:W-:Y:S08]  /*11a40*/  BRA.DIV UR4, `(.L_x_460) ;  /* 0x0000003a04dc7947 */ /* 0x000ff0000b800000 */
[----:B------:R-:W0:Y:S02]  /*11a50*/  S2R R0, SR_TID.X ;  /* 0x0000000000007919 */ /* 0x000e240000002100 */
[----:B0-----:R-:W-:-:S04]  /*11a60*/  SHF.R.U32.HI R0, RZ, 0x5, R0 ;  /* 0x00000005ff007819 */ /* 0x001fc80000011600 */
[----:B------:R-:W-:-:S05]  /*11a70*/  LOP3.LUT R0, R0, 0x3, RZ, 0xc0, !PT ;  /* 0x0000000300007812 */ /* 0x000fca00078ec0ff */
[----:B------:R0:W1:Y:S02]  /*11a80*/  SHFL.IDX PT, R14, R0, RZ, 0x1f ;  /* 0x00001fff000e7589 */ /* 0x00006400000e0000 */
.L_x_561:
[----:B0-----:R-:W2:Y:S01]  /*11a90*/  LDL.LU R0, [R1] ;  /* 0x0000000001007983 */ /* 0x001ea20000300800 */
[----:B------:R-:W-:Y:S02]  /*11aa0*/  PLOP3.LUT P1, PT, PT, PT, PT, 0x8, 0x0 ;  /* 0x000000000000781c */ /* 0x000fe40003f2e170 */
[----:B-1----:R-:W-:Y:S02]  /*11ab0*/  ISETP.NE.AND P0, PT, R14, RZ, PT ;  /* 0x000000ff0e00720c */ /* 0x002fe40003f05270 */
[----:B--2---:R-:W-:-:S09]  /*11ac0*/  LOP3.LUT R0, R0, 0xfffffffe, RZ, 0xc0, !PT ;  /* 0xfffffffe00007812 */ /* 0x004fd200078ec0ff */
[----:B------:R-:W-:-:S05]  /*11ad0*/  @P1 LOP3.LUT R0, R0, 0x1, RZ, 0xfc, !PT ;  /* 0x0000000100001812 */ /* 0x000fca00078efcff */
[----:B------:R0:W-:Y:S01]  /*11ae0*/  STL [R1], R0 ;  /* 0x0000000001007387 */ /* 0x0001e20000100800 */
[----:B------:R-:W-:Y:S05]  /*11af0*/  @P0 BRA `(.L_x_461) ;  /* 0x0000000400580947 */ /* 0x000fea0003800000 */
[----:B------:R-:W-:-:S03]  /*11b00*/  UMOV UR4, 0xffffffff ;  /* 0xffffffff00047882 */ /* 0x000fc60000000000 */
[----:B------:R-:W-:Y:S05]  /*11b10*/  BRA.DIV UR4, `(.L_x_462) ;  /* 0x0000003a04dc7947 */ /* 0x000fea000b800000 */
[----:B------:R-:W-:-:S13]  /*11b20*/  ELECT P6, URZ, PT ;  /* 0x00000000003f782f */ /* 0x000fda00038c0000 */
.L_x_564:
[----:B------:R-:W-:Y:S05]  /*11b30*/  @!P6 BRA `(.L_x_461) ;  /* 0x000000040048e947 */ /* 0x000fea0003800000 */
[----:B0-----:R-:W2:Y:S01]  /*11b40*/  LDL R0, [R1+0x38] ;  /* 0x0000380001007983 */ /* 0x001ea20000100800 */
[----:B------:R-:W-:-:S04]  /*11b50*/  ISETP.NE.U32.AND P0, PT, R2, RZ, PT ;  /* 0x000000ff0200720c */ /* 0x000fc80003f05070 */
[----:B------:R-:W-:Y:S01]  /*11b60*/  ISETP.NE.AND.EX P0, PT, R3, RZ, PT, P0 ;  /* 0x000000ff0300720c */ /* 0x000fe20003f05300 */
[----:B--2---:R-:W-:-:S12]  /*11b70*/  VIADD R0, R0, 0xffffffff ;  /* 0xffffffff00007836 */ /* 0x004fd80000000000 */
[----:B------:R-:W-:Y:S05]  /*11b80*/  @!P0 BRA `(.L_x_463) ;  /* 0x0000000000448947 */ /* 0x000fea0003800000 */
[----:B------:R-:W0:Y:S01]  /*11b90*/  LDC R7, c[0x0][0x43c] ;  /* 0x00010f00ff077b82 */ /* 0x000e220000000800 */
[----:B------:R-:W-:Y:S01]  /*11ba0*/  ULDC.64 UR4, c[0x0][0x428] ;  /* 0x00010a0000047ab9 */ /* 0x000fe20000000a00 */
[----:B0-----:R-:W-:-:S13]  /*11bb0*/  ISETP.NE.AND P0, PT, R7, 0x1, PT ;  /* 0x000000010700780c */ /* 0x001fda0003f05270 */
[----:B------:R-:W0:Y:S02]  /*11bc0*/  @P0 LDC.64 R4, c[0x0][0x440] ;  /* 0x00011000ff040b82 */ /* 0x000e240000000a00 */
[----:B0-----:R-:W-:-:S04]  /*11bd0*/  @P0 IMAD.HI.U32 R6, R0, R4, RZ ;  /* 0x0000000400060227 */ /* 0x001fc800078e00ff */
[----:B------:R-:W-:Y:S01]  /*11be0*/  IMAD.MOV.U32 R4, RZ, RZ, R0 ;  /* 0x000000ffff047224 */ /* 0x000fe200078e0000 */
[----:B------:R-:W-:Y:S01]  /*11bf0*/  @P0 SHF.R.U32.HI R4, RZ, R5, R6 ;  /* 0x00000005ff040219 */ /* 0x000fe20000011606 */
[----:B------:R-:W-:-:S04]  /*11c00*/  IMAD R6, R29, UR4, RZ ;  /* 0x000000041d067c24 */ /* 0x000fc8000f8e02ff */
[----:B------:R-:W-:Y:S02]  /*11c10*/  IMAD.MOV R5, RZ, RZ, -R4 ;  /* 0x000000ffff057224 */ /* 0x000fe400078e0a04 */
[----:B------:R-:W-:Y:S02]  /*11c20*/  IMAD R6, R28, UR5, R6 ;  /* 0x000000051c067c24 */ /* 0x000fe4000f8e0206 */
[----:B------:R-:W-:Y:S01]  /*11c30*/  IMAD R0, R7, R5, R0 ;  /* 0x0000000507007224 */ /* 0x000fe200078e0200 */
[----:B------:R-:W-:-:S03]  /*11c40*/  SHF.R.S32.HI R5, RZ, 0x1f, R4 ;  /* 0x0000001fff057819 */ /* 0x000fc60000011404 */
[----:B------:R-:W-:-:S04]  /*11c50*/  IMAD.WIDE.U32 R4, R28, UR4, R4 ;  /* 0x000000041c047c25 */ /* 0x000fc8000f8e0004 */
[----:B------:R-:W-:Y:S01]  /*11c60*/  IMAD.IADD R5, R5, 0x1, R6 ;  /* 0x0000000105057824 */ /* 0x000fe200078e0206 */
[----:B------:R-:W-:-:S04]  /*11c70*/  LEA R2, P0, R4, R2, 0x2 ;  /* 0x0000000204027211 */ /* 0x000fc800078010ff */
[----:B------:R-:W-:-:S05]  /*11c80*/  LEA.HI.X R3, R4, R3, R5, 0x2, P0 ;  /* 0x0000000304037211 */ /* 0x000fca00000f1405 */
[----:B------:R0:W5:Y:S04]  /*11c90*/  LDG.E R23, desc[UR40][R2.64] ;  /* 0x0000002802177981 */ /* 0x000168000c1e1900 */
.L_x_463:
[----:B------:R-:W-:Y:S01]  /*11ca0*/  IMAD R4, R24, 0x8, R22 ;  /* 0x0000000818047824 */ /* 0x000fe200078e0216 */
[----:B0-----:R-:W-:Y:S01]  /*11cb0*/  SHF.L.U32 R3, R26, 0x1f, RZ ;  /* 0x0000001f1a037819 */ /* 0x001fe200000006ff */
[----:B------:R-:W0:Y:S03]  /*11cc0*/  S2R R2, SR_TID.X ;  /* 0x0000000000027919 */ /* 0x000e260000002100 */
[----:B------:R-:W1:Y:S01]  /*11cd0*/  SYNCS.PHASECHK.TRANS64.TRYWAIT P0, [R4+URZ+0x13280], R3 ;  /* 0x01328003040075a7 */ /* 0x000e62000800017f */
[----:B0-----:R-:W-:-:S04]  /*11ce0*/  LOP3.LUT R2, R2, 0x7f, RZ, 0xc0, !PT ;  /* 0x0000007f02027812 */ /* 0x001fc800078ec0ff */
[----:B------:R-:W-:Y:S01]  /*11cf0*/  ISETP.NE.AND P1, PT, R2, RZ, PT ;  /* 0x000000ff0200720c */ /* 0x000fe20003f25270 */
[----:B-1----:R-:W-:-:S12]  /*11d00*/  @!P0 BRA `(.L_x_464) ;  /* 0x0000003800808947 */ /* 0x002fd80003800000 */
.L_x_565:
        /* <DEDUP_REMOVED lines=8> */
.L_x_465:
[----:B------:R-:W2:Y:S01]  /*11d90*/  LDL R5, [R1+0x4] ;  /* 0x0000040001057983 */ /* 0x000ea20000100800 */
[----:B------:R-:W-:Y:S01]  /*11da0*/  IMAD R2, R24, 0x2800, R22 ;  /* 0x0000280018027824 */ /* 0x000fe200078e0216 */
[----:B------:R-:W-:Y:S01]  /*11db0*/  R2UR UR9, R4 ;  /* 0x00000000040972ca */ /* 0x000fe200000e0000 */
[----:B------:R-:W-:Y:S01]  /*11dc0*/  UIADD3 UR4, UP0, UR38, 0x470, URZ ;  /* 0x0000047026047890 */ /* 0x000fe2000ff1e03f */
[----:B------:R-:W-:Y:S01]  /*11dd0*/  R2UR UR12, R18 ;  /* 0x00000000120c72ca */ /* 0x000fe200000e0000 */
[----:B------:R-:W-:Y:S01]  /*11de0*/  UMOV UR6, 0x0 ;  /* 0x0000000000067882 */ /* 0x000fe20000000000 */
[----:B------:R-:W-:Y:S01]  /*11df0*/  R2UR UR8, R2 ;  /* 0x00000000020872ca */ /* 0x000fe200000e0000 */
[----:B------:R-:W-:Y:S01]  /*11e00*/  UIADD3.X UR5, URZ, UR39, URZ, UP0, !UPT ;  /* 0x000000273f057290 */ /* 0x000fe200087fe43f */
[----:B-----5:R-:W-:Y:S01]  /*11e10*/  R2UR UR13, R23 ;  /* 0x00000000170d72ca */ /* 0x020fe200000e0000 */
[----:B------:R-:W-:Y:S01]  /*11e20*/  UMOV UR7, 0x14f00000 ;  /* 0x14f0000000077882 */ /* 0x000fe20000000000 */
[----:B------:R-:W-:-:S05]  /*11e30*/  UMOV UR10, URZ ;  /* 0x0000003f000a7c82 */ /* 0x000fca0008000000 */
[----:B------:R-:W-:-:S04]  /*11e40*/  UIADD3 UR9, UR9, 0x13270, URZ ;  /* 0x0001327009097890 */ /* 0x000fc8000fffe03f */
[----:B------:R-:W-:Y:S01]  /*11e50*/  UIADD3 UR8, UR8, 0x6000, URZ ;  /* 0x0000600008087890 */ /* 0x000fe2000fffe03f */
[----:B--2---:R-:W-:-:S05]  /*11e60*/  IMAD R0, R0, 0xa0, R5 ;  /* 0x000000a000007824 */ /* 0x004fca00078e0205 */
[----:B------:R-:W-:-:S13]  /*11e70*/  R2UR UR11, R0 ;  /* 0x00000000000b72ca */ /* 0x000fda00000e0000 */
[----:B------:R1:W-:Y:S01]  /*11e80*/  UTMALDG.4D [UR8], [UR4], desc[UR6] ;  /* 0x00000608040075b4 */ /* 0x0003e20008019000 */
[----:B------:R-:W2:Y:S02]  /*11e90*/  SYNCS.PHASECHK.TRANS64.TRYWAIT P0, [R4+URZ+0x13240], R3 ;  /* 0x01324003040075a7 */ /* 0x000ea4000800017f */
[----:B-12---:R-:W-:Y:S05]  /*11ea0*/  @!P0 BRA `(.L_x_466) ;  /* 0x00000038002c8947 */ /* 0x006fea0003800000 */
.L_x_566:
[----:B------:R-:W-:Y:S05]  /*11eb0*/  @P1 BRA `(.L_x_467) ;  /* 0x00000000001c1947 */ /* 0x000fea0003800000 */
[----:B------:R-:W2:Y:S01]  /*11ec0*/  S2R R5, SR_TID.X ;  /* 0x0000000000057919 */ /* 0x000ea20000002100 */
[----:B01----:R-:W-:-:S04]  /*11ed0*/  IMAD.MOV.U32 R3, RZ, RZ, 0x2800 ;  /* 0x00002800ff037424 */ /* 0x003fc800078e00ff */
[----:B------:R3:W-:Y:S01]  /*11ee0*/  SYNCS.ARRIVE.TRANS64 RZ, [R4+URZ+0x13230], R3 ;  /* 0x0132300304ff79a7 */ /* 0x0007e2000800003f */
[----:B--2---:R-:W-:-:S04]  /*11ef0*/  LOP3.LUT R5, R5, 0x1f, RZ, 0xc0, !PT ;  /* 0x0000001f05057812 */ /* 0x004fc800078ec0ff */
[----:B------:R-:W-:-:S13]  /*11f00*/  ISETP.NE.AND P0, PT, R5, RZ, PT ;  /* 0x000000ff0500720c */ /* 0x000fda0003f05270 */
[----:B---3--:R-:W-:Y:S05]  /*11f10*/  @!P0 BRA `(.L_x_467) ;  /* 0x0000000000048947 */ /* 0x008fea0003800000 */
[----:B------:R-:W-:Y:S01]  /*11f20*/  BPT.TRAP 0x1 ;  /* 0x000000040000795c */ /* 0x000fe20000300000 */
.L_x_467:
[----:B01----:R-:W2:Y:S01]  /*11f30*/  LDL.LU R3, [R1] ;  /* 0x0000000001037983 */ /* 0x003ea20000300800 */
        /* <DEDUP_REMOVED lines=10> */
[----:B------:R-:W-:-:S03]  /*11fe0*/  R2UR UR13, R23 ;  /* 0x00000000170d72ca */ /* 0x000fc600000e0000 */
[----:B------:R-:W-:Y:S02]  /*11ff0*/  UIADD3 UR8, UR8, 0xe000, URZ ;  /* 0x0000e00008087890 */ /* 0x000fe4000fffe03f */
[----:B------:R-:W-:-:S09]  /*12000*/  UIADD3 UR9, UR9, 0x13230, URZ ;  /* 0x0001323009097890 */ /* 0x000fd2000fffe03f */
[----:B------:R1:W-:Y:S01]  /*12010*/  UTMALDG.4D [UR8], [UR4], desc[UR6] ;  /* 0x00000608040075b4 */ /* 0x0003e20008019000 */
[----:B--2---:R-:W-:-:S04]  /*12020*/  LOP3.LUT R3, R3, 0xfffffffe, RZ, 0xc0, !PT ;  /* 0xfffffffe03037812 */ /* 0x004fc800078ec0ff */
[----:B------:R-:W-:-:S05]  /*12030*/  @P0 LOP3.LUT R3, R3, 0x1, RZ, 0xfc, !PT ;  /* 0x0000000103030812 */ /* 0x000fca00078efcff */
[----:B------:R1:W-:Y:S01]  /*12040*/  STL [R1], R3 ;  /* 0x0000000301007387 */ /* 0x0003e20000100800 */
[----:B------:R-:W-:Y:S01]  /*12050*/  NOP ;  /* 0x0000000000007918 */ /* 0x000fe20000000000 */
.L_x_461:
[----:B------:R-:W2:Y:S04]  /*12060*/  LDL.LU R4, [R1+0x14] ;  /* 0x0000140001047983 */ /* 0x000ea80000300800 */
[----:B------:R-:W3:Y:S04]  /*12070*/  LDL.LU R6, [R1+0x10] ;  /* 0x0000100001067983 */ /* 0x000ee80000300800 */
[----:B-1----:R-:W4:Y:S01]  /*12080*/  LDL.LU R3, [R1+0x28] ;  /* 0x0000280001037983 */ /* 0x002f220000300800 */
[----:B------:R-:W-:Y:S05]  /*12090*/  WARPSYNC.ALL ;  /* 0x0000000000007948 */ /* 0x000fea0003800000 */
[----:B------:R-:W-:Y:S01]  /*120a0*/  ULDC.64 UR6, c[0x0][0xa00] ;  /* 0x0002800000067ab9 */ /* 0x000fe20000000a00 */
[----:B------:R-:W-:Y:S01]  /*120b0*/  ULDC.64 UR4, c[0x0][0x298] ;  /* 0x0000a60000047ab9 */ /* 0x000fe20000000a00 */
[----:B------:R-:W-:Y:S01]  /*120c0*/  BAR.SYNC.DEFER_BLOCKING 0x8, 0x200 ;  /* 0x0208000000007b1d */ /* 0x000fe20000010000 */
[----:B------:R-:W-:Y:S01]  /*120d0*/  ISETP.NE.U32.AND P0, PT, RZ, UR6, PT ;  /* 0x00000006ff007c0c */ /* 0x000fe2000bf05070 */
[----:B0-----:R-:W-:-:S03]  /*120e0*/  VIADD R0, R22, 0xb000 ;  /* 0x0000b00016007836 */ /* 0x001fc60000000000 */
[----:B------:R-:W-:Y:S01]  /*120f0*/  ISETP.NE.AND.EX P0, PT, RZ, UR7, PT, P0 ;  /* 0x00000007ff007c0c */ /* 0x000fe2000bf05300 */
[----:B------:R-:W-:Y:S01]  /*12100*/  BSSY B6, `(.L_x_468) ;  /* 0x0000020000067945 */ /* 0x000fe20003800000 */
[----:B------:R-:W-:Y:S02]  /*12110*/  LOP3.LUT P1, RZ, R0, 0x1bf, RZ, 0xc0, !PT ;  /* 0x000001bf00ff7812 */ /* 0x000fe4000782c0ff */
[----:B--2---:R-:W-:-:S05]  /*12120*/  SHF.R.S32.HI R2, RZ, 0x1f, R4 ;  /* 0x0000001fff027819 */ /* 0x004fca0000011404 */
[----:B------:R-:W-:Y:S01]  /*12130*/  IMAD R2, R2, UR4, RZ ;  /* 0x0000000402027c24 */ /* 0x000fe2000f8e02ff */
[----:B----4-:R-:W-:-:S03]  /*12140*/  SEL R3, R3, RZ, !P0 ;  /* 0x000000ff03037207 */ /* 0x010fc60004000000 */
[----:B------:R-:W-:Y:S01]  /*12150*/  IMAD R0, R4, UR5, R2 ;  /* 0x0000000504007c24 */ /* 0x000fe2000f8e0202 */
[----:B---3--:R-:W-:Y:S01]  /*12160*/  SEL R2, R6, RZ, !P0 ;  /* 0x000000ff06027207 */ /* 0x008fe20004000000 */
[----:B------:R-:W-:-:S05]  /*12170*/  IMAD.WIDE.U32 R4, R4, UR4, RZ ;  /* 0x0000000404047c25 */ /* 0x000fca000f8e00ff */
[----:B------:R-:W-:Y:S04]  /*12180*/  STL.64 [R1+0x20], R4 ;  /* 0x0000200401007387 */ /* 0x000fe80000100a00 */
[----:B------:R0:W-:Y:S04]  /*12190*/  STL [R1+0x10], R2 ;  /* 0x0000100201007387 */ /* 0x0001e80000100800 */
[----:B------:R1:W-:Y:S01]  /*121a0*/  STL [R1+0x44], R3 ;  /* 0x0000440301007387 */ /* 0x0003e20000100800 */
[----:B0-----:R-:W-:Y:S01]  /*121b0*/  IMAD.IADD R2, R5, 0x1, R0 ;  /* 0x0000000105027824 */ /* 0x001fe200078e0200 */
[----:B------:R-:W-:-:S05]  /*121c0*/  SHF.R.S32.HI R0, RZ, 0x1f, R18 ;  /* 0x0000001fff007819 */ /* 0x000fca0000011412 */
[----:B------:R1:W-:Y:S04]  /*121d0*/  STL [R1+0x28], R0 ;  /* 0x0000280001007387 */ /* 0x0003e80000100800 */
[----:B------:R1:W-:Y:S01]  /*121e0*/  STL [R1+0x14], R2 ;  /* 0x0000140201007387 */ /* 0x0003e20000100800 */
        /* <DEDUP_REMOVED lines=17> */
.L_x_469:
[----:B------:R-:W-:Y:S05]  /*12300*/  BSYNC B6 ;  /* 0x0000000000067941 */ /* 0x000fea0003800000 */
.L_x_468:
[----:B-1----:R-:W2:Y:S01]  /*12310*/  LDL.LU R0, [R1+0x14] ;  /* 0x0000140001007983 */ /* 0x002ea20000300800 */
[----:B------:R-:W0:Y:S01]  /*12320*/  LDC R9, c[0x0][0x448] ;  /* 0x00011200ff097b82 */ /* 0x000e220000000800 */
[----:B------:R-:W-:Y:S01]  /*12330*/  ULDC.64 UR4, c[0x0][0x2d8] ;  /* 0x0000b60000047ab9 */ /* 0x000fe20000000a00 */
[----:B------:R-:W-:Y:S01]  /*12340*/  ULDC.64 UR6, c[0x0][0x2c8] ;  /* 0x0000b20000067ab9 */ /* 0x000fe20000000a00 */
[----:B------:R-:W2:Y:S01]  /*12350*/  LDL.LU.64 R2, [R1+0x20] ;  /* 0x0000200001027983 */ /* 0x000ea20000300a00 */
[----:B------:R-:W-:-:S03]  /*12360*/  ULDC.64 UR8, c[0x0][0x280] ;  /* 0x0000a00000087ab9 */ /* 0x000fc60000000a00 */
[----:B------:R-:W3:Y:S04]  /*12370*/  LDL.LU R20, [R1+0x28] ;  /* 0x0000280001147983 */ /* 0x000ee80000300800 */
[----:B------:R-:W4:Y:S04]  /*12380*/  LDL.LU R21, [R1+0x44] ;  /* 0x0000440001157983 */ /* 0x000f280000300800 */
[----:B------:R-:W4:Y:S04]  /*12390*/  LDL.LU R4, [R1+0x10] ;  /* 0x0000100001047983 */ /* 0x000f280000300800 */
[----:B------:R1:W5:Y:S01]  /*123a0*/  LDL R10, [R1+0x30] ;  /* 0x00003000010a7983 */ /* 0x0003620000100800 */
[----:B0-----:R-:W-:-:S13]  /*123b0*/  ISETP.NE.AND P0, PT, R9, 0x1, PT ;  /* 0x000000010900780c */ /* 0x001fda0003f05270 */
[----:B------:R-:W0:Y:S08]  /*123c0*/  @P0 LDC R5, c[0x0][0x450] ;  /* 0x00011400ff050b82 */ /* 0x000e300000000800 */
[----:B------:R-:W1:Y:S01]  /*123d0*/  @P0 LDC R8, c[0x0][0x450] ;  /* 0x00011400ff080b82 */ /* 0x000e620000000800 */
[----:B--2---:R-:W-:Y:S02]  /*123e0*/  IMAD.MOV.U32 R3, RZ, RZ, R0 ;  /* 0x000000ffff037224 */ /* 0x004fe400078e0000 */
[----:B---3--:R-:W-:-:S02]  /*123f0*/  IMAD R0, R20, UR4, RZ ;  /* 0x0000000414007c24 */ /* 0x008fc4000f8e02ff */
[C---:B------:R-:W-:Y:S01]  /*12400*/  IMAD.WIDE.U32 R2, R18.reuse, UR4, R2 ;  /* 0x0000000412027c25 */ /* 0x040fe2000f8e0002 */
[----:B------:R-:W2:Y:S03]  /*12410*/  S2R R20, SR_TID.X ;  /* 0x0000000000147919 */ /* 0x000ea60000002100 */
[----:B------:R-:W-:Y:S01]  /*12420*/  IMAD R0, R18, UR5, R0 ;  /* 0x0000000512007c24 */ /* 0x000fe2000f8e0200 */
[----:B------:R-:W-:-:S03]  /*12430*/  ULDC.64 UR4, c[0x0][0x2e0] ;  /* 0x0000b80000047ab9 */ /* 0x000fc60000000a00 */
[----:B------:R-:W-:Y:S02]  /*12440*/  IMAD.IADD R3, R3, 0x1, R0 ;  /* 0x0000000103037824 */ /* 0x000fe400078e0200 */
[----:B----4-:R-:W-:Y:S02]  /*12450*/  IMAD R0, R21, UR4, RZ ;  /* 0x0000000415007c24 */ /* 0x010fe4000f8e02ff */
[----:B------:R-:W3:Y:S01]  /*12460*/  S2R R21, SR_TID.X ;  /* 0x0000000000157919 */ /* 0x000ee20000002100 */
[----:B------:R-:W-:-:S04]  /*12470*/  IMAD.WIDE.U32 R2, R4, UR4, R2 ;  /* 0x0000000404027c25 */ /* 0x000fc8000f8e0002 */
[----:B------:R-:W-:Y:S01]  /*12480*/  IMAD R0, R4, UR5, R0 ;  /* 0x0000000504007c24 */ /* 0x000fe2000f8e0200 */
[----:B------:R-:W-:Y:S01]  /*12490*/  ULDC.64 UR4, c[0x0][0x2d0] ;  /* 0x0000b40000047ab9 */ /* 0x000fe20000000a00 */
[----:B------:R-:W4:Y:S02]  /*124a0*/  @P0 LDC R4, c[0x0][0x44c] ;  /* 0x00011300ff040b82 */ /* 0x000f240000000800 */
[----:B------:R-:W-:Y:S01]  /*124b0*/  IMAD.IADD R3, R3, 0x1, R0 ;  /* 0x0000000103037824 */ /* 0x000fe200078e0200 */
[----:B--2---:R-:W-:-:S04]  /*124c0*/  LOP3.LUT R20, R20, 0x7f, RZ, 0xc0, !PT ;  /* 0x0000007f14147812 */ /* 0x004fc800078ec0ff */
[----:B------:R-:W-:Y:S01]  /*124d0*/  SHF.R.U32.HI R20, RZ, 0x2, R20 ;  /* 0x00000002ff147819 */ /* 0x000fe20000011614 */
[----:B---3--:R-:W-:-:S05]  /*124e0*/  IMAD.SHL.U32 R6, R21, 0x20, RZ ;  /* 0x0000002015067824 */ /* 0x008fca00078e00ff */
[----:B------:R-:W-:-:S05]  /*124f0*/  LOP3.LUT R6, R20, 0x60, R6, 0xf8, !PT ;  /* 0x0000006014067812 */ /* 0x000fca00078ef806 */
[----:B------:R-:W-:-:S04]  /*12500*/  IMAD R6, R17, 0xc0, R6 ;  /* 0x000000c011067824 */ /* 0x000fc800078e0206 */
[----:B----4-:R-:W-:-:S04]  /*12510*/  @P0 IMAD.HI.U32 R0, R6, R4, RZ ;  /* 0x0000000406000227 */ /* 0x010fc800078e00ff */
[----:B------:R-:W-:Y:S01]  /*12520*/  IMAD.MOV.U32 R4, RZ, RZ, R6 ;  /* 0x000000ffff047224 */ /* 0x000fe200078e0006 */
[----:B0-----:R-:W-:-:S04]  /*12530*/  @P0 SHF.R.U32.HI R4, RZ, R5, R0 ;  /* 0x00000005ff040219 */ /* 0x001fc80000011600 */
[--C-:B------:R-:W-:Y:S01]  /*12540*/  SHF.R.S32.HI R0, RZ, 0x1f, R4.reuse ;  /* 0x0000001fff007819 */ /* 0x100fe20000011404 */
[----:B------:R-:W-:-:S04]  /*12550*/  IMAD.MOV R7, RZ, RZ, -R4 ;  /* 0x000000ffff077224 */ /* 0x000fc800078e0a04 */
[----:B------:R-:W-:-:S04]  /*12560*/  IMAD R0, R0, UR4, RZ ;  /* 0x0000000400007c24 */ /* 0x000fc8000f8e02ff */
[C---:B------:R-:W-:Y:S02]  /*12570*/  IMAD R0, R4.reuse, UR5, R0 ;  /* 0x0000000504007c24 */ /* 0x040fe4000f8e0200 */
[----:B------:R-:W-:-:S04]  /*12580*/  IMAD.WIDE.U32 R4, R4, UR4, R2 ;  /* 0x0000000404047c25 */ /* 0x000fc8000f8e0002 */
[----:B------:R-:W-:Y:S02]  /*12590*/  IMAD.IADD R5, R5, 0x1, R0 ;  /* 0x0000000105057824 */ /* 0x000fe400078e0200 */
[----:B------:R-:W-:-:S05]  /*125a0*/  IMAD R0, R9, R7, R6 ;  /* 0x0000000709007224 */ /* 0x000fca00078e0206 */
[----:B------:R-:W-:Y:S01]  /*125b0*/  SHF.R.S32.HI R7, RZ, 0x1f, R0 ;  /* 0x0000001fff077819 */ /* 0x000fe20000011400 */
[----:B------:R-:W-:-:S04]  /*125c0*/  IMAD.WIDE.U32 R4, R0, UR6, R4 ;  /* 0x0000000600047c25 */ /* 0x000fc8000f8e0004 */
[----:B------:R-:W-:-:S04]  /*125d0*/  IMAD R7, R7, UR6, RZ ;  /* 0x0000000607077c24 */ /* 0x000fc8000f8e02ff */
[----:B------:R-:W-:Y:S01]  /*125e0*/  IMAD R7, R0, UR7, R7 ;  /* 0x0000000700077c24 */ /* 0x000fe2000f8e0207 */
[----:B------:R-:W-:-:S04]  /*125f0*/  IADD3 R0, P1, R4, UR8, RZ ;  /* 0x0000000804007c10 */ /* 0x000fc8000ff3e0ff */
[----:B------:R-:W-:Y:S02]  /*12600*/  IADD3.X R4, R5, UR9, R7, P1, !PT ;  /* 0x0000000905047c10 */ /* 0x000fe40008ffe407 */
[----:B------:R-:W0:Y:S01]  /*12610*/  @P0 LDC R7, c[0x0][0x44c] ;  /* 0x00011300ff070b82 */ /* 0x000e220000000800 */
[----:B------:R-:W-:-:S05]  /*12620*/  IADD3 R5, R6, 0x80, RZ ;  /* 0x0000008006057810 */ /* 0x000fca0007ffe0ff */
[----:B------:R-:W-:Y:S02]  /*12630*/  IMAD.MOV.U32 R6, RZ, RZ, R5 ;  /* 0x000000ffff067224 */ /* 0x000fe400078e0005 */
[----:B0-----:R-:W-:-:S05]  /*12640*/  @P0 IMAD.HI.U32 R7, R5, R7, RZ ;  /* 0x0000000705070227 */ /* 0x001fca00078e00ff */
[----:B-1----:R-:W-:-:S05]  /*12650*/  @P0 SHF.R.U32.HI R6, RZ, R8, R7 ;  /* 0x00000008ff060219 */ /* 0x002fca0000011607 */
[----:B------:R-:W-:-:S04]  /*12660*/  IMAD.MOV R7, RZ, RZ, -R6 ;  /* 0x000000ffff077224 */ /* 0x000fc800078e0a06 */
[----:B------:R-:W-:Y:S01]  /*12670*/  IMAD R5, R9, R7, R5 ;  /* 0x0000000709057224 */ /* 0x000fe200078e0205 */
[----:B------:R-:W-:Y:S01]  /*12680*/  SHF.R.S32.HI R7, RZ, 0x1f, R6 ;  /* 0x0000001fff077819 */ /* 0x000fe20000011406 */
[----:B------:R-:W-:-:S04]  /*12690*/  IMAD.WIDE.U32 R2, R6, UR4, R2 ;  /* 0x0000000406027c25 */ /* 0x000fc8000f8e0002 */
[----:B------:R-:W-:Y:S01]  /*126a0*/  IMAD R7, R7, UR4, RZ ;  /* 0x0000000407077c24 */ /* 0x000fe2000f8e02ff */
[----:B------:R-:W-:-:S03]  /*126b0*/  ULDC UR4, c[0x0][0x2b8] ;  /* 0x0000ae0000047ab9 */ /* 0x000fc60000000800 */
[----:B------:R-:W-:Y:S01]  /*126c0*/  IMAD R7, R6, UR5, R7 ;  /* 0x0000000506077c24 */ /* 0x000fe2000f8e0207 */
[----:B------:R-:W-:Y:S01]  /*126d0*/  SHF.R.S32.HI R6, RZ, 0x1f, R5 ;  /* 0x0000001fff067819 */ /* 0x000fe20000011405 */
[----:B------:R-:W-:Y:S02]  /*126e0*/  IMAD.SHL.U32 R20, R21, 0x10, RZ ;  /* 0x0000001015147824 */ /* 0x000fe400078e00ff */
[----:B------:R-:W-:Y:S02]  /*126f0*/  IMAD.IADD R3, R3, 0x1, R7 ;  /* 0x0000000103037824 */ /* 0x000fe400078e0207 */
[----:B------:R-:W-:Y:S02]  /*12700*/  IMAD R6, R6, UR6, RZ ;  /* 0x0000000606067c24 */ /* 0x000fe4000f8e02ff */
[----:B------:R-:W-:Y:S01]  /*12710*/  IMAD.WIDE.U32 R2, R5, UR6, R2 ;  /* 0x0000000605027c25 */ /* 0x000fe2000f8e0002 */
[----:B------:R-:W-:-:S03]  /*12720*/  LOP3.LUT R20, R20, 0x30, RZ, 0xc0, !PT ;  /* 0x0000003014147812 */ /* 0x000fc600078ec0ff */
[----:B------:R-:W-:Y:S01]  /*12730*/  IMAD R6, R5, UR7, R6 ;  /* 0x0000000705067c24 */ /* 0x000fe2000f8e0206 */
[----:B------:R-:W-:Y:S02]  /*12740*/  IADD3 R2, P1, R2, UR8, RZ ;  /* 0x0000000802027c10 */ /* 0x000fe4000ff3e0ff */
[----:B------:R-:W-:Y:S01]  /*12750*/  ISETP.GE.AND P0, PT, R20, UR4, PT ;  /* 0x0000000414007c0c */ /* 0x000fe2000bf06270 */
[----:B------:R-:W-:Y:S01]  /*12760*/  UMOV UR4, 0xffffffff ;  /* 0xffffffff00047882 */ /* 0x000fe20000000000 */
[----:B------:R-:W-:Y:S02]  /*12770*/  LOP3.LUT R21, R21, 0x7f, RZ, 0xc0, !PT ;  /* 0x0000007f15157812 */ /* 0x000fe400078ec0ff */
[----:B------:R-:W-:Y:S02]  /*12780*/  IADD3.X R3, R3, UR9, R6, P1, !PT ;  /* 0x0000000903037c10 */ /* 0x000fe40008ffe406 */
[----:B------:R-:W-:Y:S01]  /*12790*/  SHF.R.U32.HI R21, RZ, 0x2, R21 ;  /* 0x00000002ff157819 */ /* 0x000fe20000011615 */
[----:B------:R-:W-:Y:S06]  /*127a0*/  BRA.DIV UR4, `(.L_x_470) ;  /* 0x0000003204007947 */ /* 0x000fec000b800000 */
[----:B------:R-:W2:Y:S01]  /*127b0*/  LDL.LU R6, [R1+0x3c] ;  /* 0x00003c0001067983 */ /* 0x000ea20000300800 */
[----:B------:R-:W-:-:S03]  /*127c0*/  IMAD R17, R17, 0xc0, R21 ;  /* 0x000000c011117824 */ /* 0x000fc600078e0215 */
[----:B------:R-:W-:Y:S04]  /*127d0*/  SHFL.IDX PT, R7, R4, RZ, 0x1c1f ;  /* 0x001c1fff04077589 */ /* 0x000fe800000e0000 */
[----:B------:R-:W-:Y:S04]  /*127e0*/  SHFL.IDX PT, R8, R3, RZ, 0x1c1f ;  /* 0x001c1fff03087589 */ /* 0x000fe800000e0000 */
[----:B------:R-:W-:Y:S01]  /*127f0*/  SHFL.IDX PT, R3, R3, 0x1, 0x1c1f ;  /* 0x003c1f0003037f89 */ /* 0x000fe200000e0000 */
[----:B--2---:R-:W-:-:S03]  /*12800*/  IMAD R5, R6, R9, RZ ;  /* 0x0000000906057224 */ /* 0x004fc600078e02ff */
[----:B------:R-:W0:Y:S02]  /*12810*/  SHFL.IDX PT, R6, R0, RZ, 0x1c1f ;  /* 0x001c1fff00067589 */ /* 0x000e2400000e0000 */
[----:B------:R-:W-:-:S13]  /*12820*/  ISETP.GE.AND P1, PT, R17, R5, PT ;  /* 0x000000051100720c */ /* 0x000fda0003f26270 */
[----:B0-----:R-:W-:-:S05]  /*12830*/  @!P1 IADD3 R6, P2, R20, R6, RZ ;  /* 0x0000000614069210 */ /* 0x001fca0007f5e0ff */
[----:B------:R-:W-:-:S05]  /*12840*/  @!P1 IMAD.X R7, RZ, RZ, R7, P2 ;  /* 0x000000ffff079224 */ /* 0x000fca00010e0607 */
[----:B-----5:R0:W-:Y:S02]  /*12850*/  @!P1 LDGSTS.E.BYPASS.LTC128B.128 [R10+0xb000], desc[UR40][R6.64], !P0 ;  /* 0x0b000000060a9fae */ /* 0x0201e4000c101d68 */
[----:B0-----:R-:W-:Y:S02]  /*12860*/  VIADD R6, R17, 0x20 ;  /* 0x0000002011067836 */ /* 0x001fe40000000000 */
[----:B------:R-:W0:Y:S03]  /*12870*/  SHFL.IDX PT, R7, R0, 0x1, 0x1c1f ;  /* 0x003c1f0000077f89 */ /* 0x000e2600000e0000 */
[----:B------:R-:W-:Y:S02]  /*12880*/  ISETP.GE.AND P1, PT, R6, R5, PT ;  /* 0x000000050600720c */ /* 0x000fe40003f26270 */
[----:B------:R-:W1:Y:S11]  /*12890*/  SHFL.IDX PT, R6, R4, 0x1, 0x1c1f ;  /* 0x003c1f0004067f89 */ /* 0x000e7600000e0000 */
[----:B0-----:R-:W-:-:S05]  /*128a0*/  @!P1 IADD3 R7, P2, R20, R7, RZ ;  /* 0x0000000714079210 */ /* 0x001fca0007f5e0ff */
[----:B-1----:R-:W-:-:S05]  /*128b0*/  @!P1 IMAD.X R6, RZ, RZ, R6, P2 ;  /* 0x000000ffff069224 */ /* 0x002fca00010e0606 */
[----:B------:R-:W-:-:S04]  /*128c0*/  @!P1 LOP3.LUT R7, R7, R6, RZ, 0x3c, !PT ;  /* 0x0000000607079212 */ /* 0x000fc800078e3cff */
[----:B------:R-:W-:-:S04]  /*128d0*/  @!P1 LOP3.LUT R6, R7, R6, RZ, 0x3c, !PT ;  /* 0x0000000607069212 */ /* 0x000fc800078e3cff */
[----:B------:R-:W-:-:S05]  /*128e0*/  @!P1 LOP3.LUT R7, R7, R6, RZ, 0x3c, !PT ;  /* 0x0000000607079212 */ /* 0x000fca00078e3cff */
[----:B------:R0:W-:Y:S02]  /*128f0*/  @!P1 LDGSTS.E.BYPASS.LTC128B.128 [R10+0xb800], desc[UR40][R6.64], !P0 ;  /* 0x0b800000060a9fae */ /* 0x0001e4000c101d68 */
[----:B0-----:R-:W-:Y:S02]  /*12900*/  VIADD R6, R17, 0x40 ;  /* 0x0000004011067836 */ /* 0x001fe40000000000 */
[----:B------:R-:W0:Y:S03]  /*12910*/  SHFL.IDX PT, R7, R0, 0x2, 0x1c1f ;  /* 0x005c1f0000077f89 */ /* 0x000e2600000e0000 */
[----:B------:R-:W-:Y:S02]  /*12920*/  ISETP.GE.AND P1, PT, R6, R5, PT ;  /* 0x000000050600720c */ /* 0x000fe40003f26270 */
[----:B------:R-:W1:Y:S04]  /*12930*/  SHFL.IDX PT, R6, R4, 0x2, 0x1c1f ;  /* 0x005c1f0004067f89 */ /* 0x000e6800000e0000 */
[----:B------:R-:W-:Y:S07]  /*12940*/  SHFL.IDX PT, R4, R4, 0x3, 0x1c1f ;  /* 0x007c1f0004047f89 */ /* 0x000fee00000e0000 */
[----:B0-----:R-:W-:-:S05]  /*12950*/  @!P1 IADD3 R7, P2, R20, R7, RZ ;  /* 0x0000000714079210 */ /* 0x001fca0007f5e0ff */
[----:B-1----:R-:W-:-:S05]  /*12960*/  @!P1 IMAD.X R6, RZ, RZ, R6, P2 ;  /* 0x000000ffff069224 */ /* 0x002fca00010e0606 */
[----:B------:R-:W-:-:S04]  /*12970*/  @!P1 LOP3.LUT R7, R7, R6, RZ, 0x3c, !PT ;  /* 0x0000000607079212 */ /* 0x000fc800078e3cff */
[----:B------:R-:W-:-:S04]  /*12980*/  @!P1 LOP3.LUT R6, R7, R6, RZ, 0x3c, !PT ;  /* 0x0000000607069212 */ /* 0x000fc800078e3cff */
[----:B------:R-:W-:-:S05]  /*12990*/  @!P1 LOP3.LUT R7, R7, R6, RZ, 0x3c, !PT ;  /* 0x0000000607079212 */ /* 0x000fca00078e3cff */
[----:B------:R0:W-:Y:S04]  /*129a0*/  @!P1 LDGSTS.E.BYPASS.LTC128B.128 [R10+0xc000], desc[UR40][R6.64], !P0 ;  /* 0x0c000000060a9fae */ /* 0x0001e8000c101d68 */
[----:B0-----:R0:W1:Y:S02]  /*129b0*/  SHFL.IDX PT, R6, R0, 0x3, 0x1c1f ;  /* 0x007c1f0000067f89 */ /* 0x00106400000e0000 */
[----:B0-----:R-:W-:-:S05]  /*129c0*/  VIADD R0, R17, 0x80 ;  /* 0x0000008011007836 */ /* 0x001fca0000000000 */
[----:B------:R-:W-:Y:S01]  /*129d0*/  ISETP.GE.AND P2, PT, R0, R5, PT ;  /* 0x000000050000720c */ /* 0x000fe20003f46270 */
[----:B------:R-:W-:-:S05]  /*129e0*/  VIADD R0, R17, 0x60 ;  /* 0x0000006011007836 */ /* 0x000fca0000000000 */
[----:B------:R-:W-:Y:S02]  /*129f0*/  ISETP.GE.AND P1, PT, R0, R5, PT ;  /* 0x000000050000720c */ /* 0x000fe40003f26270 */
[----:B------:R-:W0:Y:S04]  /*12a00*/  SHFL.IDX PT, R0, R2, RZ, 0x1c1f ;  /* 0x001c1fff02007589 */ /* 0x000e2800000e0000 */
[----:B------:R-:W2:Y:S07]  /*12a10*/  SHFL.IDX PT, R2, R2, 0x1, 0x1c1f ;  /* 0x003c1f0002027f89 */ /* 0x000eae00000e0000 */
[----:B-1----:R-:W-:-:S05]  /*12a20*/  @!P1 IADD3 R6, P3, R20, R6, RZ ;  /* 0x0000000614069210 */ /* 0x002fca0007f7e0ff */
[----:B------:R-:W-:-:S04]  /*12a30*/  @!P1 IMAD.X R4, RZ, RZ, R4, P3 ;  /* 0x000000ffff049224 */ /* 0x000fc800018e0604 */
[----:B------:R-:W-:-:S05]  /*12a40*/  @!P1 IMAD.MOV.U32 R7, RZ, RZ, R4 ;  /* 0x000000ffff079224 */ /* 0x000fca00078e0004 */
[----:B------:R1:W-:Y:S01]  /*12a50*/  @!P1 LDGSTS.E.BYPASS.LTC128B.128 [R10+0xc800], desc[UR40][R6.64], !P0 ;  /* 0x0c800000060a9fae */ /* 0x0003e2000c101d68 */
[----:B0-----:R-:W-:-:S05]  /*12a60*/  @!P2 IADD3 R0, P1, R20, R0, RZ ;  /* 0x000000001400a210 */ /* 0x001fca0007f3e0ff */
[----:B-1----:R-:W-:-:S04]  /*12a70*/  @!P2 IMAD.X R6, RZ, RZ, R8, P1 ;  /* 0x000000ffff06a224 */ /* 0x002fc800008e0608 */
[----:B------:R-:W-:Y:S02]  /*12a80*/  @!P2 IMAD.MOV.U32 R7, RZ, RZ, R6 ;  /* 0x000000ffff07a224 */ /* 0x000fe400078e0006 */
[----:B------:R-:W-:-:S05]  /*12a90*/  @!P2 IMAD.MOV.U32 R6, RZ, RZ, R0 ;  /* 0x000000ffff06a224 */ /* 0x000fca00078e0000 */
[----:B--2---:R0:W-:Y:S02]  /*12aa0*/  @!P2 LDGSTS.E.BYPASS.LTC128B.128 [R10+0xd000], desc[UR40][R6.64], !P0 ;  /* 0x0d000000060aafae */ /* 0x0041e4000c101d68 */
.L_x_579:
[----:B------:R-:W-:-:S05]  /*12ab0*/  VIADD R17, R17, 0xa0 ;  /* 0x000000a011117836 */ /* 0x000fca0000000000 */
[----:B------:R-:W-:-:S13]  /*12ac0*/  ISETP.GE.AND P1, PT, R17, R5, PT ;  /* 0x000000051100720c */ /* 0x000fda0003f26270 */
[----:B------:R-:W-:-:S05]  /*12ad0*/  @!P1 IADD3 R2, P2, R20, R2, RZ ;  /* 0x0000000214029210 */ /* 0x000fca0007f5e0ff */
[----:B------:R-:W-:-:S05]  /*12ae0*/  @!P1 IMAD.X R3, RZ, RZ, R3, P2 ;  /* 0x000000ffff039224 */ /* 0x000fca00010e0603 */
[----:B------:R-:W-:Y:S01]  /*12af0*/  @!PT LDS RZ, [RZ] ;  /* 0x00000000fffff984 */ /* 0x000fe20000000800 */
[----:B------:R-:W-:Y:S01]  /*12b00*/  @!PT LDS RZ, [RZ] ;  /* 0x00000000fffff984 */ /* 0x000fe20000000800 */
[----:B------:R-:W-:Y:S01]  /*12b10*/  @!PT LDS RZ, [RZ] ;  /* 0x00000000fffff984 */ /* 0x000fe20000000800 */
[----:B------:R1:W-:Y:S01]  /*12b20*/  @!P1 LDGSTS.E.BYPASS.LTC128B.128 [R10+0xd800], desc[UR40][R2.64], !P0 ;  /* 0x0d800000020a9fae */ /* 0x0003e2000c101d68 */
[----:B------:R-:W-:Y:S01]  /*12b30*/  PLOP3.LUT P0, PT, PT, PT, PT, 0x80, 0x0 ;  /* 0x000000000000781c */ /* 0x000fe20003f0f070 */
[----:B------:R-:W-:-:S12]  /*12b40*/  NOP ;  /* 0x0000000000007918 */ /* 0x000fd80000000000 */
.L_x_471:
[----:B------:R-:W-:Y:S02]  /*12b50*/  PLOP3.LUT P1, PT, P1, P0, PT, 0xa2, 0x0 ;  /* 0x000000000000781c */ /* 0x000fe40000f21472 */
[----:B------:R-:W-:-:S08]  /*12b60*/  @P0 R2UR P1, UR4, R22 ;  /* 0x00000000160402ca */ /* 0x000fd00000020000 */
[----:B------:R-:W-:-:S05]  /*12b70*/  @P0 PLOP3.LUT P0, PT, P1, PT, PT, 0x80, 0x0 ;  /* 0x000000000000081c */ /* 0x000fca0000f0f070 */
[----:B------:R-:W-:Y:S01]  /*12b80*/  @!P1 SYNCS.ARRIVE.TRANS64.RED.A0T1 RZ, [UR4+0x13200], RZ ;  /* 0x013200ffffff99a7 */ /* 0x000fe20008200404 */
[----:B------:R-:W-:Y:S07]  /*12b90*/  @!P1 ARRIVES.LDGSTSBAR.64.TRANSCNT [UR4+0x13200] ;  /* 0x01320000ff0099b0 */ /* 0x000fee0008000a84 */
[----:B------:R-:W-:Y:S05]  /*12ba0*/  @P0 BRA.U.ANY `(.L_x_471) ;  /* 0xfffffffd00e80947 */ /* 0x000fea000393ffff */
[----:B-1----:R-:W2:Y:S02]  /*12bb0*/  LDL.LU R2, [R1+0x40] ;  /* 0x0000400001027983 */ /* 0x002ea40000300800 */
        /* <DEDUP_REMOVED lines=10> */
[----:B-12---:R-:W-:Y:S05]  /*12c60*/  @!P0 BRA `(.L_x_473) ;  /* 0x0000003000b08947 */ /* 0x006fea0003800000 */
.L_x_580:
[----:B------:R-:W-:Y:S05]  /*12c70*/  BSYNC B0 ;  /* 0x0000000000007941 */ /* 0x000fea0003800000 */
.L_x_472:
[----:B------:R-:W2:Y:S02]  /*12c80*/  LDL.LU R0, [R1+0x2c] ;  /* 0x00002c0001007983 */ /* 0x000ea40000300800 */
[----:B--2---:R-:W-:-:S13]  /*12c90*/  ISETP.GE.AND P0, PT, R0, 0xa1, PT ;  /* 0x000000a10000780c */ /* 0x004fda0003f06270 */
[----:B------:R-:W-:Y:S05]  /*12ca0*/  @!P0 BRA `(.L_x_474) ;  /* 0x0000000800f48947 */ /* 0x000fea0003800000 */
[----:B------:R-:W2:Y:S01]  /*12cb0*/  LDL.LU R0, [R1+0x38] ;  /* 0x0000380001007983 */ /* 0x000ea20000300800 */
[----:B0-----:R-:W-:Y:S02]  /*12cc0*/  IMAD.MOV.U32 R6, RZ, RZ, R24 ;  /* 0x000000ffff067224 */ /* 0x001fe400078e0018 */
[----:B------:R-:W-:Y:S02]  /*12cd0*/  IMAD.MOV.U32 R7, RZ, RZ, R26 ;  /* 0x000000ffff077224 */ /* 0x000fe400078e001a */
[----:B--2---:R-:W-:-:S07]  /*12ce0*/  VIADD R0, R0, 0xfffffffe ;  /* 0xfffffffe00007836 */ /* 0x004fce0000000000 */
.L_x_494:
        /* <DEDUP_REMOVED lines=15> */
[----:B------:R-:W0:Y:S01]  /*12de0*/  LDC R8, c[0x0][0x43c] ;  /* 0x00010f00ff087b82 */ /* 0x000e220000000800 */
[----:B------:R-:W-:Y:S01]  /*12df0*/  ULDC.64 UR6, c[0x0][0x428] ;  /* 0x00010a0000067ab9 */ /* 0x000fe20000000a00 */
[----:B0-----:R-:W-:-:S13]  /*12e00*/  ISETP.NE.AND P0, PT, R8, 0x1, PT ;  /* 0x000000010800780c */ /* 0x001fda0003f05270 */
[----:B-1----:R-:W0:Y:S02]  /*12e10*/  @P0 LDC.64 R2, c[0x0][0x440] ;  /* 0x00011000ff020b82 */ /* 0x002e240000000a00 */
        /* <DEDUP_REMOVED lines=8> */
[----:B------:R-:W-:-:S05]  /*12ea0*/  IMAD.WIDE.U32 R2, R28, UR6, R2 ;  /* 0x000000061c027c25 */ /* 0x000fca000f8e0002 */
[----:B------:R-:W-:Y:S02]  /*12eb0*/  IADD3 R3, R4, R3, RZ ;  /* 0x0000000304037210 */ /* 0x000fe40007ffe0ff */
[----:B------:R-:W-:-:S04]  /*12ec0*/  LEA R4, P0, R2, UR4, 0x2 ;  /* 0x0000000402047c11 */ /* 0x000fc8000f8010ff */
[----:B------:R-:W-:-:S05]  /*12ed0*/  LEA.HI.X R5, R2, UR5, R3, 0x2, P0 ;  /* 0x0000000502057c11 */ /* 0x000fca00080f1403 */
[----:B------:R0:W5:Y:S04]  /*12ee0*/  LDG.E R23, desc[UR40][R4.64] ;  /* 0x0000002804177981 */ /* 0x000168000c1e1900 */
.L_x_477:
[----:B0-----:R-:W-:Y:S01]  /*12ef0*/  IMAD R4, R24, 0x8, R22 ;  /* 0x0000000818047824 */ /* 0x001fe200078e0216 */
[----:B-1----:R-:W-:Y:S01]  /*12f00*/  SHF.L.U32 R3, R26, 0x1f, RZ ;  /* 0x0000001f1a037819 */ /* 0x002fe200000006ff */
[----:B------:R-:W0:Y:S01]  /*12f10*/  S2R R2, SR_TID.X ;  /* 0x0000000000027919 */ /* 0x000e220000002100 */
[----:B------:R-:W-:Y:S02]  /*12f20*/  BSSY B1, `(.L_x_478) ;  /* 0x0000005000017945 */ /* 0x000fe40003800000 */
[----:B------:R-:W1:Y:S01]  /*12f30*/  SYNCS.PHASECHK.TRANS64.TRYWAIT P0, [R4+URZ+0x13280], R3 ;  /* 0x01328003040075a7 */ /* 0x000e62000800017f */
[----:B0-----:R-:W-:-:S04]  /*12f40*/  LOP3.LUT R2, R2, 0x7f, RZ, 0xc0, !PT ;  /* 0x0000007f02027812 */ /* 0x001fc800078ec0ff */
[----:B------:R-:W-:Y:S01]  /*12f50*/  ISETP.NE.AND P1, PT, R2, RZ, PT ;  /* 0x000000ff0200720c */ /* 0x000fe20003f25270 */
[----:B-1----:R-:W-:-:S12]  /*12f60*/  @!P0 BRA `(.L_x_479) ;  /* 0x0000003000048947 */ /* 0x002fd80003800000 */
.L_x_581:
[----:B------:R-:W-:Y:S05]  /*12f70*/  BSYNC B1 ;  /* 0x0000000000017941 */ /* 0x000fea0003800000 */
.L_x_478:
        /* <DEDUP_REMOVED lines=9> */
.L_x_481:
[----:B------:R-:W-:Y:S05]  /*13010*/  BSYNC B1 ;  /* 0x0000000000017941 */ /* 0x000fea0003800000 */
.L_x_480:
[----:B------:R-:W2:Y:S01]  /*13020*/  LDL R5, [R1+0x4] ;  /* 0x0000040001057983 */ /* 0x000ea20000100800 */
[----:B------:R-:W-:Y:S01]  /*13030*/  IMAD.MOV.U32 R10, RZ, RZ, RZ ;  /* 0x000000ffff0a7224 */ /* 0x000fe200078e00ff */
[----:B------:R-:W-:Y:S01]  /*13040*/  UIADD3 UR4, UP0, UR38, 0x470, URZ ;  /* 0x0000047026047890 */ /* 0x000fe2000ff1e03f */
[----:B------:R-:W-:Y:S01]  /*13050*/  IMAD R2, R24, 0x2800, R22 ;  /* 0x0000280018027824 */ /* 0x000fe200078e0216 */
[----:B------:R-:W-:Y:S01]  /*13060*/  PLOP3.LUT P0, PT, PT, PT, PT, 0x80, 0x0 ;  /* 0x000000000000781c */ /* 0x000fe20003f0f070 */
[----:B------:R-:W-:Y:S01]  /*13070*/  UMOV UR6, 0x0 ;  /* 0x0000000000067882 */ /* 0x000fe20000000000 */
[----:B------:R-:W-:Y:S01]  /*13080*/  R2UR UR10, R10 ;  /* 0x000000000a0a72ca */ /* 0x000fe200000e0000 */
[----:B------:R-:W-:Y:S01]  /*13090*/  VIADD R9, R2, 0x6000 ;  /* 0x0000600002097836 */ /* 0x000fe20000000000 */
[----:B------:R-:W-:Y:S01]  /*130a0*/  UIADD3.X UR5, URZ, UR39, URZ, UP0, !UPT ;  /* 0x000000273f057290 */ /* 0x000fe200087fe43f */
[----:B------:R-:W-:Y:S01]  /*130b0*/  UMOV UR7, 0x14f00000 ;  /* 0x14f0000000077882 */ /* 0x000fe20000000000 */
[----:B--2---:R-:W-:-:S02]  /*130c0*/  IMAD R5, R8, 0xa0, R5 ;  /* 0x000000a008057824 */ /* 0x004fc400078e0205 */
[----:B------:R-:W-:-:S09]  /*130d0*/  VIADD R8, R4, 0x13270 ;  /* 0x0001327004087836 */ /* 0x000fd20000000000 */
.L_x_482:
[----:B------:R-:W-:-:S13]  /*130e0*/  @P0 ELECT P2, URZ, PT ;  /* 0x00000000003f082f */ /* 0x000fda0003840000 */
[----:B-----5:R-:W-:Y:S02]  /*130f0*/  @P2 R2UR UR13, R23 ;  /* 0x00000000170d22ca */ /* 0x020fe400000e0000 */
        /* <DEDUP_REMOVED lines=11> */
.L_x_582:
[----:B------:R-:W-:Y:S05]  /*131b0*/  BSYNC B1 ;  /* 0x0000000000017941 */ /* 0x000fea0003800000 */
.L_x_483:
        /* <DEDUP_REMOVED lines=11> */
.L_x_486:
[----:B------:R-:W-:Y:S05]  /*13270*/  BSYNC B1 ;  /* 0x0000000000017941 */ /* 0x000fea0003800000 */
.L_x_485:
        /* <DEDUP_REMOVED lines=8> */
.L_x_487:
        /* <DEDUP_REMOVED lines=10> */
.L_x_476:
[----:B------:R-:W-:Y:S05]  /*133a0*/  BSYNC B0 ;  /* 0x0000000000007941 */ /* 0x000fea0003800000 */
.L_x_475:
[----:B-1----:R-:W2:Y:S02]  /*133b0*/  LDL R3, [R1+0x48] ;  /* 0x0000480001037983 */ /* 0x002ea40000100800 */
[----:B--2---:R-:W-:-:S13]  /*133c0*/  ISETP.NE.AND P0, PT, R3, 0x3, PT ;  /* 0x000000030300780c */ /* 0x004fda0003f05270 */
[----:B------:R-:W-:Y:S05]  /*133d0*/  @!P0 BRA `(.L_x_488) ;  /* 0x0000000000048947 */ /* 0x000fea0003800000 */
[----:B------:R-:W-:Y:S01]  /*133e0*/  BPT.TRAP 0x1 ;  /* 0x000000040000795c */ /* 0x000fe20000300000 */
.L_x_488:
[----:B------:R-:W2:Y:S01]  /*133f0*/  LDL R4, [R1+0x18] ;  /* 0x0000180001047983 */ /* 0x000ea20000100800 */
[----:B------:R-:W-:Y:S01]  /*13400*/  LOP3.LUT R2, R7, 0x1, RZ, 0x3c, !PT ;  /* 0x0000000107027812 */ /* 0x000fe200078e3cff */
[----:B------:R-:W-:Y:S01]  /*13410*/  IMAD R3, R6, 0x8, R22 ;  /* 0x0000000806037824 */ /* 0x000fe200078e0216 */
[----:B------:R-:W-:Y:S02]  /*13420*/  BSSY B0, `(.L_x_489) ;  /* 0x0000005000007945 */ /* 0x000fe40003800000 */
[----:B------:R-:W-:-:S04]  /*13430*/  SHF.L.U32 R2, R2, 0x1f, RZ ;  /* 0x0000001f02027819 */ /* 0x000fc800000006ff */
[----:B------:R-:W0:Y:S01]  /*13440*/  SYNCS.PHASECHK.TRANS64.TRYWAIT P0, [R3+URZ+0x13270], R2 ;  /* 0x01327002030075a7 */ /* 0x000e22000800017f */
[----:B--2---:R-:W-:Y:S01]  /*13450*/  ISETP.NE.AND P1, PT, R4, 0x3, PT ;  /* 0x000000030400780c */ /* 0x004fe20003f25270 */
[----:B0-----:R-:W-:-:S12]  /*13460*/  @!P0 BRA `(.L_x_490) ;  /* 0x0000002800ec8947 */ /* 0x001fd80003800000 */
.L_x_583:
[----:B------:R-:W-:Y:S05]  /*13470*/  BSYNC B0 ;  /* 0x0000000000007941 */ /* 0x000fea0003800000 */
.L_x_489:
[----:B------:R-:W-:Y:S05]  /*13480*/  @!P1 BRA `(.L_x_491) ;  /* 0x0000000000049947 */ /* 0x000fea0003800000 */
[----:B------:R-:W-:Y:S01]  /*13490*/  BPT.TRAP 0x1 ;  /* 0x000000040000795c */ /* 0x000fe20000300000 */
.L_x_491:
[----:B0-----:R-:W-:Y:S01]  /*134a0*/  SHF.L.U32 R2, R7, 0x1f, RZ ;  /* 0x0000001f07027819 */ /* 0x001fe200000006ff */
[----:B------:R-:W-:-:S03]  /*134b0*/  IMAD R10, R6, 0x2800, RZ ;  /* 0x00002800060a7824 */ /* 0x000fc600078e02ff */
[----:B------:R-:W0:Y:S02]  /*134c0*/  SYNCS.PHASECHK.TRANS64.TRYWAIT P0, [R3+URZ+0x13260], R2 ;  /* 0x01326002030075a7 */ /* 0x000e24000800017f */
[----:B0-----:R-:W-:Y:S05]  /*134d0*/  @!P0 BRA `(.L_x_492) ;  /* 0x0000002800e48947 */ /* 0x001fea0003800000 */
.L_x_584:
[----:B------:R-:W0:Y:S04]  /*134e0*/  LDL R4, [R1+0xc] ;  /* 0x00000c0001047983 */ /* 0x000e280000100800 */
[----:B------:R-:W2:Y:S01]  /*134f0*/  LDL R11, [R1+0x8] ;  /* 0x00000800010b7983 */ /* 0x000ea20000100800 */
[----:B------:R-:W-:Y:S05]  /*13500*/  WARPSYNC.ALL ;  /* 0x0000000000007948 */ /* 0x000fea0003800000 */
[----:B0-----:R-:W-:-:S02]  /*13510*/  LOP3.LUT R2, R10, R4, RZ, 0xfc, !PT ;  /* 0x000000040a027212 */ /* 0x001fc400078efcff */
[----:B--2---:R-:W-:-:S03]  /*13520*/  LOP3.LUT R12, R10, R11, RZ, 0xfc, !PT ;  /* 0x0000000b0a0c7212 */ /* 0x004fc600078efcff */
[C---:B------:R-:W-:Y:S02]  /*13530*/  IMAD.IADD R2, R22.reuse, 0x1, R2 ;  /* 0x0000000116027824 */ /* 0x040fe400078e0202 */
[----:B------:R-:W-:-:S03]  /*13540*/  IMAD.IADD R12, R22, 0x1, R12 ;  /* 0x00000001160c7824 */ /* 0x000fc600078e020c */
[----:B------:R-:W0:Y:S02]  /*13550*/  LDSM.16.MT88.4 R4, [R2+0x6000] ;  /* 0x006000000204783b */ /* 0x000e240000004200 */
        /* <DEDUP_REMOVED lines=37> */
.L_x_493:
[----:B------:R-:W2:Y:S01]  /*137b0*/  S2R R2, SR_TID.X ;  /* 0x0000000000027919 */ /* 0x000ea20000002100 */
[----:B-1----:R1:W-:Y:S01]  /*137c0*/  SYNCS.ARRIVE.TRANS64.A1T0 RZ, [R3+URZ+0x13250], RZ ;  /* 0x013250ff03ff79a7 */ /* 0x0023e2000810003f */
[----:B------:R-:W-:Y:S02]  /*137d0*/  IMAD.MOV.U32 R6, RZ, RZ, R24 ;  /* 0x000000ffff067224 */ /* 0x000fe400078e0018 */
[----:B------:R-:W-:Y:S01]  /*137e0*/  IMAD.MOV.U32 R7, RZ, RZ, R26 ;  /* 0x000000ffff077224 */ /* 0x000fe200078e001a */
[----:B--2---:R-:W-:Y:S01]  /*137f0*/  LOP3.LUT R2, R2, 0x7f, RZ, 0xc0, !PT ;  /* 0x0000007f02027812 */ /* 0x004fe200078ec0ff */
[----:B------:R-:W-:Y:S03]  /*13800*/  BAR.SYNC.DEFER_BLOCKING 0x2, 0x80 ;  /* 0x0082000000007b1d */ /* 0x000fe60000010000 */
[----:B------:R-:W-:-:S13]  /*13810*/  ISETP.NE.AND P0, PT, R2, RZ, PT ;  /* 0x000000ff0200720c */ /* 0x000fda0003f05270 */
[----:B-1----:R-:W-:-:S05]  /*13820*/  @!P0 VIADD R3, R3, 0x13280 ;  /* 0x0001328003038836 */ /* 0x002fca0000000000 */
[----:B------:R-:W-:-:S04]  /*13830*/  @!P0 PRMT R3, RZ, 0x654, R3 ;  /* 0x00000654ff038816 */ /* 0x000fc80000000003 */
[----:B------:R2:W-:Y:S01]  /*13840*/  @!P0 SYNCS.ARRIVE.TRANS64.RED.A1T0 RZ, [R3+URZ], RZ ;  /* 0x000000ff03ff89a7 */ /* 0x0005e2000810043f */
[C---:B------:R-:W-:Y:S01]  /*13850*/  ISETP.GT.AND P0, PT, R0.reuse, RZ, PT ;  /* 0x000000ff0000720c */ /* 0x040fe20003f04270 */
[----:B------:R-:W-:-:S12]  /*13860*/  VIADD R0, R0, 0xffffffff ;  /* 0xffffffff00007836 */ /* 0x000fd80000000000 */
[----:B--2---:R-:W-:Y:S05]  /*13870*/  @P0 BRA `(.L_x_494) ;  /* 0xfffffff4001c0947 */ /* 0x004fea000383ffff */
.L_x_474:
[----:B------:R-:W1:Y:S02]  /*13880*/  S2R R2, SR_TID.X ;  /* 0x0000000000027919 */ /* 0x000e640000002100 */
[----:B-1----:R-:W-:Y:S02]  /*13890*/  LOP3.LUT R3, R2, 0x7f, RZ, 0xc0, !PT ;  /* 0x0000007f02037812 */ /* 0x002fe400078ec0ff */
[----:B------:R-:W2:Y:S01]  /*138a0*/  LDL R2, [R1+0x48] ;  /* 0x0000480001027983 */ /* 0x000ea20000100800 */
[----:B------:R-:W-:Y:S01]  /*138b0*/  BSSY B0, `(.L_x_495) ;  /* 0x0000010000007945 */ /* 0x000fe20003800000 */
[----:B------:R-:W-:Y:S02]  /*138c0*/  ISETP.NE.AND P0, PT, R3, RZ, PT ;  /* 0x000000ff0300720c */ /* 0x000fe40003f05270 */
[----:B--2---:R-:W-:-:S11]  /*138d0*/  ISETP.NE.AND P2, PT, R2, 0x3, PT ;  /* 0x000000030200780c */ /* 0x004fd60003f45270 */
[----:B------:R-:W-:Y:S05]  /*138e0*/  @P0 BRA `(.L_x_496) ;  /* 0x0000000000300947 */ /* 0x000fea0003800000 */
[----:B------:R-:W1:Y:S01]  /*138f0*/  S2R R5, SR_LANEID ;  /* 0x0000000000057919 */ /* 0x000e620000000000 */
[----:B------:R-:W-:Y:S01]  /*13900*/  VOTEU.ANY UR4, UPT, PT ;  /* 0x0000000000047886 */ /* 0x000fe200038e0100 */
[----:B------:R-:W2:Y:S01]  /*13910*/  LDC.64 R2, c[0x0][0xc60] ;  /* 0x00031800ff027b82 */ /* 0x000ea20000000a00 */
[----:B------:R-:W1:Y:S02]  /*13920*/  FLO.U32 R0, UR4 ;  /* 0x0000000400007d00 */ /* 0x000e6400080e0000 */
[----:B-1----:R-:W-:-:S06]  /*13930*/  ISETP.EQ.U32.AND P1, PT, R0, R5, PT ;  /* 0x000000050000720c */ /* 0x002fcc0003f22070 */
[----:B------:R-:W2:Y:S07]  /*13940*/  POPC R5, UR4 ;  /* 0x0000000400057d09 */ /* 0x000eae0008000000 */
[----:B--2---:R-:W2:Y:S01]  /*13950*/  @P1 ATOMG.E.ADD.STRONG.GPU PT, R3, desc[UR40][R2.64], R5 ;  /* 0x00000005020319a8 */ /* 0x004ea200081ee1e8 */
[----:B------:R-:W1:Y:S02]  /*13960*/  S2R R4, SR_LTMASK ;  /* 0x0000000000047919 */ /* 0x000e640000003900 */
[----:B-1----:R-:W-:-:S04]  /*13970*/  LOP3.LUT R4, R4, UR4, RZ, 0xc0, !PT ;  /* 0x0000000404047c12 */ /* 0x002fc8000f8ec0ff */
[----:B0-----:R-:W0:Y:S01]  /*13980*/  POPC R7, R4 ;  /* 0x0000000400077309 */ /* 0x001e220000000000 */
[----:B--2---:R-:W0:Y:S02]  /*13990*/  SHFL.IDX PT, R0, R3, R0, 0x1f ;  /* 0x00001f0003007589 */ /* 0x004e2400000e0000 */
[----:B0-----:R-:W-:-:S07]  /*139a0*/  IADD3 R16, R0, UR36, R7 ;  /* 0x0000002400107c10 */ /* 0x001fce000fffe007 */
.L_x_496:
[----:B------:R-:W-:Y:S05]  /*139b0*/  BSYNC B0 ;  /* 0x0000000000007941 */ /* 0x000fea0003800000 */
.L_x_495:
[----:B------:R-:W-:Y:S05]  /*139c0*/  @!P2 BRA `(.L_x_497) ;  /* 0x000000000004a947 */ /* 0x000fea0003800000 */
[----:B------:R-:W-:Y:S01]  /*139d0*/  BPT.TRAP 0x1 ;  /* 0x000000040000795c */ /* 0x000fe20000300000 */
.L_x_497:
[----:B------:R-:W2:Y:S01]  /*139e0*/  LDL R2, [R1+0x18] ;  /* 0x0000180001027983 */ /* 0x000ea20000100800 */
[----:B------:R-:W-:Y:S01]  /*139f0*/  LOP3.LUT R0, R26, 0x1, RZ, 0x3c, !PT ;  /* 0x000000011a007812 */ /* 0x000fe200078e3cff */
[----:B------:R-:W-:Y:S01]  /*13a00*/  IMAD R3, R24, 0x8, R22 ;  /* 0x0000000818037824 */ /* 0x000fe200078e0216 */
[----:B------:R-:W-:Y:S02]  /*13a10*/  BSSY B0, `(.L_x_498) ;  /* 0x0000005000007945 */ /* 0x000fe40003800000 */
[----:B------:R-:W-:-:S04]  /*13a20*/  SHF.L.U32 R0, R0, 0x1f, RZ ;  /* 0x0000001f00007819 */ /* 0x000fc800000006ff */
[----:B------:R-:W1:Y:S01]  /*13a30*/  SYNCS.PHASECHK.TRANS64.TRYWAIT P1, [R3+URZ+0x13270], R0 ;  /* 0x01327000030075a7 */ /* 0x000e62000802017f */
[----:B--2---:R-:W-:Y:S01]  /*13a40*/  ISETP.NE.AND P2, PT, R2, 0x3, PT ;  /* 0x000000030200780c */ /* 0x004fe20003f45270 */
[----:B-1----:R-:W-:-:S12]  /*13a50*/  @!P1 BRA `(.L_x_499) ;  /* 0x0000002400989947 */ /* 0x002fd80003800000 */
.L_x_585:
[----:B------:R-:W-:Y:S05]  /*13a60*/  BSYNC B0 ;  /* 0x0000000000007941 */ /* 0x000fea0003800000 */
.L_x_498:
[----:B------:R-:W-:Y:S05]  /*13a70*/  @!P2 BRA `(.L_x_500) ;  /* 0x000000000004a947 */ /* 0x000fea0003800000 */
[----:B------:R-:W-:Y:S01]  /*13a80*/  BPT.TRAP 0x1 ;  /* 0x000000040000795c */ /* 0x000fe20000300000 */
.L_x_500:
[----:B-1----:R-:W-:-:S04]  /*13a90*/  SHF.L.U32 R0, R26, 0x1f, RZ ;  /* 0x0000001f1a007819 */ /* 0x002fc800000006ff */
[----:B------:R-:W1:Y:S02]  /*13aa0*/  SYNCS.PHASECHK.TRANS64.TRYWAIT P1, [R3+URZ+0x13260], R0 ;  /* 0x01326000030075a7 */ /* 0x000e64000802017f */
[----:B-1----:R-:W-:Y:S05]  /*13ab0*/  @!P1 BRA `(.L_x_501) ;  /* 0x0000002400949947 */ /* 0x002fea0003800000 */
.L_x_586:
[----:B------:R-:W2:Y:S04]  /*13ac0*/  LDL R4, [R1+0xc] ;  /* 0x00000c0001047983 */ /* 0x000ea80000100800 */
[----:B0-----:R-:W3:Y:S01]  /*13ad0*/  LDL R10, [R1+0x8] ;  /* 0x00000800010a7983 */ /* 0x001ee20000100800 */
[----:B------:R-:W-:Y:S01]  /*13ae0*/  IMAD R2, R24, 0x2800, RZ ;  /* 0x0000280018027824 */ /* 0x000fe200078e02ff */
[----:B------:R-:W-:Y:S05]  /*13af0*/  WARPSYNC.ALL ;  /* 0x0000000000007948 */ /* 0x000fea0003800000 */
[----:B--2---:R-:W-:-:S02]  /*13b00*/  LOP3.LUT R5, R2, R4, RZ, 0xfc, !PT ;  /* 0x0000000402057212 */ /* 0x004fc400078efcff */
[----:B---3--:R-:W-:-:S03]  /*13b10*/  LOP3.LUT R2, R2, R10, RZ, 0xfc, !PT ;  /* 0x0000000a02027212 */ /* 0x008fc600078efcff */
[C---:B-1----:R-:W-:Y:S02]  /*13b20*/  IMAD.IADD R0, R22.reuse, 0x1, R5 ;  /* 0x0000000116007824 */ /* 0x042fe400078e0205 */
        /* <DEDUP_REMOVED lines=39> */
.L_x_502:
[----:B-1----:R1:W-:Y:S01]  /*13da0*/  SYNCS.ARRIVE.TRANS64.A1T0 RZ, [R3+URZ+0x13250], RZ ;  /* 0x013250ff03ff79a7 */ /* 0x0023e2000810003f */
[----:B------:R-:W-:Y:S02]  /*13db0*/  @!P0 VIADD R0, R3, 0x13280 ;  /* 0x0001328003008836 */ /* 0x000fe40000000000 */
[----:B------:R-:W-:-:S03]  /*13dc0*/  VIADD R24, R24, 0x1 ;  /* 0x0000000118187836 */ /* 0x000fc60000000000 */
[----:B------:R-:W-:Y:S01]  /*13dd0*/  @!P0 PRMT R0, RZ, 0x654, R0 ;  /* 0x00000654ff008816 */ /* 0x000fe20000000000 */
[----:B------:R-:W-:Y:S06]  /*13de0*/  BAR.SYNC.DEFER_BLOCKING 0x2, 0x80 ;  /* 0x0082000000007b1d */ /* 0x000fec0000010000 */
[----:B------:R2:W-:Y:S01]  /*13df0*/  @!P0 SYNCS.ARRIVE.TRANS64.RED.A1T0 RZ, [R0+URZ], RZ ;  /* 0x000000ff00ff89a7 */ /* 0x0005e2000810043f */
[----:B------:R-:W-:-:S04]  /*13e00*/  ISETP.NE.AND P0, PT, R24, 0x2, PT ;  /* 0x000000021800780c */ /* 0x000fc80003f05270 */
[----:B-1----:R-:W-:Y:S02]  /*13e10*/  SEL R3, RZ, 0x1, P0 ;  /* 0x00000001ff037807 */ /* 0x002fe40000000000 */
[----:B------:R-:W-:Y:S02]  /*13e20*/  SEL R24, R24, RZ, P0 ;  /* 0x000000ff18187207 */ /* 0x000fe40000000000 */
[----:B--2---:R-:W-:-:S07]  /*13e30*/  LOP3.LUT R26, R26, R3, RZ, 0x3c, !PT ;  /* 0x000000031a1a7212 */ /* 0x004fce00078e3cff */
.L_x_451:
[----:B------:R-:W2:Y:S02]  /*13e40*/  LDL R0, [R1] ;  /* 0x0000000001007983 */ /* 0x000ea40000100800 */
[----:B--2---:R-:W-:-:S13]  /*13e50*/  LOP3.LUT P0, RZ, R0, 0x2, RZ, 0xc0, !PT ;  /* 0x0000000200ff7812 */ /* 0x004fda000780c0ff */
[----:B------:R-:W-:Y:S05]  /*13e60*/  @!P0 BRA `(.L_x_503) ;  /* 0x0000000000248947 */ /* 0x000fea0003800000 */
[----:B------:R-:W-:Y:S05]  /*13e70*/  WARPSYNC.ALL ;  /* 0x0000000000007948 */ /* 0x000fea0003800000 */
[----:B------:R-:W1:Y:S08]  /*13e80*/  S2UR UR5, SR_CgaCtaId ;  /* 0x00000000000579c3 */ /* 0x000e700000008800 */
[----:B------:R-:W-:Y:S06]  /*13e90*/  BAR.SYNC.DEFER_BLOCKING 0x5, 0x200 ;  /* 0x0148000000007b1d */ /* 0x000fec0000010000 */
[----:B------:R-:W-:-:S02]  /*13ea0*/  UMOV UR4, 0x400 ;  /* 0x0000040000047882 */ /* 0x000fc40000000000 */
[----:B-1----:R-:W-:-:S06]  /*13eb0*/  ULEA UR4, UR5, UR4, 0x18 ;  /* 0x0000000405047291 */ /* 0x002fcc000f8ec03f */
[----:B------:R-:W-:-:S05]  /*13ec0*/  IMAD.U32 R22, RZ, RZ, UR4 ;  /* 0x00000004ff167e24 */ /* 0x000fca000f8e00ff */
[----:B------:R1:W2:Y:S01]  /*13ed0*/  LDS.128 R16, [R22+0x132d0] ;  /* 0x0132d00016107984 */ /* 0x0002a20000000c00 */
[----:B------:R-:W-:Y:S06]  /*13ee0*/  BAR.ARV 0x4, 0x200 ;  /* 0x0108000000007b1d */ /* 0x000fec0000002000 */
[----:B------:R-:W-:Y:S05]  /*13ef0*/  BRA `(.L_x_504) ;  /* 0x0000000800407947 */ /* 0x000fea0003800000 */
.L_x_503:
[----:B------:R-:W0:Y:S01]  /*13f00*/  S2R R0, SR_TID.X ;  /* 0x0000000000007919 */ /* 0x000e220000002100 */
[----:B------:R-:W-:Y:S01]  /*13f10*/  UMOV UR4, 0xffffffff ;  /* 0xffffffff00047882 */ /* 0x000fe20000000000 */
[----:B0-----:R-:W-:-:S04]  /*13f20*/  LOP3.LUT R8, R0, 0x1f, RZ, 0xc0, !PT ;  /* 0x0000001f00087812 */ /* 0x001fc800078ec0ff */
[----:B------:R-:W-:Y:S01]  /*13f30*/  ISETP.NE.AND P0, PT, R8, 0x1f, PT ;  /* 0x0000001f0800780c */ /* 0x000fe20003f05270 */
[----:B------:R-:W-:-:S12]  /*13f40*/  BRA.DIV UR4, `(.L_x_505) ;  /* 0x0000002204847947 */ /* 0x000fd8000b800000 */
[----:B------:R-:W-:Y:S01]  /*13f50*/  IMAD.IADD R5, R19, 0x1, R8 ;  /* 0x0000000113057824 */ /* 0x000fe200078e0208 */
[----:B------:R-:W-:-:S04]  /*13f60*/  ULDC UR4, c[0x0][0xc3c] ;  /* 0x00030f0000047ab9 */ /* 0x000fc80000000800 */
[----:B------:R-:W-:-:S13]  /*13f70*/  ISETP.GE.OR P1, PT, R5, UR4, !P0 ;  /* 0x0000000405007c0c */ /* 0x000fda000c726670 */
[----:B------:R-:W0:Y:S02]  /*13f80*/  @!P1 LDC.64 R2, c[0x0][0xc80] ;  /* 0x00032000ff029b82 */ /* 0x000e240000000a00 */
[----:B0-----:R-:W-:-:S06]  /*13f90*/  @!P1 IMAD.WIDE R2, R5, 0x4, R2 ;  /* 0x0000000405029825 */ /* 0x001fcc00078e0202 */
[----:B------:R0:W2:Y:S01]  /*13fa0*/  @!P1 LDG.E R3, desc[UR40][R2.64] ;  /* 0x0000002802039981 */ /* 0x0000a2000c1e1900 */
[C---:B------:R-:W-:Y:S02]  /*13fb0*/  ISETP.GE.U32.AND P2, PT, R8.reuse, 0x2, PT ;  /* 0x000000020800780c */ /* 0x040fe40003f46070 */
[C---:B------:R-:W-:Y:S01]  /*13fc0*/  ISETP.GE.U32.AND P3, PT, R8.reuse, 0x4, PT ;  /* 0x000000040800780c */ /* 0x040fe20003f66070 */
[----:B------:R-:W-:Y:S01]  /*13fd0*/  SHFL.IDX PT, R0, R16, RZ, 0x1f ;  /* 0x00001fff10007589 */ /* 0x000fe200000e0000 */
[C---:B------:R-:W-:Y:S02]  /*13fe0*/  ISETP.GE.U32.AND P4, PT, R8.reuse, 0x8, PT ;  /* 0x000000080800780c */ /* 0x040fe40003f86070 */
[C---:B------:R-:W-:Y:S01]  /*13ff0*/  ISETP.GE.U32.AND P5, PT, R8.reuse, 0x10, PT ;  /* 0x000000100800780c */ /* 0x040fe20003fa6070 */
[----:B------:R-:W-:Y:S01]  /*14000*/  SHFL.IDX PT, R4, R16, 0x1, 0x1f ;  /* 0x00201f0010047f89 */ /* 0x000fe200000e0000 */
[----:B0-----:R-:W-:Y:S02]  /*14010*/  IMAD.MOV.U32 R2, RZ, RZ, RZ ;  /* 0x000000ffff027224 */ /* 0x001fe400078e00ff */
[----:B--2---:R-:W-:Y:S01]  /*14020*/  @!P1 IMAD.MOV.U32 R2, RZ, RZ, R3 ;  /* 0x000000ffff029224 */ /* 0x004fe200078e0003 */
[----:B------:R-:W-:-:S04]  /*14030*/  ISETP.NE.AND P1, PT, R8, RZ, PT ;  /* 0x000000ff0800720c */ /* 0x000fc80003f25270 */
[----:B------:R-:W0:Y:S02]  /*14040*/  SHFL.UP PT, R14, R2, 0x1, RZ ;  /* 0x04200000020e7989 */ /* 0x000e2400000e00ff */
[----:B0-----:R-:W-:-:S05]  /*14050*/  SEL R5, R14, RZ, P1 ;  /* 0x000000ff0e057207 */ /* 0x001fca0000800000 */
[----:B------:R-:W-:-:S05]  /*14060*/  IMAD.IADD R5, R2, 0x1, R5 ;  /* 0x0000000102057824 */ /* 0x000fca00078e0205 */
[----:B------:R-:W0:Y:S02]  /*14070*/  SHFL.UP PT, R14, R5, 0x2, RZ ;  /* 0x04400000050e7989 */ /* 0x000e2400000e00ff */
[----:B0-----:R-:W-:-:S04]  /*14080*/  SEL R6, R14, RZ, P2 ;  /* 0x000000ff0e067207 */ /* 0x001fc80001000000 */
[----:B------:R-:W-:-:S05]  /*14090*/  IADD3 R6, R5, R6, RZ ;  /* 0x0000000605067210 */ /* 0x000fca0007ffe0ff */
        /* <DEDUP_REMOVED lines=9> */
[----:B------:R0:W1:Y:S02]  /*14130*/  SHFL.IDX PT, R14, R3, 0x1f, 0x1f ;  /* 0x03e01f00030e7f89 */ /* 0x00006400000e0000 */
.L_x_596:
[----:B------:R-:W-:Y:S02]  /*14140*/  ULDC UR4, c[0x0][0xc38] ;  /* 0x00030e0000047ab9 */ /* 0x000fe40000000800 */
[----:B------:R-:W-:-:S04]  /*14150*/  IMAD.U32 R16, RZ, RZ, UR4 ;  /* 0x00000004ff107e24 */ /* 0x000fc8000f8e00ff */
[----:B-1----:R-:W-:-:S04]  /*14160*/  IMAD R5, R14, R16, RZ ;  /* 0x000000100e057224 */ /* 0x002fc800078e02ff */
[----:B------:R-:W-:-:S05]  /*14170*/  IMAD.IADD R4, R4, 0x1, R5 ;  /* 0x0000000104047824 */ /* 0x000fca00078e0205 */
[----:B------:R-:W-:-:S13]  /*14180*/  ISETP.GT.AND P6, PT, R4, R0, PT ;  /* 0x000000000400720c */ /* 0x000fda0003fc4270 */
[----:B------:R-:W-:Y:S05]  /*14190*/  @P6 BRA `(.L_x_506) ;  /* 0x00000000009c6947 */ /* 0x000fea0003800000 */
.L_x_511:
[----:B------:R-:W1:Y:S01]  /*141a0*/  LDC R6, c[0x0][0xc3c] ;  /* 0x00030f00ff067b82 */ /* 0x000e620000000800 */
[----:B------:R-:W-:-:S05]  /*141b0*/  VIADD R19, R19, 0x1f ;  /* 0x0000001f13137836 */ /* 0x000fca0000000000 */
[----:B-1----:R-:W-:-:S13]  /*141c0*/  ISETP.GE.AND P6, PT, R19, R6, PT ;  /* 0x000000061300720c */ /* 0x002fda0003fc6270 */
[----:B------:R-:W-:Y:S05]  /*141d0*/  @P6 BRA `(.L_x_507) ;  /* 0x0000000400446947 */ /* 0x000fea0003800000 */
[----:B------:R-:W1:Y:S01]  /*141e0*/  S2R R2, SR_TID.X ;  /* 0x0000000000027919 */ /* 0x000e620000002100 */
[----:B------:R-:W-:Y:S01]  /*141f0*/  BSSY B0, `(.L_x_508) ;  /* 0x0000009000007945 */ /* 0x000fe20003800000 */
[----:B-1----:R-:W-:-:S05]  /*14200*/  LOP3.LUT R2, R2, 0x1f, RZ, 0xc0, !PT ;  /* 0x0000001f02027812 */ /* 0x002fca00078ec0ff */
[----:B------:R-:W-:Y:S02]  /*14210*/  IMAD.IADD R5, R19, 0x1, R2 ;  /* 0x0000000113057824 */ /* 0x000fe400078e0202 */
[----:B------:R-:W-:-:S03]  /*14220*/  IMAD.MOV.U32 R2, RZ, RZ, RZ ;  /* 0x000000ffff027224 */ /* 0x000fc600078e00ff */
[----:B------:R-:W-:-:S13]  /*14230*/  ISETP.GE.OR P6, PT, R5, R6, !P0 ;  /* 0x000000060500720c */ /* 0x000fda00047c6670 */
[----:B------:R-:W-:Y:S05]  /*14240*/  @P6 BRA `(.L_x_509) ;  /* 0x00000000000c6947 */ /* 0x000fea0003800000 */
[----:B0-----:R-:W0:Y:S02]  /*14250*/  LDC.64 R2, c[0x0][0xc80] ;  /* 0x00032000ff027b82 */ /* 0x001e240000000a00 */
[----:B0-----:R-:W-:-:S06]  /*14260*/  IMAD.WIDE R2, R5, 0x4, R2 ;  /* 0x0000000405027825 */ /* 0x001fcc00078e0202 */
[----:B------:R1:W5:Y:S02]  /*14270*/  LDG.E R2, desc[UR40][R2.64] ;  /* 0x0000002802027981 */ /* 0x000364000c1e1900 */
.L_x_509:
[----:B------:R-:W-:Y:S05]  /*14280*/  BSYNC B0 ;  /* 0x0000000000007941 */ /* 0x000fea0003800000 */
.L_x_508:
[----:B------:R-:W-:-:S03]  /*14290*/  UMOV UR4, 0xffffffff ;  /* 0xffffffff00047882 */ /* 0x000fc60000000000 */
[----:B------:R-:W-:Y:S05]  /*142a0*/  BRA.DIV UR4, `(.L_x_510) ;  /* 0x0000002204d07947 */ /* 0x000fea000b800000 */
[----:B-----5:R-:W2:Y:S02]  /*142b0*/  SHFL.UP PT, R14, R2, 0x1, RZ ;  /* 0x04200000020e7989 */ /* 0x020ea400000e00ff */
[----:B--2---:R-:W-:-:S05]  /*142c0*/  SEL R13, R14, RZ, P1 ;  /* 0x000000ff0e0d7207 */ /* 0x004fca0000800000 */
[----:B------:R-:W-:-:S05]  /*142d0*/  IMAD.IADD R13, R2, 0x1, R13 ;  /* 0x00000001020d7824 */ /* 0x000fca00078e020d */
[----:B------:R-:W2:Y:S02]  /*142e0*/  SHFL.UP PT, R14, R13, 0x2, RZ ;  /* 0x044000000d0e7989 */ /* 0x000ea400000e00ff */
        /* <DEDUP_REMOVED lines=10> */
[----:B01----:R-:W-:-:S05]  /*14390*/  IMAD.IADD R3, R7, 0x1, R14 ;  /* 0x0000000107037824 */ /* 0x003fca00078e020e */
[----:B------:R0:W1:Y:S02]  /*143a0*/  SHFL.IDX PT, R14, R3, 0x1f, 0x1f ;  /* 0x03e01f00030e7f89 */ /* 0x00006400000e0000 */
.L_x_604:
[----:B------:R-:W-:Y:S02]  /*143b0*/  ULDC UR4, c[0x0][0xc38] ;  /* 0x00030e0000047ab9 */ /* 0x000fe40000000800 */
[----:B------:R-:W-:-:S04]  /*143c0*/  IMAD.U32 R16, RZ, RZ, UR4 ;  /* 0x00000004ff107e24 */ /* 0x000fc8000f8e00ff */
[----:B-1----:R-:W-:-:S04]  /*143d0*/  IMAD R5, R14, R16, RZ ;  /* 0x000000100e057224 */ /* 0x002fc800078e02ff */
[----:B------:R-:W-:-:S05]  /*143e0*/  IMAD.IADD R4, R5, 0x1, R4 ;  /* 0x0000000105047824 */ /* 0x000fca00078e0204 */
[----:B------:R-:W-:-:S13]  /*143f0*/  ISETP.GT.AND P6, PT, R4, R0, PT ;  /* 0x000000000400720c */ /* 0x000fda0003fc4270 */
[----:B------:R-:W-:Y:S05]  /*14400*/  @!P6 BRA `(.L_x_511) ;  /* 0xfffffffc0064e947 */ /* 0x000fea000383ffff */
.L_x_506:
[----:B------:R-:W-:Y:S01]  /*14410*/  IMAD.IADD R6, R4, 0x1, -R5 ;  /* 0x0000000104067824 */ /* 0x000fe200078e0a05 */
[----:B------:R-:W-:-:S03]  /*14420*/  UMOV UR4, 0xffffffff ;  /* 0xffffffff00047882 */ /* 0x000fc60000000000 */
[----:B------:R-:W-:-:S05]  /*14430*/  IMAD R5, R3, R16, R6 ;  /* 0x0000001003057224 */ /* 0x000fca00078e0206 */
[----:B------:R-:W-:Y:S01]  /*14440*/  ISETP.GT.AND P6, PT, R5, R0, PT ;  /* 0x000000000500720c */ /* 0x000fe20003fc4270 */
[----:B------:R-:W-:-:S12]  /*14450*/  BRA.DIV UR4, `(.L_x_512) ;  /* 0x0000002604207947 */ /* 0x000fd8000b800000 */
[----:B------:R-:W-:-:S04]  /*14460*/  VOTE.ANY R5, PT, !P6 ;  /* 0x0000000000057806 */ /* 0x000fc800070e0100 */
[----:B------:R-:W1:Y:S02]  /*14470*/  POPC R4, R5 ;  /* 0x0000000500047309 */ /* 0x000e640000000000 */
[----:B-1----:R1:W2:Y:S02]  /*14480*/  SHFL.IDX PT, R17, R2, R4, 0x1f ;  /* 0x00001f0402117589 */ /* 0x0022a400000e0000 */
.L_x_608:
[----:B------:R-:W-:Y:S01]  /*14490*/  ISETP.NE.AND P0, PT, R5, RZ, PT ;  /* 0x000000ff0500720c */ /* 0x000fe20003f05270 */
[----:B------:R-:W-:-:S12]  /*144a0*/  IMAD.MOV.U32 R14, RZ, RZ, RZ ;  /* 0x000000ffff0e7224 */ /* 0x000fd800078e00ff */
[----:B------:R-:W-:Y:S05]  /*144b0*/  @!P0 BRA `(.L_x_513) ;  /* 0x0000000000108947 */ /* 0x000fea0003800000 */
[----:B------:R-:W-:Y:S01]  /*144c0*/  UMOV UR4, 0xffffffff ;  /* 0xffffffff00047882 */ /* 0x000fe20000000000 */
[----:B------:R-:W-:Y:S02]  /*144d0*/  VIADD R12, R4, 0xffffffff ;  /* 0xffffffff040c7836 */ /* 0x000fe40000000000 */
[----:B------:R-:W-:Y:S05]  /*144e0*/  BRA.DIV UR4, `(.L_x_514) ;  /* 0x0000002604447947 */ /* 0x000fea000b800000 */
[----:B------:R3:W4:Y:S02]  /*144f0*/  SHFL.IDX PT, R14, R3, R12, 0x1f ;  /* 0x00001f0c030e7589 */ /* 0x00072400000e0000 */
.L_x_513:
[-C--:B--2---:R-:W-:Y:S01]  /*14500*/  IABS R5, R17.reuse ;  /* 0x0000001100057213 */ /* 0x084fe20000000000 */
[----:B----4-:R-:W-:Y:S01]  /*14510*/  IMAD R16, R14, R16, R6 ;  /* 0x000000100e107224 */ /* 0x010fe200078e0206 */
[----:B------:R-:W-:Y:S01]  /*14520*/  IABS R8, R17 ;  /* 0x0000001100087213 */ /* 0x000fe20000000000 */
[----:B------:R-:W-:Y:S01]  /*14530*/  IMAD.IADD R19, R4, 0x1, R19 ;  /* 0x0000000104137824 */ /* 0x000fe200078e0213 */
[----:B------:R-:W2:Y:S01]  /*14540*/  I2F.RP R6, R5 ;  /* 0x0000000500067306 */ /* 0x000ea20000209400 */
[----:B------:R-:W-:-:S07]  /*14550*/  IMAD.IADD R0, R0, 0x1, -R16 ;  /* 0x0000000100007824 */ /* 0x000fce00078e0a10 */
[----:B--2---:R-:W2:Y:S02]  /*14560*/  MUFU.RCP R6, R6 ;  /* 0x0000000600067308 */ /* 0x004ea40000001000 */
[----:B--2---:R-:W-:Y:S02]  /*14570*/  VIADD R7, R6, 0xffffffe ;  /* 0x0ffffffe06077836 */ /* 0x004fe40000000000 */
[----:B------:R-:W-:-:S04]  /*14580*/  IMAD.MOV R6, RZ, RZ, -R8 ;  /* 0x000000ffff067224 */ /* 0x000fc800078e0a08 */
[----:B0--3--:R-:W1:Y:S02]  /*14590*/  F2I.FTZ.U32.TRUNC.NTZ R3, R7 ;  /* 0x0000000700037305 */ /* 0x009e64000021f000 */
[----:B-1----:R-:W-:-:S04]  /*145a0*/  IMAD.MOV R2, RZ, RZ, -R3 ;  /* 0x000000ffff027224 */ /* 0x002fc800078e0a03 */
[----:B------:R-:W-:Y:S02]  /*145b0*/  IMAD R9, R2, R5, RZ ;  /* 0x0000000502097224 */ /* 0x000fe400078e02ff */
[----:B------:R-:W-:-:S04]  /*145c0*/  IMAD.MOV.U32 R2, RZ, RZ, RZ ;  /* 0x000000ffff027224 */ /* 0x000fc800078e00ff */
[----:B------:R-:W-:Y:S01]  /*145d0*/  IMAD.HI.U32 R2, R3, R9, R2 ;  /* 0x0000000903027227 */ /* 0x000fe200078e0002 */
[----:B------:R-:W-:-:S05]  /*145e0*/  IABS R3, R0 ;  /* 0x0000000000037213 */ /* 0x000fca0000000000 */
        /* <DEDUP_REMOVED lines=12> */
[----:B------:R-:W-:Y:S01]  /*146b0*/  IADD3 R3, -R2, RZ, RZ ;  /* 0x000000ff02037210 */ /* 0x000fe20007ffe1ff */
[----:B------:R-:W-:-:S04]  /*146c0*/  IMAD.MOV.U32 R18, RZ, RZ, R2 ;  /* 0x000000ffff127224 */ /* 0x000fc800078e0002 */
[----:B------:R-:W-:Y:S01]  /*146d0*/  IMAD R17, R17, R3, R0 ;  /* 0x0000000311117224 */ /* 0x000fe200078e0200 */
[----:B------:R-:W-:Y:S06]  /*146e0*/  BRA `(.L_x_515) ;  /* 0x00000000001c7947 */ /* 0x000fec0003800000 */
.L_x_507:
[----:B------:R-:W-:Y:S01]  /*146f0*/  UMOV UR4, URZ ;  /* 0x0000003f00047c82 */ /* 0x000fe20008000000 */
[----:B------:R-:W-:Y:S01]  /*14700*/  UMOV UR5, URZ ;  /* 0x0000003f00057c82 */ /* 0x000fe20008000000 */
[----:B------:R-:W-:Y:S01]  /*14710*/  ULDC UR6, c[0x0][0xc3c] ;  /* 0x00030f0000067ab9 */ /* 0x000fe20000000800 */
[----:B------:R-:W-:Y:S02]  /*14720*/  IMAD.MOV.U32 R16, RZ, RZ, R0 ;  /* 0x000000ffff107224 */ /* 0x000fe400078e0000 */
[----:B------:R-:W-:Y:S02]  /*14730*/  IMAD.U32 R17, RZ, RZ, UR4 ;  /* 0x00000004ff117e24 */ /* 0x000fe4000f8e00ff */
[----:B------:R-:W-:Y:S02]  /*14740*/  IMAD.U32 R18, RZ, RZ, UR5 ;  /* 0x00000005ff127e24 */ /* 0x000fe4000f8e00ff */
[----:B------:R-:W-:-:S07]  /*14750*/  IMAD.U32 R19, RZ, RZ, UR6 ;  /* 0x00000006ff137e24 */ /* 0x000fce000f8e00ff */
.L_x_515:
[----:B------:R-:W1:Y:S01]  /*14760*/  S2R R0, SR_TID.X ;  /* 0x0000000000007919 */ /* 0x000e620000002100 */
[----:B------:R-:W-:Y:S05]  /*14770*/  WARPSYNC.ALL ;  /* 0x0000000000007948 */ /* 0x000fea0003800000 */
[----:B------:R-:W-:Y:S01]  /*14780*/  BAR.SYNC.DEFER_BLOCKING 0x4, 0x200 ;  /* 0x0108000000007b1d */ /* 0x000fe20000010000 */
[----:B-1----:R-:W-:-:S04]  /*14790*/  LOP3.LUT R0, R0, 0x1f, RZ, 0xc0, !PT ;  /* 0x0000001f00007812 */ /* 0x002fc800078ec0ff */
[----:B------:R-:W-:-:S13]  /*147a0*/  ISETP.NE.AND P0, PT, R0, RZ, PT ;  /* 0x000000ff0000720c */ /* 0x000fda0003f05270 */
[----:B0-----:R-:W0:Y:S01]  /*147b0*/  @!P0 S2R R3, SR_CgaCtaId ;  /* 0x0000000000038919 */ /* 0x001e220000008800 */
[----:B------:R-:W-:-:S04]  /*147c0*/  @!P0 MOV R0, 0x400 ;  /* 0x0000040000008802 */ /* 0x000fc80000000f00 */
[----:B0-----:R-:W-:-:S05]  /*147d0*/  @!P0 LEA R22, R3, R0, 0x18 ;  /* 0x0000000003168211 */ /* 0x001fca00078ec0ff */
[----:B------:R3:W-:Y:S01]  /*147e0*/  @!P0 STS.128 [R22+0x132d0], R16 ;  /* 0x0132d01016008388 */ /* 0x0007e20000000c00 */
[----:B------:R-:W-:Y:S06]  /*147f0*/  BAR.ARV 0x5, 0x200 ;  /* 0x0148000000007b1d */ /* 0x000fec0000002000 */
.L_x_504:
[----:B------:R-:W-:Y:S02]  /*14800*/  ULDC UR4, c[0x0][0xc3c] ;  /* 0x00030f0000047ab9 */ /* 0x000fe40000000800 */
[----:B--2---:R-:W-:-:S13]  /*14810*/  ISETP.GE.AND P0, PT, R19, UR4, PT ;  /* 0x0000000413007c0c */ /* 0x004fda000bf06270 */
[----:B------:R-:W-:Y:S05]  /*14820*/  @!P0 BRA `(.L_x_516) ;  /* 0xffffffb400e48947 */ /* 0x000fea000383ffff */
[----:B------:R-:W-:Y:S05]  /*14830*/  BSYNC B7 ;  /* 0x0000000000077941 */ /* 0x000fea0003800000 */
.L_x_414:
[----:B--2---:R-:W2:Y:S01]  /*14840*/  LDL.LU R0, [R1+0x40] ;  /* 0x0000400001007983 */ /* 0x004ea20000300800 */
[----:B------:R-:W-:Y:S01]  /*14850*/  BSSY B0, `(.L_x_517) ;  /* 0x000000b000007945 */ /* 0x000fe20003800000 */
[----:B------:R-:W4:Y:S01]  /*14860*/  S2R R5, SR_CgaCtaId ;  /* 0x0000000000057919 */ /* 0x000f220000008800 */
[----:B--2---:R-:W-:-:S05]  /*14870*/  VIADD R0, R0, 0x1 ;  /* 0x0000000100007836 */ /* 0x004fca0000000000 */
[----:B0-----:R-:W-:-:S04]  /*14880*/  LEA.HI R2, R0, R0, RZ, 0x1 ;  /* 0x0000000000027211 */ /* 0x001fc800078f08ff */
[----:B------:R-:W-:Y:S02]  /*14890*/  LOP3.LUT R3, R2, 0xfffffffe, RZ, 0xc0, !PT ;  /* 0xfffffffe02037812 */ /* 0x000fe400078ec0ff */
[----:B------:R-:W-:-:S03]  /*148a0*/  MOV R2, 0x400 ;  /* 0x0000040000027802 */ /* 0x000fc60000000f00 */
[----:B------:R-:W-:Y:S01]  /*148b0*/  IMAD.IADD R0, R0, 0x1, -R3 ;  /* 0x0000000100007824 */ /* 0x000fe200078e0a03 */
[----:B----4-:R-:W-:-:S04]  /*148c0*/  LEA R9, R5, R2, 0x18 ;  /* 0x0000000205097211 */ /* 0x010fc800078ec0ff */
[----:B------:R-:W-:-:S04]  /*148d0*/  SHF.L.U32 R0, R0, 0x1f, RZ ;  /* 0x0000001f00007819 */ /* 0x000fc800000006ff */
[----:B------:R-:W0:Y:S02]  /*148e0*/  SYNCS.PHASECHK.TRANS64.TRYWAIT P0, [R9+URZ+0x13220], R0 ;  /* 0x01322000090075a7 */ /* 0x000e24000800017f */
[----:B0-----:R-:W-:Y:S05]  /*148f0*/  @!P0 BRA `(.L_x_518) ;  /* 0x0000002000648947 */ /* 0x001fea0003800000 */
.L_x_611:
[----:B------:R-:W-:Y:S05]  /*14900*/  BSYNC B0 ;  /* 0x0000000000007941 */ /* 0x000fea0003800000 */
.L_x_517:
[----:B------:R-:W-:-:S03]  /*14910*/  UMOV UR4, 0xffffffff ;  /* 0xffffffff00047882 */ /* 0x000fc60000000000 */
[----:B------:R-:W-:Y:S05]  /*14920*/  BRA.DIV UR4, `(.L_x_519) ;  /* 0x00000022046c7947 */ /* 0x000fea000b800000 */
[----:B0-----:R-:W0:Y:S02]  /*14930*/  S2R R0, SR_TID.X ;  /* 0x0000000000007919 */ /* 0x001e240000002100 */
[----:B0-----:R-:W-:-:S04]  /*14940*/  SHF.R.U32.HI R0, RZ, 0x5, R0 ;  /* 0x00000005ff007819 */ /* 0x001fc80000011600 */
[----:B------:R-:W-:-:S05]  /*14950*/  LOP3.LUT R0, R0, 0x3, RZ, 0xc0, !PT ;  /* 0x0000000300007812 */ /* 0x000fca00078ec0ff */
[----:B------:R0:W2:Y:S02]  /*14960*/  SHFL.IDX PT, R14, R0, RZ, 0x1f ;  /* 0x00001fff000e7589 */ /* 0x0000a400000e0000 */
.L_x_614:
[----:B--2---:R-:W-:-:S13]  /*14970*/  ISETP.NE.AND P0, PT, R14, RZ, PT ;  /* 0x000000ff0e00720c */ /* 0x004fda0003f05270 */
[----:B------:R-:W-:Y:S05]  /*14980*/  @P0 BRA `(.L_x_307) ;  /* 0x0000000000a40947 */ /* 0x000fea0003800000 */
[----:B------:R-:W-:-:S03]  /*14990*/  UMOV UR4, 0xffffffff ;  /* 0xffffffff00047882 */ /* 0x000fc60000000000 */
[----:B------:R-:W-:Y:S05]  /*149a0*/  BRA.DIV UR4, `(.L_x_520) ;  /* 0x0000002204807947 */ /* 0x000fea000b800000 */
[----:B------:R-:W-:-:S13]  /*149b0*/  ELECT P6, URZ, PT ;  /* 0x00000000003f782f */ /* 0x000fda00038c0000 */
.L_x_617:
[----:B------:R-:W-:Y:S05]  /*149c0*/  @!P6 BRA `(.L_x_307) ;  /* 0x000000000094e947 */ /* 0x000fea0003800000 */
[----:B0-----:R-:W2:Y:S02]  /*149d0*/  LDL.LU R0, [R1+0x34] ;  /* 0x0000340001007983 */ /* 0x001ea40000300800 */
[----:B--2---:R-:W-:-:S04]  /*149e0*/  LOP3.LUT R0, R0, 0x2, RZ, 0xfc, !PT ;  /* 0x0000000200007812 */ /* 0x004fc800078efcff */
[----:B------:R-:W-:-:S13]  /*149f0*/  ISETP.NE.AND P0, PT, R0, 0x3, PT ;  /* 0x000000030000780c */ /* 0x000fda0003f05270 */
[----:B------:R-:W-:Y:S05]  /*14a00*/  @!P0 BRA `(.L_x_521) ;  /* 0x0000000000048947 */ /* 0x000fea0003800000 */
[----:B------:R-:W-:Y:S01]  /*14a10*/  BPT.TRAP 0x1 ;  /* 0x000000040000795c */ /* 0x000fe20000300000 */
.L_x_521:
        /* <DEDUP_REMOVED lines=12> */
.L_x_618:
[----:B------:R-:W2:Y:S02]  /*14ae0*/  SYNCS.PHASECHK.TRANS64.TRYWAIT P1, [R3+URZ], R0 ;  /* 0x00000000030075a7 */ /* 0x000ea4000802017f */
[----:B--2---:R-:W-:Y:S05]  /*14af0*/  @!P1 BRA `(.L_x_523) ;  /* 0x0000002000609947 */ /* 0x004fea0003800000 */
.L_x_619:
[----:B------:R-:W-:Y:S05]  /*14b00*/  @!P0 BRA `(.L_x_524) ;  /* 0x0000000000048947 */ /* 0x000fea0003800000 */
[----:B------:R-:W-:Y:S01]  /*14b10*/  BPT.TRAP 0x1 ;  /* 0x000000040000795c */ /* 0x000fe20000300000 */
.L_x_524:
[----:B--2---:R-:W-:-:S04]  /*14b20*/  IMAD R3, R24, 0x8, R9 ;  /* 0x0000000818037824 */ /* 0x004fc800078e0209 */
[----:B------:R-:W2:Y:S02]  /*14b30*/  SYNCS.PHASECHK.TRANS64.TRYWAIT P1, [R3+URZ+0x13260], R2 ;  /* 0x01326002030075a7 */ /* 0x000ea4000802017f */
[----:B--2---:R-:W-:Y:S05]  /*14b40*/  @!P1 BRA `(.L_x_525) ;  /* 0x0000002000609947 */ /* 0x004fea0003800000 */
.L_x_620:
[----:B------:R-:W-:Y:S05]  /*14b50*/  @!P0 BRA `(.L_x_526) ;  /* 0x0000000000048947 */ /* 0x000fea0003800000 */
[----:B------:R-:W-:Y:S01]  /*14b60*/  BPT.TRAP 0x1 ;  /* 0x000000040000795c */ /* 0x000fe20000300000 */
.L_x_526:
[----:B------:R-:W-:-:S04]  /*14b70*/  IMAD R5, R4, 0x8, R9 ;  /* 0x0000000804057824 */ /* 0x000fc800078e0209 */
[----:B------:R-:W4:Y:S02]  /*14b80*/  SYNCS.PHASECHK.TRANS64.TRYWAIT P1, [R5+URZ+0x13260], R0 ;  /* 0x01326000050075a7 */ /* 0x000f24000802017f */
[----:B----4-:R-:W-:Y:S05]  /*14b90*/  @!P1 BRA `(.L_x_527) ;  /* 0x0000002000609947 */ /* 0x010fea0003800000 */
.L_x_621:
[----:B------:R-:W-:Y:S05]  /*14ba0*/  @!P0 BRA `(.L_x_528) ;  /* 0x0000000000048947 */ /* 0x000fea0003800000 */
[----:B------:R-:W-:Y:S01]  /*14bb0*/  BPT.TRAP 0x1 ;  /* 0x000000040000795c */ /* 0x000fe20000300000 */
.L_x_528:
[----:B------:R-:W5:Y:S02]  /*14bc0*/  SYNCS.PHASECHK.TRANS64.TRYWAIT P0, [R3+URZ+0x13280], R2 ;  /* 0x01328002030075a7 */ /* 0x000f64000800017f */
[----:B-----5:R-:W-:Y:S05]  /*14bd0*/  @!P0 BRA `(.L_x_529) ;  /* 0x0000002000648947 */ /* 0x020fea0003800000 */
.L_x_530:
[----:B------:R0:W0:Y:S02]  /*14be0*/  SYNCS.PHASECHK.TRANS64.TRYWAIT P0, [R5+URZ+0x13280], R0 ;  /* 0x01328000050075a7 */ /* 0x000024000800017f */
[----:B0-----:R-:W-:Y:S05]  /*14bf0*/  @!P0 NANOSLEEP.SYNCS 0x989680 ;  /* 0x009896800000895d */ /* 0x001fea0003900000 */
[----:B------:R-:W0:Y:S02]  /*14c00*/  @!P0 SYNCS.PHASECHK.TRANS64 P0, [R5+URZ+0x13280], R0 ;  /* 0x01328000050085a7 */ /* 0x000e24000800007f */
[----:B0-----:R-:W-:Y:S05]  /*14c10*/  @!P0 BRA `(.L_x_530) ;  /* 0xfffffffc00f08947 */ /* 0x001fea000383ffff */
.L_x_307:
[----:B------:R-:W-:Y:S05]  /*14c20*/  BSYNC B8 ;  /* 0x0000000000087941 */ /* 0x000fea0003800000 */
.L_x_304:
[----:B------:R-:W-:Y:S05]  /*14c30*/  EXIT ;  /* 0x000000000000794d */ /* 0x000fea0003800000 */
.L_x_323:
[----:B0-----:R0:W1:Y:S02]  /*14c40*/  SYNCS.PHASECHK.TRANS64.TRYWAIT P5, [R74+URZ+0x13290], R75 ;  /* 0x0132904b4a0075a7 */ /* 0x00106400080a017f */
[----:B-1----:R-:W-:Y:S05]  /*14c50*/  @!P5 NANOSLEEP.SYNCS 0x989680 ;  /* 0x009896800000d95d */ /* 0x002fea0003900000 */
[----:B------:R-:W1:Y:S02]  /*14c60*/  @!P5 SYNCS.PHASECHK.TRANS64 P5, [R74+URZ+0x13290], R75 ;  /* 0x0132904b4a00d5a7 */ /* 0x000e6400080a007f */
[----:B-1----:R-:W-:Y:S05]  /*14c70*/  @!P5 BRA `(.L_x_323) ;  /* 0xfffffffc00f0d947 */ /* 0x002fea000383ffff */
[----:B------:R-:W-:Y:S05]  /*14c80*/  BRA `(.L_x_531) ;  /* 0xfffffed8006c7947 */ /* 0x000fea000383ffff */
.L_x_333:
[----:B-1----:R1:W2:Y:S02]  /*14c90*/  SYNCS.PHASECHK.TRANS64.TRYWAIT P5, [R74+URZ+0x13290], R75 ;  /* 0x0132904b4a0075a7 */ /* 0x0022a400080a017f */
[----:B--2---:R-:W-:Y:S05]  /*14ca0*/  @!P5 NANOSLEEP.SYNCS 0x989680 ;  /* 0x009896800000d95d */ /* 0x004fea0003900000 */
[----:B------:R-:W2:Y:S02]  /*14cb0*/  @!P5 SYNCS.PHASECHK.TRANS64 P5, [R74+URZ+0x13290], R75 ;  /* 0x0132904b4a00d5a7 */ /* 0x000ea400080a007f */
[----:B--2---:R-:W-:Y:S05]  /*14cc0*/  @!P5 BRA `(.L_x_333) ;  /* 0xfffffffc00f0d947 */ /* 0x004fea000383ffff */
[----:B------:R-:W-:Y:S05]  /*14cd0*/  BRA `(.L_x_532) ;  /* 0xfffffee800847947 */ /* 0x000fea000383ffff */
.L_x_338:
[----:B0-----:R0:W1:Y:S02]  /*14ce0*/  SYNCS.PHASECHK.TRANS64.TRYWAIT P1, [R74+URZ+0x13290], R75 ;  /* 0x0132904b4a0075a7 */ /* 0x001064000802017f */
[----:B-1----:R-:W-:Y:S05]  /*14cf0*/  @!P1 NANOSLEEP.SYNCS 0x989680 ;  /* 0x009896800000995d */ /* 0x002fea0003900000 */
[----:B------:R-:W1:Y:S02]  /*14d00*/  @!P1 SYNCS.PHASECHK.TRANS64 P1, [R74+URZ+0x13290], R75 ;  /* 0x0132904b4a0095a7 */ /* 0x000e64000802007f */
[----:B-1----:R-:W-:Y:S05]  /*14d10*/  @!P1 BRA `(.L_x_338) ;  /* 0xfffffffc00f09947 */ /* 0x002fea000383ffff */
[----:B------:R-:W-:Y:S05]  /*14d20*/  BRA `(.L_x_533) ;  /* 0xfffffef800907947 */ /* 0x000fea000383ffff */
.L_x_342:
[----:B------:R0:W0:Y:S02]  /*14d30*/  SYNCS.PHASECHK.TRANS64.TRYWAIT P0, [R74+URZ+0x132b0], R75 ;  /* 0x0132b04b4a0075a7 */ /* 0x000024000800017f */
[----:B0-----:R-:W-:Y:S05]  /*14d40*/  @!P0 NANOSLEEP.SYNCS 0x989680 ;  /* 0x009896800000895d */ /* 0x001fea0003900000 */
[----:B------:R-:W0:Y:S02]  /*14d50*/  @!P0 SYNCS.PHASECHK.TRANS64 P0, [R74+URZ+0x132b0], R75 ;  /* 0x0132b04b4a0085a7 */ /* 0x000e24000800007f */
[----:B0-----:R-:W-:Y:S05]  /*14d60*/  @!P0 BRA `(.L_x_342) ;  /* 0xfffffffc00f08947 */ /* 0x001fea000383ffff */
[----:B------:R-:W-:Y:S05]  /*14d70*/  BRA `(.L_x_534) ;  /* 0xfffffef800f07947 */ /* 0x000fea000383ffff */
.L_x_360:
[----:B------:R-:W-:Y:S01]  /*14d80*/  BSSY B1, `(.L_x_535) ;  /* 0x0000008000017945 */ /* 0x000fe20003800000 */
[----:B------:R-:W-:Y:S02]  /*14d90*/  IMAD.MOV.U32 R13, RZ, RZ, R28 ;  /* 0x000000ffff0d7224 */ /* 0x000fe400078e001c */
[----:B------:R-:W-:Y:S02]  /*14da0*/  IMAD.MOV.U32 R12, RZ, RZ, RZ ;  /* 0x000000ffff0c7224 */ /* 0x000fe400078e00ff */
[----:B------:R-:W-:Y:S02]  /*14db0*/  IMAD.MOV.U32 R11, RZ, RZ, 0x1e1f ;  /* 0x00001e1fff0b7424 */ /* 0x000fe400078e00ff */
[----:B------:R-:W-:-:S07]  /*14dc0*/  IMAD.MOV.U32 R15, RZ, RZ, -0x1 ;  /* 0xffffffffff0f7424 */ /* 0x000fce00078e00ff */
[----:B------:R-:W-:Y:S05]  /*14dd0*/  WARPSYNC.COLLECTIVE R15, `(.L_x_536) ;  /* 0x000000000f087348 */ /* 0x000fea0003c00000 */
[----:B------:R0:W1:Y:S02]  /*14de0*/  SHFL.IDX P6, R14, R13, R12, R11 ;  /* 0x0000000c0d0e7389 */ /* 0x00006400000c000b */
[----:B01----:R-:W-:Y:S01]  /*14df0*/  ENDCOLLECTIVE ;  /* 0x000000000000791b */ /* 0x003fe20003800000 */
.L_x_536:
[----:B------:R-:W-:Y:S05]  /*14e00*/  BSYNC B1 ;  /* 0x0000000000017941 */ /* 0x000fea0003800000 */
.L_x_535:
[----:B------:R-:W-:Y:S02]  /*14e10*/  IMAD.MOV.U32 R13, RZ, RZ, R26 ;  /* 0x000000ffff0d7224 */ /* 0x000fe400078e001a */
[----:B------:R-:W-:Y:S02]  /*14e20*/  IMAD.MOV.U32 R12, RZ, RZ, RZ ;  /* 0x000000ffff0c7224 */ /* 0x000fe400078e00ff */
[----:B------:R-:W-:Y:S02]  /*14e30*/  IMAD.MOV.U32 R11, RZ, RZ, 0x1e1f ;  /* 0x00001e1fff0b7424 */ /* 0x000fe400078e00ff */
[----:B------:R-:W-:Y:S02]  /*14e40*/  IMAD.MOV.U32 R15, RZ, RZ, -0x1 ;  /* 0xffffffffff0f7424 */ /* 0x000fe400078e00ff */
[----:B------:R-:W-:-:S07]  /*14e50*/  IMAD.MOV.U32 R0, RZ, RZ, R14 ;  /* 0x000000ffff007224 */ /* 0x000fce00078e000e */
[----:B------:R-:W-:Y:S05]  /*14e60*/  WARPSYNC.COLLECTIVE R15, `(.L_x_537) ;  /* 0x000000000f087348 */ /* 0x000fea0003c00000 */
[----:B------:R0:W1:Y:S02]  /*14e70*/  SHFL.IDX P6, R14, R13, R12, R11 ;  /* 0x0000000c0d0e7389 */ /* 0x00006400000c000b */
[----:B01----:R-:W-:Y:S01]  /*14e80*/  ENDCOLLECTIVE ;  /* 0x000000000000791b */ /* 0x003fe20003800000 */
.L_x_537:
[----:B------:R-:W-:Y:S02]  /*14e90*/  IMAD.MOV.U32 R13, RZ, RZ, R30 ;  /* 0x000000ffff0d7224 */ /* 0x000fe400078e001e */
[----:B------:R-:W-:-:S07]  /*14ea0*/  IMAD.MOV.U32 R27, RZ, RZ, R14 ;  /* 0x000000ffff1b7224 */ /* 0x000fce00078e000e */
[----:B------:R-:W-:Y:S05]  /*14eb0*/  WARPSYNC.COLLECTIVE R15, `(.L_x_538) ;  /* 0x000000000f087348 */ /* 0x000fea0003c00000 */
[----:B------:R0:W1:Y:S02]  /*14ec0*/  SHFL.IDX P6, R14, R13, R12, R11 ;  /* 0x0000000c0d0e7389 */ /* 0x00006400000c000b */
[----:B01----:R-:W-:Y:S01]  /*14ed0*/  ENDCOLLECTIVE ;  /* 0x000000000000791b */ /* 0x003fe20003800000 */
.L_x_538:
[----:B------:R-:W-:Y:S02]  /*14ee0*/  IMAD.MOV.U32 R13, RZ, RZ, R24 ;  /* 0x000000ffff0d7224 */ /* 0x000fe400078e0018 */
[----:B------:R-:W-:-:S07]  /*14ef0*/  IMAD.MOV.U32 R3, RZ, RZ, R14 ;  /* 0x000000ffff037224 */ /* 0x000fce00078e000e */
[----:B------:R-:W-:Y:S05]  /*14f00*/  WARPSYNC.COLLECTIVE R15, `(.L_x_539) ;  /* 0x000000000f087348 */ /* 0x000fea0003c00000 */
[----:B------:R0:W1:Y:S02]  /*14f10*/  SHFL.IDX P6, R14, R13, R12, R11 ;  /* 0x0000000c0d0e7389 */ /* 0x00006400000c000b */
[----:B01----:R-:W-:Y:S01]  /*14f20*/  ENDCOLLECTIVE ;  /* 0x000000000000791b */ /* 0x003fe20003800000 */
.L_x_539:
[----:B------:R-:W-:Y:S05]  /*14f30*/  BRA `(.L_x_540) ;  /* 0xffffff0400b87947 */ /* 0x000fea000383ffff */
.L_x_364:
[----:B-1----:R1:W3:Y:S02]  /*14f40*/  SYNCS.PHASECHK.TRANS64.TRYWAIT P0, [R16+URZ+0x13200], R25 ;  /* 0x01320019100075a7 */ /* 0x0022e4000800017f */
[----:B---3--:R-:W-:Y:S05]  /*14f50*/  @!P0 NANOSLEEP.SYNCS 0x989680 ;  /* 0x009896800000895d */ /* 0x008fea0003900000 */
[----:B------:R-:W3:Y:S02]  /*14f60*/  @!P0 SYNCS.PHASECHK.TRANS64 P0, [R16+URZ+0x13200], R25 ;  /* 0x01320019100085a7 */ /* 0x000ee4000800007f */
[----:B---3--:R-:W-:Y:S05]  /*14f70*/  @!P0 BRA `(.L_x_364) ;  /* 0xfffffffc00f08947 */ /* 0x008fea000383ffff */
[----:B------:R-:W-:Y:S05]  /*14f80*/  BRA `(.L_x_541) ;  /* 0xffffff0800507947 */ /* 0x000fea000383ffff */
.L_x_368:
[----:B------:R-:W-:Y:S01]  /*14f90*/  BSSY B1, `(.L_x_542) ;  /* 0x0000008000017945 */ /* 0x000fe20003800000 */
[----:B------:R-:W-:Y:S01]  /*14fa0*/  MOV R13, R28 ;  /* 0x0000001c000d7202 */ /* 0x000fe20000000f00 */
[----:B------:R-:W-:Y:S02]  /*14fb0*/  IMAD.MOV.U32 R12, RZ, RZ, RZ ;  /* 0x000000ffff0c7224 */ /* 0x000fe400078e00ff */
[----:B------:R-:W-:Y:S02]  /*14fc0*/  IMAD.MOV.U32 R11, RZ, RZ, 0x1e1f ;  /* 0x00001e1fff0b7424 */ /* 0x000fe400078e00ff */
[----:B------:R-:W-:-:S07]  /*14fd0*/  IMAD.MOV.U32 R15, RZ, RZ, -0x1 ;  /* 0xffffffffff0f7424 */ /* 0x000fce00078e00ff */
[----:B------:R-:W-:Y:S05]  /*14fe0*/  WARPSYNC.COLLECTIVE R15, `(.L_x_543) ;  /* 0x000000000f087348 */ /* 0x000fea0003c00000 */
[----:B------:R0:W1:Y:S02]  /*14ff0*/  SHFL.IDX P6, R14, R13, R12, R11 ;  /* 0x0000000c0d0e7389 */ /* 0x00006400000c000b */
[----:B01----:R-:W-:Y:S01]  /*15000*/  ENDCOLLECTIVE ;  /* 0x000000000000791b */ /* 0x003fe20003800000 */
.L_x_543:
[----:B------:R-:W-:Y:S05]  /*15010*/  BSYNC B1 ;  /* 0x0000000000017941 */ /* 0x000fea0003800000 */
.L_x_542:
        /* <DEDUP_REMOVED lines=8> */
.L_x_544:
[----:B------:R-:W-:Y:S02]  /*150a0*/  IMAD.MOV.U32 R13, RZ, RZ, R30 ;  /* 0x000000ffff0d7224 */ /* 0x000fe400078e001e */
[----:B------:R-:W-:-:S07]  /*150b0*/  IMAD.MOV.U32 R27, RZ, RZ, R14 ;  /* 0x000000ffff1b7224 */ /* 0x000fce00078e000e */
[----:B------:R-:W-:Y:S05]  /*150c0*/  WARPSYNC.COLLECTIVE R15, `(.L_x_545) ;  /* 0x000000000f087348 */ /* 0x000fea0003c00000 */
[----:B------:R0:W1:Y:S02]  /*150d0*/  SHFL.IDX P6, R14, R13, R12, R11 ;  /* 0x0000000c0d0e7389 */ /* 0x00006400000c000b */
[----:B01----:R-:W-:Y:S01]  /*150e0*/  ENDCOLLECTIVE ;  /* 0x000000000000791b */ /* 0x003fe20003800000 */
.L_x_545:
[----:B------:R-:W-:Y:S02]  /*150f0*/  IMAD.MOV.U32 R13, RZ, RZ, R24 ;  /* 0x000000ffff0d7224 */ /* 0x000fe400078e0018 */
[----:B------:R-:W-:-:S07]  /*15100*/  IMAD.MOV.U32 R3, RZ, RZ, R14 ;  /* 0x000000ffff037224 */ /* 0x000fce00078e000e */
[----:B------:R-:W-:Y:S05]  /*15110*/  WARPSYNC.COLLECTIVE R15, `(.L_x_546) ;  /* 0x000000000f087348 */ /* 0x000fea0003c00000 */
[----:B------:R0:W1:Y:S02]  /*15120*/  SHFL.IDX P6, R14, R13, R12, R11 ;  /* 0x0000000c0d0e7389 */ /* 0x00006400000c000b */
[----:B01----:R-:W-:Y:S01]  /*15130*/  ENDCOLLECTIVE ;  /* 0x000000000000791b */ /* 0x003fe20003800000 */
.L_x_546:
[----:B------:R-:W-:Y:S05]  /*15140*/  BRA `(.L_x_547) ;  /* 0xffffff1800007947 */ /* 0x000fea000383ffff */
.L_x_372:
[----:B-1----:R1:W3:Y:S02]  /*15150*/  SYNCS.PHASECHK.TRANS64.TRYWAIT P1, [R16+URZ+0x13200], R21 ;  /* 0x01320015100075a7 */ /* 0x0022e4000802017f */
[----:B---3--:R-:W-:Y:S05]  /*15160*/  @!P1 NANOSLEEP.SYNCS 0x989680 ;  /* 0x009896800000995d */ /* 0x008fea0003900000 */
[----:B------:R-:W3:Y:S02]  /*15170*/  @!P1 SYNCS.PHASECHK.TRANS64 P1, [R16+URZ+0x13200], R21 ;  /* 0x01320015100095a7 */ /* 0x000ee4000802007f */
[----:B---3--:R-:W-:Y:S05]  /*15180*/  @!P1 BRA `(.L_x_372) ;  /* 0xfffffffc00f09947 */ /* 0x008fea000383ffff */
[----:B------:R-:W-:Y:S05]  /*15190*/  BRA `(.L_x_548) ;  /* 0xffffff1800787947 */ /* 0x000fea000383ffff */
.L_x_376:
[----:B-1----:R1:W4:Y:S02]  /*151a0*/  SYNCS.PHASECHK.TRANS64.TRYWAIT P1, [R3+URZ+0x13230], R6 ;  /* 0x01323006030075a7 */ /* 0x002324000802017f */
[----:B----4-:R-:W-:Y:S05]  /*151b0*/  @!P1 NANOSLEEP.SYNCS 0x989680 ;  /* 0x009896800000995d */ /* 0x010fea0003900000 */
[----:B------:R-:W4:Y:S02]  /*151c0*/  @!P1 SYNCS.PHASECHK.TRANS64 P1, [R3+URZ+0x13230], R6 ;  /* 0x01323006030095a7 */ /* 0x000f24000802007f */
[----:B----4-:R-:W-:Y:S05]  /*151d0*/  @!P1 BRA `(.L_x_376) ;  /* 0xfffffffc00f09947 */ /* 0x010fea000383ffff */
[----:B------:R-:W-:Y:S05]  /*151e0*/  BRA `(.L_x_375) ;  /* 0xffffff2800d47947 */ /* 0x000fea000383ffff */
.L_x_383:
[----:B0-----:R0:W1:Y:S02]  /*151f0*/  SYNCS.PHASECHK.TRANS64.TRYWAIT P1, [R11+URZ+0x13230], R14 ;  /* 0x0132300e0b0075a7 */ /* 0x001064000802017f */
[----:B-1----:R-:W-:Y:S05]  /*15200*/  @!P1 NANOSLEEP.SYNCS 0x989680 ;  /* 0x009896800000995d */ /* 0x002fea0003900000 */
[----:B------:R-:W1:Y:S02]  /*15210*/  @!P1 SYNCS.PHASECHK.TRANS64 P1, [R11+URZ+0x13230], R14 ;  /* 0x0132300e0b0095a7 */ /* 0x000e64000802007f */
[----:B-1----:R-:W-:Y:S05]  /*15220*/  @!P1 BRA `(.L_x_383) ;  /* 0xfffffffc00f09947 */ /* 0x002fea000383ffff */
[----:B------:R-:W-:Y:S05]  /*15230*/  BRA `(.L_x_382) ;  /* 0xffffff5400787947 */ /* 0x000fea000383ffff */
.L_x_388:
[----:B-1----:R1:W2:Y:S02]  /*15240*/  SYNCS.PHASECHK.TRANS64.TRYWAIT P1, [R14+URZ+0x13250], R0 ;  /* 0x013250000e0075a7 */ /* 0x0022a4000802017f */
[----:B--2---:R-:W-:Y:S05]  /*15250*/  @!P1 NANOSLEEP.SYNCS 0x989680 ;  /* 0x009896800000995d */ /* 0x004fea0003900000 */
[----:B------:R-:W2:Y:S02]  /*15260*/  @!P1 SYNCS.PHASECHK.TRANS64 P1, [R14+URZ+0x13250], R0 ;  /* 0x013250000e0095a7 */ /* 0x000ea4000802007f */
[----:B--2---:R-:W-:Y:S05]  /*15270*/  @!P1 BRA `(.L_x_388) ;  /* 0xfffffffc00f09947 */ /* 0x004fea000383ffff */
[----:B------:R-:W-:Y:S05]  /*15280*/  BRA `(.L_x_387) ;  /* 0xffffff5800e87947 */ /* 0x000fea000383ffff */
.L_x_395:
[----:B--2---:R2:W3:Y:S02]  /*15290*/  SYNCS.PHASECHK.TRANS64.TRYWAIT P1, [R8+URZ+0x13250], R3 ;  /* 0x01325003080075a7 */ /* 0x0044e4000802017f */
[----:B---3--:R-:W-:Y:S05]  /*152a0*/  @!P1 NANOSLEEP.SYNCS 0x989680 ;  /* 0x009896800000995d */ /* 0x008fea0003900000 */
[----:B------:R-:W3:Y:S02]  /*152b0*/  @!P1 SYNCS.PHASECHK.TRANS64 P1, [R8+URZ+0x13250], R3 ;  /* 0x01325003080095a7 */ /* 0x000ee4000802007f */
[----:B---3--:R-:W-:Y:S05]  /*152c0*/  @!P1 BRA `(.L_x_395) ;  /* 0xfffffffc00f09947 */ /* 0x008fea000383ffff */
[----:B------:R-:W-:Y:S05]  /*152d0*/  BRA `(.L_x_394) ;  /* 0xffffff7800607947 */ /* 0x000fea000383ffff */
.L_x_420:
[----:B------:R-:W0:Y:S01]  /*152e0*/  S2R R6, SR_TID.X ;  /* 0x0000000000067919 */ /* 0x000e220000002100 */
[----:B------:R-:W-:Y:S01]  /*152f0*/  BSSY B1, `(.L_x_549) ;  /* 0x000000a000017945 */ /* 0x000fe20003800000 */
[----:B------:R-:W-:Y:S02]  /*15300*/  IMAD.MOV.U32 R12, RZ, RZ, RZ ;  /* 0x000000ffff0c7224 */ /* 0x000fe400078e00ff */
[----:B------:R-:W-:Y:S02]  /*15310*/  IMAD.MOV.U32 R11, RZ, RZ, 0x1f ;  /* 0x0000001fff0b7424 */ /* 0x000fe400078e00ff */
[----:B------:R-:W-:Y:S01]  /*15320*/  IMAD.MOV.U32 R15, RZ, RZ, -0x1 ;  /* 0xffffffffff0f7424 */ /* 0x000fe200078e00ff */
[----:B0-----:R-:W-:-:S04]  /*15330*/  SHF.R.U32.HI R6, RZ, 0x5, R6 ;  /* 0x00000005ff067819 */ /* 0x001fc80000011606 */
[----:B------:R-:W-:-:S05]  /*15340*/  LOP3.LUT R6, R6, 0x3, RZ, 0xc0, !PT ;  /* 0x0000000306067812 */ /* 0x000fca00078ec0ff */
[----:B------:R-:W-:-:S07]  /*15350*/  IMAD.MOV.U32 R13, RZ, RZ, R6 ;  /* 0x000000ffff0d7224 */ /* 0x000fce00078e0006 */
[----:B------:R-:W-:Y:S05]  /*15360*/  WARPSYNC.COLLECTIVE R15, `(.L_x_550) ;  /* 0x000000000f087348 */ /* 0x000fea0003c00000 */
[----:B------:R0:W1:Y:S02]  /*15370*/  SHFL.IDX P6, R14, R13, R12, R11 ;  /* 0x0000000c0d0e7389 */ /* 0x00006400000c000b */
[----:B01----:R-:W-:Y:S01]  /*15380*/  ENDCOLLECTIVE ;  /* 0x000000000000791b */ /* 0x003fe20003800000 */
.L_x_550:
[----:B------:R-:W-:Y:S05]  /*15390*/  BSYNC B1 ;  /* 0x0000000000017941 */ /* 0x000fea0003800000 */
.L_x_549:
[----:B------:R-:W-:Y:S05]  /*153a0*/  BRA `(.L_x_551) ;  /* 0xffffffb000c07947 */ /* 0x000fea000383ffff */
.L_x_422:
[----:B------:R-:W-:Y:S01]  /*153b0*/  BSSY B1, `(.L_x_552) ;  /* 0x0000006000017945 */ /* 0x000fe20003800000 */
[----:B------:R-:W-:-:S07]  /*153c0*/  IMAD.MOV.U32 R15, RZ, RZ, -0x1 ;  /* 0xffffffffff0f7424 */ /* 0x000fce00078e00ff */
[----:B0-----:R-:W-:Y:S05]  /*153d0*/  WARPSYNC.COLLECTIVE R15, `(.L_x_553) ;  /* 0x000000000f0c7348 */ /* 0x001fea0003c00000 */
[----:B------:R-:W-:Y:S02]  /*153e0*/  ELECT P6, UR62, PT ;  /* 0x00000000003e782f */ /* 0x000fe400038c0000 */
[----:B------:R-:W-:Y:S01]  /*153f0*/  MOV R14, UR62 ;  /* 0x0000003e000e7c02 */ /* 0x000fe20008000f00 */
[----:B0-----:R-:W-:Y:S10]  /*15400*/  ENDCOLLECTIVE ;  /* 0x000000000000791b */ /* 0x001ff40003800000 */
.L_x_553:
[----:B------:R-:W-:Y:S05]  /*15410*/  BSYNC B1 ;  /* 0x0000000000017941 */ /* 0x000fea0003800000 */
.L_x_552:
[----:B------:R-:W-:Y:S05]  /*15420*/  BRA `(.L_x_421) ;  /* 0xffffffb000b87947 */ /* 0x000fea000383ffff */
.L_x_424:
[----:B0-----:R0:W1:Y:S02]  /*15430*/  SYNCS.PHASECHK.TRANS64.TRYWAIT P0, [R22+URZ+0x13220], R5 ;  /* 0x01322005160075a7 */ /* 0x001064000800017f */
[----:B-1----:R-:W-:Y:S05]  /*15440*/  @!P0 NANOSLEEP.SYNCS 0x989680 ;  /* 0x009896800000895d */ /* 0x002fea0003900000 */
[----:B------:R-:W1:Y:S02]  /*15450*/  @!P0 SYNCS.PHASECHK.TRANS64 P0, [R22+URZ+0x13220], R5 ;  /* 0x01322005160085a7 */ /* 0x000e64000800007f */
[----:B-1----:R-:W-:Y:S05]  /*15460*/  @!P0 BRA `(.L_x_424) ;  /* 0xfffffffc00f08947 */ /* 0x002fea000383ffff */
[----:B------:R-:W-:Y:S05]  /*15470*/  BRA `(.L_x_554) ;  /* 0xffffffb000c87947 */ /* 0x000fea000383ffff */
.L_x_428:
[----:B0-----:R0:W1:Y:S02]  /*15480*/  SYNCS.PHASECHK.TRANS64.TRYWAIT P0, [R5+URZ+0x132a0], R6 ;  /* 0x0132a006050075a7 */ /* 0x001064000800017f */
[----:B-1----:R-:W-:Y:S05]  /*15490*/  @!P0 NANOSLEEP.SYNCS 0x989680 ;  /* 0x009896800000895d */ /* 0x002fea0003900000 */
[----:B------:R-:W1:Y:S02]  /*154a0*/  @!P0 SYNCS.PHASECHK.TRANS64 P0, [R5+URZ+0x132a0], R6 ;  /* 0x0132a006050085a7 */ /* 0x000e64000800007f */
[----:B-1----:R-:W-:Y:S05]  /*154b0*/  @!P0 BRA `(.L_x_428) ;  /* 0xfffffffc00f08947 */ /* 0x002fea000383ffff */
[----:B------:R-:W-:Y:S05]  /*154c0*/  BRA `(.L_x_555) ;  /* 0xffffffb000e07947 */ /* 0x000fea000383ffff */
.L_x_433:
[----:B-1----:R1:W2:Y:S02]  /*154d0*/  SYNCS.PHASECHK.TRANS64.TRYWAIT P0, [R5+URZ+0x132c0], R6 ;  /* 0x0132c006050075a7 */ /* 0x0022a4000800017f */
[----:B--2---:R-:W-:Y:S05]  /*154e0*/  @!P0 NANOSLEEP.SYNCS 0x989680 ;  /* 0x009896800000895d */ /* 0x004fea0003900000 */
[----:B------:R-:W2:Y:S02]  /*154f0*/  @!P0 SYNCS.PHASECHK.TRANS64 P0, [R5+URZ+0x132c0], R6 ;  /* 0x0132c006050085a7 */ /* 0x000ea4000800007f */
[----:B--2---:R-:W-:Y:S05]  /*15500*/  @!P0 BRA `(.L_x_433) ;  /* 0xfffffffc00f08947 */ /* 0x004fea000383ffff */
[----:B------:R-:W-:Y:S05]  /*15510*/  BRA `(.L_x_556) ;  /* 0xffffffb4005c7947 */ /* 0x000fea000383ffff */
.L_x_440:
[----:B0-----:R0:W1:Y:S02]  /*15520*/  SYNCS.PHASECHK.TRANS64.TRYWAIT P1, [R5+URZ+0x132a0], R6 ;  /* 0x0132a006050075a7 */ /* 0x001064000802017f */
[----:B-1----:R-:W-:Y:S05]  /*15530*/  @!P1 NANOSLEEP.SYNCS 0x989680 ;  /* 0x009896800000995d */ /* 0x002fea0003900000 */
[----:B------:R-:W1:Y:S02]  /*15540*/  @!P1 SYNCS.PHASECHK.TRANS64 P1, [R5+URZ+0x132a0], R6 ;  /* 0x0132a006050095a7 */ /* 0x000e64000802007f */
[----:B-1----:R-:W-:Y:S05]  /*15550*/  @!P1 BRA `(.L_x_440) ;  /* 0xfffffffc00f09947 */ /* 0x002fea000383ffff */
[----:B------:R-:W-:Y:S05]  /*15560*/  BRA `(.L_x_557) ;  /* 0xffffffb800187947 */ /* 0x000fea000383ffff */
.L_x_445:
[----:B-1----:R1:W2:Y:S02]  /*15570*/  SYNCS.PHASECHK.TRANS64.TRYWAIT P1, [R5+URZ+0x132c0], R6 ;  /* 0x0132c006050075a7 */ /* 0x0022a4000802017f */
[----:B--2---:R-:W-:Y:S05]  /*15580*/  @!P1 NANOSLEEP.SYNCS 0x989680 ;  /* 0x009896800000995d */ /* 0x004fea0003900000 */
[----:B------:R-:W2:Y:S02]  /*15590*/  @!P1 SYNCS.PHASECHK.TRANS64 P1, [R5+URZ+0x132c0], R6 ;  /* 0x0132c006050095a7 */ /* 0x000ea4000802007f */
[----:B--2---:R-:W-:Y:S05]  /*155a0*/  @!P1 BRA `(.L_x_445) ;  /* 0xfffffffc00f09947 */ /* 0x004fea000383ffff */
[----:B------:R-:W-:Y:S05]  /*155b0*/  BRA `(.L_x_558) ;  /* 0xffffffb800907947 */ /* 0x000fea000383ffff */
.L_x_460:
        /* <DEDUP_REMOVED lines=11> */
.L_x_560:
[----:B------:R-:W-:Y:S05]  /*15670*/  BSYNC B0 ;  /* 0x0000000000007941 */ /* 0x000fea0003800000 */
.L_x_559:
[----:B------:R-:W-:Y:S05]  /*15680*/  BRA `(.L_x_561) ;  /* 0xffffffc400007947 */ /* 0x000fea000383ffff */
.L_x_462:
[----:B------:R-:W-:Y:S01]  /*15690*/  BSSY B0, `(.L_x_562) ;  /* 0x0000006000007945 */ /* 0x000fe20003800000 */
[----:B------:R-:W-:-:S07]  /*156a0*/  IMAD.MOV.U32 R15, RZ, RZ, -0x1 ;  /* 0xffffffffff0f7424 */ /* 0x000fce00078e00ff */
[----:B0-----:R-:W-:Y:S05]  /*156b0*/  WARPSYNC.COLLECTIVE R15, `(.L_x_563) ;  /* 0x000000000f0c7348 */ /* 0x001fea0003c00000 */
[----:B------:R-:W-:Y:S02]  /*156c0*/  ELECT P6, UR62, PT ;  /* 0x00000000003e782f */ /* 0x000fe400038c0000 */
[----:B------:R-:W-:Y:S01]  /*156d0*/  MOV R14, UR62 ;  /* 0x0000003e000e7c02 */ /* 0x000fe20008000f00 */
[----:B0-----:R-:W-:Y:S10]  /*156e0*/  ENDCOLLECTIVE ;  /* 0x000000000000791b */ /* 0x001ff40003800000 */
.L_x_563:
[----:B------:R-:W-:Y:S05]  /*156f0*/  BSYNC B0 ;  /* 0x0000000000007941 */ /* 0x000fea0003800000 */
.L_x_562:
[----:B------:R-:W-:Y:S05]  /*15700*/  BRA `(.L_x_564) ;  /* 0xffffffc400087947 */ /* 0x000fea000383ffff */
.L_x_464:
[----:B0-----:R0:W1:Y:S02]  /*15710*/  SYNCS.PHASECHK.TRANS64.TRYWAIT P0, [R4+URZ+0x13280], R3 ;  /* 0x01328003040075a7 */ /* 0x001064000800017f */
[----:B-1----:R-:W-:Y:S05]  /*15720*/  @!P0 NANOSLEEP.SYNCS 0x989680 ;  /* 0x009896800000895d */ /* 0x002fea0003900000 */
[----:B------:R-:W1:Y:S02]  /*15730*/  @!P0 SYNCS.PHASECHK.TRANS64 P0, [R4+URZ+0x13280], R3 ;  /* 0x01328003040085a7 */ /* 0x000e64000800007f */
[----:B-1----:R-:W-:Y:S05]  /*15740*/  @!P0 BRA `(.L_x_464) ;  /* 0xfffffffc00f08947 */ /* 0x002fea000383ffff */
[----:B------:R-:W-:Y:S05]  /*15750*/  BRA `(.L_x_565) ;  /* 0xffffffc4006c7947 */ /* 0x000fea000383ffff */
.L_x_466:
[----:B-1----:R1:W2:Y:S02]  /*15760*/  SYNCS.PHASECHK.TRANS64.TRYWAIT P0, [R4+URZ+0x13240], R3 ;  /* 0x01324003040075a7 */ /* 0x0022a4000800017f */
[----:B--2---:R-:W-:Y:S05]  /*15770*/  @!P0 NANOSLEEP.SYNCS 0x989680 ;  /* 0x009896800000895d */ /* 0x004fea0003900000 */
[----:B------:R-:W2:Y:S02]  /*15780*/  @!P0 SYNCS.PHASECHK.TRANS64 P0, [R4+URZ+0x13240], R3 ;  /* 0x01324003040085a7 */ /* 0x000ea4000800007f */
[----:B--2---:R-:W-:Y:S05]  /*15790*/  @!P0 BRA `(.L_x_466) ;  /* 0xfffffffc00f08947 */ /* 0x004fea000383ffff */
[----:B------:R-:W-:Y:S05]  /*157a0*/  BRA `(.L_x_566) ;  /* 0xffffffc400c07947 */ /* 0x000fea000383ffff */
.L_x_470:
[----:B------:R-:W2:Y:S01]  /*157b0*/  LDL.LU R11, [R1+0x3c] ;  /* 0x00003c00010b7983 */ /* 0x000ea20000300800 */
[----:B------:R-:W-:Y:S02]  /*157c0*/  IMAD.MOV.U32 R13, RZ, RZ, R4 ;  /* 0x000000ffff0d7224 */ /* 0x000fe400078e0004 */
[----:B------:R-:W-:Y:S02]  /*157d0*/  IMAD.MOV.U32 R12, RZ, RZ, RZ ;  /* 0x000000ffff0c7224 */ /* 0x000fe400078e00ff */
[----:B------:R-:W-:Y:S02]  /*157e0*/  IMAD.MOV.U32 R15, RZ, RZ, -0x1 ;  /* 0xffffffffff0f7424 */ /* 0x000fe400078e00ff */
[----:B------:R-:W-:-:S04]  /*157f0*/  IMAD R17, R17, 0xc0, R21 ;  /* 0x000000c011117824 */ /* 0x000fc800078e0215 */
[----:B------:R-:W-:Y:S02]  /*15800*/  VIADD R8, R17, 0x20 ;  /* 0x0000002011087836 */ /* 0x000fe40000000000 */
[----:B--2---:R-:W-:Y:S02]  /*15810*/  IMAD R5, R11, R9, RZ ;  /* 0x000000090b057224 */ /* 0x004fe400078e02ff */
[----:B------:R-:W-:-:S03]  /*15820*/  IMAD.MOV.U32 R11, RZ, RZ, 0x1c1f ;  /* 0x00001c1fff0b7424 */ /* 0x000fc600078e00ff */
[----:B------:R-:W-:-:S13]  /*15830*/  ISETP.GE.AND P1, PT, R17, R5, PT ;  /* 0x000000051100720c */ /* 0x000fda0003f26270 */
[----:B-----5:R-:W-:Y:S05]  /*15840*/  WARPSYNC.COLLECTIVE R15, `(.L_x_567) ;  /* 0x000000000f087348 */ /* 0x020fea0003c00000 */
[----:B------:R0:W1:Y:S02]  /*15850*/  SHFL.IDX P6, R14, R13, R12, R11 ;  /* 0x0000000c0d0e7389 */ /* 0x00006400000c000b */
[----:B01---5:R-:W-:Y:S01]  /*15860*/  ENDCOLLECTIVE ;  /* 0x000000000000791b */ /* 0x023fe20003800000 */
.L_x_567:
[----:B------:R-:W-:Y:S01]  /*15870*/  IMAD.MOV.U32 R13, RZ, RZ, R0 ;  /* 0x000000ffff0d7224 */ /* 0x000fe200078e0000 */
[----:B------:R-:W-:-:S07]  /*15880*/  MOV R7, R14 ;  /* 0x0000000e00077202 */ /* 0x000fce0000000f00 */
[----:B------:R-:W-:Y:S05]  /*15890*/  WARPSYNC.COLLECTIVE R15, `(.L_x_568) ;  /* 0x000000000f087348 */ /* 0x000fea0003c00000 */
[----:B------:R0:W1:Y:S02]  /*158a0*/  SHFL.IDX P6, R14, R13, R12, R11 ;  /* 0x0000000c0d0e7389 */ /* 0x00006400000c000b */
[----:B01----:R-:W-:Y:S01]  /*158b0*/  ENDCOLLECTIVE ;  /* 0x000000000000791b */ /* 0x003fe20003800000 */
.L_x_568:
[----:B------:R-:W-:Y:S02]  /*158c0*/  IMAD.MOV.U32 R13, RZ, RZ, R4 ;  /* 0x000000ffff0d7224 */ /* 0x000fe400078e0004 */
[----:B------:R-:W-:Y:S02]  /*158d0*/  IMAD.MOV.U32 R12, RZ, RZ, 0x1 ;  /* 0x00000001ff0c7424 */ /* 0x000fe400078e00ff */
[----:B------:R-:W-:-:S07]  /*158e0*/  IMAD.MOV.U32 R6, RZ, RZ, R14 ;  /* 0x000000ffff067224 */ /* 0x000fce00078e000e */
[----:B------:R-:W-:Y:S05]  /*158f0*/  WARPSYNC.COLLECTIVE R15, `(.L_x_569) ;  /* 0x000000000f087348 */ /* 0x000fea0003c00000 */
[----:B------:R0:W1:Y:S02]  /*15900*/  SHFL.IDX P6, R14, R13, R12, R11 ;  /* 0x0000000c0d0e7389 */ /* 0x00006400000c000b */
[----:B01----:R-:W-:Y:S01]  /*15910*/  ENDCOLLECTIVE ;  /* 0x000000000000791b */ /* 0x003fe20003800000 */
.L_x_569:
[----:B------:R-:W-:-:S05]  /*15920*/  @!P1 IADD3 R6, P2, R20, R6, RZ ;  /* 0x0000000614069210 */ /* 0x000fca0007f5e0ff */
[----:B------:R-:W-:-:S05]  /*15930*/  @!P1 IMAD.X R7, RZ, RZ, R7, P2 ;  /* 0x000000ffff079224 */ /* 0x000fca00010e0607 */
[----:B------:R-:W-:Y:S01]  /*15940*/  @!PT LDS RZ, [RZ] ;  /* 0x00000000fffff984 */ /* 0x000fe20000000800 */
[----:B------:R-:W-:Y:S01]  /*15950*/  @!PT LDS RZ, [RZ] ;  /* 0x00000000fffff984 */ /* 0x000fe20000000800 */
[----:B------:R-:W-:Y:S01]  /*15960*/  @!PT LDS RZ, [RZ] ;  /* 0x00000000fffff984 */ /* 0x000fe20000000800 */
[----:B------:R0:W-:Y:S01]  /*15970*/  @!P1 LDGSTS.E.BYPASS.LTC128B.128 [R10+0xb000], desc[UR40][R6.64], !P0 ;  /* 0x0b000000060a9fae */ /* 0x0001e2000c101d68 */
[----:B------:R-:W-:Y:S01]  /*15980*/  IMAD.MOV.U32 R13, RZ, RZ, R0 ;  /* 0x000000ffff0d7224 */ /* 0x000fe200078e0000 */
[----:B------:R-:W-:Y:S01]  /*15990*/  ISETP.GE.AND P1, PT, R8, R5, PT ;  /* 0x000000050800720c */ /* 0x000fe20003f26270 */
[----:B0-----:R-:W-:-:S12]  /*159a0*/  IMAD.MOV.U32 R6, RZ, RZ, R14 ;  /* 0x000000ffff067224 */ /* 0x001fd800078e000e */
[----:B------:R-:W-:Y:S05]  /*159b0*/  WARPSYNC.COLLECTIVE R15, `(.L_x_570) ;  /* 0x000000000f087348 */ /* 0x000fea0003c00000 */
[----:B------:R0:W1:Y:S02]  /*159c0*/  SHFL.IDX P6, R14, R13, R12, R11 ;  /* 0x0000000c0d0e7389 */ /* 0x00006400000c000b */
[----:B01----:R-:W-:Y:S01]  /*159d0*/  ENDCOLLECTIVE ;  /* 0x000000000000791b */ /* 0x003fe20003800000 */
.L_x_570:
[----:B------:R-:W-:Y:S02]  /*159e0*/  IMAD.MOV.U32 R13, RZ, RZ, R4 ;  /* 0x000000ffff0d7224 */ /* 0x000fe400078e0004 */
[----:B------:R-:W-:Y:S02]  /*159f0*/  IMAD.MOV.U32 R12, RZ, RZ, 0x2 ;  /* 0x00000002ff0c7424 */ /* 0x000fe400078e00ff */
[----:B------:R-:W-:-:S07]  /*15a00*/  IMAD.MOV.U32 R7, RZ, RZ, R14 ;  /* 0x000000ffff077224 */ /* 0x000fce00078e000e */
[----:B------:R-:W-:Y:S05]  /*15a10*/  WARPSYNC.COLLECTIVE R15, `(.L_x_571) ;  /* 0x000000000f087348 */ /* 0x000fea0003c00000 */
[----:B------:R0:W1:Y:S02]  /*15a20*/  SHFL.IDX P6, R14, R13, R12, R11 ;  /* 0x0000000c0d0e7389 */ /* 0x00006400000c000b */
[----:B01----:R-:W-:Y:S01]  /*15a30*/  ENDCOLLECTIVE ;  /* 0x000000000000791b */ /* 0x003fe20003800000 */
.L_x_571:
[----:B------:R-:W-:-:S05]  /*15a40*/  @!P1 IADD3 R7, P2, R20, R7, RZ ;  /* 0x0000000714079210 */ /* 0x000fca0007f5e0ff */
[----:B------:R-:W-:-:S05]  /*15a50*/  @!P1 IMAD.X R6, RZ, RZ, R6, P2 ;  /* 0x000000ffff069224 */ /* 0x000fca00010e0606 */
[----:B------:R-:W-:Y:S01]  /*15a60*/  @!P1 LOP3.LUT R7, R7, R6, RZ, 0x3c, !PT ;  /* 0x0000000607079212 */ /* 0x000fe200078e3cff */
[----:B------:R-:W-:-:S03]  /*15a70*/  IMAD.MOV.U32 R13, RZ, RZ, R0 ;  /* 0x000000ffff0d7224 */ /* 0x000fc600078e0000 */
[----:B------:R-:W-:-:S04]  /*15a80*/  @!P1 LOP3.LUT R6, R7, R6, RZ, 0x3c, !PT ;  /* 0x0000000607069212 */ /* 0x000fc800078e3cff */
[----:B------:R-:W-:-:S05]  /*15a90*/  @!P1 LOP3.LUT R7, R7, R6, RZ, 0x3c, !PT ;  /* 0x0000000607079212 */ /* 0x000fca00078e3cff */
[----:B------:R-:W-:Y:S01]  /*15aa0*/  @!PT LDS RZ, [RZ] ;  /* 0x00000000fffff984 */ /* 0x000fe20000000800 */
[----:B------:R-:W-:Y:S01]  /*15ab0*/  @!PT LDS RZ, [RZ] ;  /* 0x00000000fffff984 */ /* 0x000fe20000000800 */
[----:B------:R-:W-:Y:S01]  /*15ac0*/  @!PT LDS RZ, [RZ] ;  /* 0x00000000fffff984 */ /* 0x000fe20000000800 */
[----:B------:R0:W-:Y:S02]  /*15ad0*/  @!P1 LDGSTS.E.BYPASS.LTC128B.128 [R10+0xb800], desc[UR40][R6.64], !P0 ;  /* 0x0b800000060a9fae */ /* 0x0001e4000c101d68 */
[----:B0-----:R-:W-:-:S05]  /*15ae0*/  VIADD R6, R17, 0x40 ;  /* 0x0000004011067836 */ /* 0x001fca0000000000 */
[----:B------:R-:W-:Y:S01]  /*15af0*/  ISETP.GE.AND P1, PT, R6, R5, PT ;  /* 0x000000050600720c */ /* 0x000fe20003f26270 */
[----:B------:R-:W-:-:S12]  /*15b00*/  IMAD.MOV.U32 R6, RZ, RZ, R14 ;  /* 0x000000ffff067224 */ /* 0x000fd800078e000e */
[----:B------:R-:W-:Y:S05]  /*15b10*/  WARPSYNC.COLLECTIVE R15, `(.L_x_572) ;  /* 0x000000000f087348 */ /* 0x000fea0003c00000 */
[----:B------:R0:W1:Y:S02]  /*15b20*/  SHFL.IDX P6, R14, R13, R12, R11 ;  /* 0x0000000c0d0e7389 */ /* 0x00006400000c000b */
[----:B01----:R-:W-:Y:S01]  /*15b30*/  ENDCOLLECTIVE ;  /* 0x000000000000791b */ /* 0x003fe20003800000 */
.L_x_572:
[----:B------:R-:W-:Y:S02]  /*15b40*/  IMAD.MOV.U32 R13, RZ, RZ, R4 ;  /* 0x000000ffff0d7224 */ /* 0x000fe400078e0004 */
[----:B------:R-:W-:Y:S02]  /*15b50*/  IMAD.MOV.U32 R12, RZ, RZ, 0x3 ;  /* 0x00000003ff0c7424 */ /* 0x000fe400078e00ff */
[----:B------:R-:W-:-:S07]  /*15b60*/  IMAD.MOV.U32 R7, RZ, RZ, R14 ;  /* 0x000000ffff077224 */ /* 0x000fce00078e000e */
[----:B------:R-:W-:Y:S05]  /*15b70*/  WARPSYNC.COLLECTIVE R15, `(.L_x_573) ;  /* 0x000000000f087348 */ /* 0x000fea0003c00000 */
[----:B------:R0:W1:Y:S02]  /*15b80*/  SHFL.IDX P6, R14, R13, R12, R11 ;  /* 0x0000000c0d0e7389 */ /* 0x00006400000c000b */
[----:B01----:R-:W-:Y:S01]  /*15b90*/  ENDCOLLECTIVE ;  /* 0x000000000000791b */ /* 0x003fe20003800000 */
.L_x_573:
[----:B------:R-:W-:-:S05]  /*15ba0*/  @!P1 IADD3 R7, P2, R20, R7, RZ ;  /* 0x0000000714079210 */ /* 0x000fca0007f5e0ff */
[----:B------:R-:W-:-:S05]  /*15bb0*/  @!P1 IMAD.X R6, RZ, RZ, R6, P2 ;  /* 0x000000ffff069224 */ /* 0x000fca00010e0606 */
[-C--:B------:R-:W-:Y:S01]  /*15bc0*/  @!P1 LOP3.LUT R7, R7, R6.reuse, RZ, 0x3c, !PT ;  /* 0x0000000607079212 */ /* 0x080fe200078e3cff */
[----:B------:R-:W-:Y:S02]  /*15bd0*/  IMAD.MOV.U32 R13, RZ, RZ, R0 ;  /* 0x000000ffff0d7224 */ /* 0x000fe400078e0000 */
[----:B------:R-:W-:Y:S01]  /*15be0*/  VIADD R0, R17, 0x60 ;  /* 0x0000006011007836 */ /* 0x000fe20000000000 */
[----:B------:R-:W-:-:S04]  /*15bf0*/  @!P1 LOP3.LUT R6, R7, R6, RZ, 0x3c, !PT ;  /* 0x0000000607069212 */ /* 0x000fc800078e3cff */
[----:B------:R-:W-:Y:S01]  /*15c00*/  @!P1 LOP3.LUT R7, R7, R6, RZ, 0x3c, !PT ;  /* 0x0000000607079212 */ /* 0x000fe200078e3cff */
[----:B------:R-:W-:-:S07]  /*15c10*/  IMAD.MOV.U32 R4, RZ, RZ, R14 ;  /* 0x000000ffff047224 */ /* 0x000fce00078e000e */
[----:B------:R-:W-:Y:S05]  /*15c20*/  WARPSYNC.COLLECTIVE R15, `(.L_x_574) ;  /* 0x000000000f087348 */ /* 0x000fea0003c00000 */
[----:B------:R0:W1:Y:S02]  /*15c30*/  SHFL.IDX P6, R14, R13, R12, R11 ;  /* 0x0000000c0d0e7389 */ /* 0x00006400000c000b */
[----:B01----:R-:W-:Y:S01]  /*15c40*/  ENDCOLLECTIVE ;  /* 0x000000000000791b */ /* 0x003fe20003800000 */
.L_x_574:
[----:B------:R-:W-:Y:S01]  /*15c50*/  @!PT LDS RZ, [RZ] ;  /* 0x00000000fffff984 */ /* 0x000fe20000000800 */
[----:B------:R-:W-:Y:S01]  /*15c60*/  @!PT LDS RZ, [RZ] ;  /* 0x00000000fffff984 */ /* 0x000fe20000000800 */
[----:B------:R-:W-:Y:S01]  /*15c70*/  @!PT LDS RZ, [RZ] ;  /* 0x00000000fffff984 */ /* 0x000fe20000000800 */
[----:B------:R0:W-:Y:S01]  /*15c80*/  @!P1 LDGSTS.E.BYPASS.LTC128B.128 [R10+0xc000], desc[UR40][R6.64], !P0 ;  /* 0x0c000000060a9fae */ /* 0x0001e2000c101d68 */
[----:B------:R-:W-:Y:S01]  /*15c90*/  ISETP.GE.AND P1, PT, R0, R5, PT ;  /* 0x000000050000720c */ /* 0x000fe20003f26270 */
[----:B------:R-:W-:Y:S01]  /*15ca0*/  IMAD.MOV.U32 R13, RZ, RZ, R3 ;  /* 0x000000ffff0d7224 */ /* 0x000fe200078e0003 */
[----:B------:R-:W-:Y:S01]  /*15cb0*/  MOV R12, RZ ;  /* 0x000000ff000c7202 */ /* 0x000fe20000000f00 */
[----:B0-----:R-:W-:-:S10]  /*15cc0*/  IMAD.MOV.U32 R6, RZ, RZ, R14 ;  /* 0x000000ffff067224 */ /* 0x001fd400078e000e */
[----:B------:R-:W-:Y:S05]  /*15cd0*/  WARPSYNC.COLLECTIVE R15, `(.L_x_575) ;  /* 0x000000000f087348 */ /* 0x000fea0003c00000 */
[----:B------:R0:W1:Y:S02]  /*15ce0*/  SHFL.IDX P6, R14, R13, R12, R11 ;  /* 0x0000000c0d0e7389 */ /* 0x00006400000c000b */
[----:B01----:R-:W-:Y:S01]  /*15cf0*/  ENDCOLLECTIVE ;  /* 0x000000000000791b */ /* 0x003fe20003800000 */
.L_x_575:
[----:B------:R-:W-:-:S05]  /*15d00*/  @!P1 IADD3 R6, P3, R20, R6, RZ ;  /* 0x0000000614069210 */ /* 0x000fca0007f7e0ff */
[----:B------:R-:W-:-:S04]  /*15d10*/  @!P1 IMAD.X R4, RZ, RZ, R4, P3 ;  /* 0x000000ffff049224 */ /* 0x000fc800018e0604 */
[----:B------:R-:W-:Y:S02]  /*15d20*/  @!P1 IMAD.MOV.U32 R7, RZ, RZ, R4 ;  /* 0x000000ffff079224 */ /* 0x000fe400078e0004 */
[----:B------:R-:W-:Y:S02]  /*15d30*/  IMAD.MOV.U32 R13, RZ, RZ, R2 ;  /* 0x000000ffff0d7224 */ /* 0x000fe400078e0002 */
[----:B------:R-:W-:Y:S01]  /*15d40*/  VIADD R4, R17, 0x80 ;  /* 0x0000008011047836 */ /* 0x000fe20000000000 */
[----:B------:R-:W-:Y:S01]  /*15d50*/  @!PT LDS RZ, [RZ] ;  /* 0x00000000fffff984 */ /* 0x000fe20000000800 */
[----:B------:R-:W-:Y:S01]  /*15d60*/  @!PT LDS RZ, [RZ] ;  /* 0x00000000fffff984 */ /* 0x000fe20000000800 */
[----:B------:R-:W-:Y:S01]  /*15d70*/  @!PT LDS RZ, [RZ] ;  /* 0x00000000fffff984 */ /* 0x000fe20000000800 */
[----:B------:R0:W-:Y:S04]  /*15d80*/  @!P1 LDGSTS.E.BYPASS.LTC128B.128 [R10+0xc800], desc[UR40][R6.64], !P0 ;  /* 0x0c800000060a9fae */ /* 0x0001e8000c101d68 */
[----:B------:R-:W-:Y:S01]  /*15d90*/  ISETP.GE.AND P2, PT, R4, R5, PT ;  /* 0x000000050400720c */ /* 0x000fe20003f46270 */
[----:B------:R-:W-:-:S12]  /*15da0*/  IMAD.MOV.U32 R8, RZ, RZ, R14 ;  /* 0x000000ffff087224 */ /* 0x000fd800078e000e */
[----:B0-----:R-:W-:Y:S05]  /*15db0*/  WARPSYNC.COLLECTIVE R15, `(.L_x_576) ;  /* 0x000000000f087348 */ /* 0x001fea0003c00000 */
[----:B------:R1:W2:Y:S02]  /*15dc0*/  SHFL.IDX P6, R14, R13, R12, R11 ;  /* 0x0000000c0d0e7389 */ /* 0x0002a400000c000b */
[----:B012---:R-:W-:Y:S01]  /*15dd0*/  ENDCOLLECTIVE ;  /* 0x000000000000791b */ /* 0x007fe20003800000 */
.L_x_576:
[----:B------:R-:W-:Y:S02]  /*15de0*/  IMAD.MOV.U32 R13, RZ, RZ, R3 ;  /* 0x000000ffff0d7224 */ /* 0x000fe400078e0003 */
[----:B------:R-:W-:Y:S02]  /*15df0*/  IMAD.MOV.U32 R12, RZ, RZ, 0x1 ;  /* 0x00000001ff0c7424 */ /* 0x000fe400078e00ff */
[----:B------:R-:W-:-:S07]  /*15e00*/  IMAD.MOV.U32 R0, RZ, RZ, R14 ;  /* 0x000000ffff007224 */ /* 0x000fce00078e000e */
[----:B------:R-:W-:Y:S05]  /*15e10*/  WARPSYNC.COLLECTIVE R15, `(.L_x_577) ;  /* 0x000000000f087348 */ /* 0x000fea0003c00000 */
[----:B------:R0:W1:Y:S02]  /*15e20*/  SHFL.IDX P6, R14, R13, R12, R11 ;  /* 0x0000000c0d0e7389 */ /* 0x00006400000c000b */
[----:B01----:R-:W-:Y:S01]  /*15e30*/  ENDCOLLECTIVE ;  /* 0x000000000000791b */ /* 0x003fe20003800000 */
.L_x_577:
[----:B------:R-:W-:-:S05]  /*15e40*/  @!P2 IADD3 R0, P1, R20, R0, RZ ;  /* 0x000000001400a210 */ /* 0x000fca0007f3e0ff */
[----:B------:R-:W-:-:S04]  /*15e50*/  @!P2 IMAD.X R6, RZ, RZ, R8, P1 ;  /* 0x000000ffff06a224 */ /* 0x000fc800008e0608 */
[----:B------:R-:W-:Y:S02]  /*15e60*/  @!P2 IMAD.MOV.U32 R7, RZ, RZ, R6 ;  /* 0x000000ffff07a224 */ /* 0x000fe400078e0006 */
[----:B------:R-:W-:Y:S02]  /*15e70*/  IMAD.MOV.U32 R13, RZ, RZ, R2 ;  /* 0x000000ffff0d7224 */ /* 0x000fe400078e0002 */
[----:B------:R-:W-:-:S05]  /*15e80*/  @!P2 IMAD.MOV.U32 R6, RZ, RZ, R0 ;  /* 0x000000ffff06a224 */ /* 0x000fca00078e0000 */
[----:B------:R-:W-:Y:S01]  /*15e90*/  @!PT LDS RZ, [RZ] ;  /* 0x00000000fffff984 */ /* 0x000fe20000000800 */
[----:B------:R-:W-:Y:S01]  /*15ea0*/  @!PT LDS RZ, [RZ] ;  /* 0x00000000fffff984 */ /* 0x000fe20000000800 */
[----:B------:R-:W-:Y:S01]  /*15eb0*/  @!PT LDS RZ, [RZ] ;  /* 0x00000000fffff984 */ /* 0x000fe20000000800 */
[----:B------:R0:W-:Y:S01]  /*15ec0*/  @!P2 LDGSTS.E.BYPASS.LTC128B.128 [R10+0xd000], desc[UR40][R6.64], !P0 ;  /* 0x0d000000060aafae */ /* 0x0001e2000c101d68 */
[----:B------:R-:W-:-:S07]  /*15ed0*/  IMAD.MOV.U32 R3, RZ, RZ, R14 ;  /* 0x000000ffff037224 */ /* 0x000fce00078e000e */
[----:B0-----:R-:W-:Y:S05]  /*15ee0*/  WARPSYNC.COLLECTIVE R15, `(.L_x_578) ;  /* 0x000000000f087348 */ /* 0x001fea0003c00000 */
[----:B------:R1:W2:Y:S02]  /*15ef0*/  SHFL.IDX P6, R14, R13, R12, R11 ;  /* 0x0000000c0d0e7389 */ /* 0x0002a400000c000b */
[----:B012---:R-:W-:Y:S01]  /*15f00*/  ENDCOLLECTIVE ;  /* 0x000000000000791b */ /* 0x007fe20003800000 */
.L_x_578:
[----:B------:R-:W-:Y:S01]  /*15f10*/  IMAD.MOV.U32 R2, RZ, RZ, R14 ;  /* 0x000000ffff027224 */ /* 0x000fe200078e000e */
[----:B------:R-:W-:Y:S06]  /*15f20*/  BRA `(.L_x_579) ;  /* 0xffffffc800e07947 */ /* 0x000fec000383ffff */
.L_x_473:
[----:B-1----:R1:W2:Y:S02]  /*15f30*/  SYNCS.PHASECHK.TRANS64.TRYWAIT P0, [R22+URZ+0x13220], R3 ;  /* 0x01322003160075a7 */ /* 0x0022a4000800017f */
[----:B--2---:R-:W-:Y:S05]  /*15f40*/  @!P0 NANOSLEEP.SYNCS 0x989680 ;  /* 0x009896800000895d */ /* 0x004fea0003900000 */
[----:B------:R-:W2:Y:S02]  /*15f50*/  @!P0 SYNCS.PHASECHK.TRANS64 P0, [R22+URZ+0x13220], R3 ;  /* 0x01322003160085a7 */ /* 0x000ea4000800007f */
[----:B--2---:R-:W-:Y:S05]  /*15f60*/  @!P0 BRA `(.L_x_473) ;  /* 0xfffffffc00f08947 */ /* 0x004fea000383ffff */
[----:B------:R-:W-:Y:S05]  /*15f70*/  BRA `(.L_x_580) ;  /* 0xffffffcc003c7947 */ /* 0x000fea000383ffff */
.L_x_479:
[----:B0-----:R0:W1:Y:S02]  /*15f80*/  SYNCS.PHASECHK.TRANS64.TRYWAIT P0, [R4+URZ+0x13280], R3 ;  /* 0x01328003040075a7 */ /* 0x001064000800017f */
[----:B-1----:R-:W-:Y:S05]  /*15f90*/  @!P0 NANOSLEEP.SYNCS 0x989680 ;  /* 0x009896800000895d */ /* 0x002fea0003900000 */
[----:B------:R-:W1:Y:S02]  /*15fa0*/  @!P0 SYNCS.PHASECHK.TRANS64 P0, [R4+URZ+0x13280], R3 ;  /* 0x01328003040085a7 */ /* 0x000e64000800007f */
[----:B-1----:R-:W-:Y:S05]  /*15fb0*/  @!P0 BRA `(.L_x_479) ;  /* 0xfffffffc00f08947 */ /* 0x002fea000383ffff */
[----:B------:R-:W-:Y:S05]  /*15fc0*/  BRA `(.L_x_581) ;  /* 0xffffffcc00e87947 */ /* 0x000fea000383ffff */
.L_x_484:
[----:B-1----:R1:W2:Y:S02]  /*15fd0*/  SYNCS.PHASECHK.TRANS64.TRYWAIT P0, [R4+URZ+0x13240], R3 ;  /* 0x01324003040075a7 */ /* 0x0022a4000800017f */
[----:B--2---:R-:W-:Y:S05]  /*15fe0*/  @!P0 NANOSLEEP.SYNCS 0x989680 ;  /* 0x009896800000895d */ /* 0x004fea0003900000 */
[----:B------:R-:W2:Y:S02]  /*15ff0*/  @!P0 SYNCS.PHASECHK.TRANS64 P0, [R4+URZ+0x13240], R3 ;  /* 0x01324003040085a7 */ /* 0x000ea4000800007f */
[----:B--2---:R-:W-:Y:S05]  /*16000*/  @!P0 BRA `(.L_x_484) ;  /* 0xfffffffc00f08947 */ /* 0x004fea000383ffff */
[----:B------:R-:W-:Y:S05]  /*16010*/  BRA `(.L_x_582) ;  /* 0xffffffd000647947 */ /* 0x000fea000383ffff */
.L_x_490:
[----:B0-----:R0:W1:Y:S02]  /*16020*/  SYNCS.PHASECHK.TRANS64.TRYWAIT P0, [R3+URZ+0x13270], R2 ;  /* 0x01327002030075a7 */ /* 0x001064000800017f */
[----:B-1----:R-:W-:Y:S05]  /*16030*/  @!P0 NANOSLEEP.SYNCS 0x989680 ;  /* 0x009896800000895d */ /* 0x002fea0003900000 */
[----:B------:R-:W1:Y:S02]  /*16040*/  @!P0 SYNCS.PHASECHK.TRANS64 P0, [R3+URZ+0x13270], R2 ;  /* 0x01327002030085a7 */ /* 0x000e64000800007f */
[----:B-1----:R-:W-:Y:S05]  /*16050*/  @!P0 BRA `(.L_x_490) ;  /* 0xfffffffc00f08947 */ /* 0x002fea000383ffff */
[----:B------:R-:W-:Y:S05]  /*16060*/  BRA `(.L_x_583) ;  /* 0xffffffd400007947 */ /* 0x000fea000383ffff */
.L_x_492:
[----:B0-----:R0:W1:Y:S02]  /*16070*/  SYNCS.PHASECHK.TRANS64.TRYWAIT P0, [R3+URZ+0x13260], R2 ;  /* 0x01326002030075a7 */ /* 0x001064000800017f */
[----:B-1----:R-:W-:Y:S05]  /*16080*/  @!P0 NANOSLEEP.SYNCS 0x989680 ;  /* 0x009896800000895d */ /* 0x002fea0003900000 */
[----:B------:R-:W1:Y:S02]  /*16090*/  @!P0 SYNCS.PHASECHK.TRANS64 P0, [R3+URZ+0x13260], R2 ;  /* 0x01326002030085a7 */ /* 0x000e64000800007f */
[----:B-1----:R-:W-:Y:S05]  /*160a0*/  @!P0 BRA `(.L_x_492) ;  /* 0xfffffffc00f08947 */ /* 0x002fea000383ffff */
[----:B------:R-:W-:Y:S05]  /*160b0*/  BRA `(.L_x_584) ;  /* 0xffffffd400087947 */ /* 0x000fea000383ffff */
.L_x_499:
[----:B-1----:R1:W2:Y:S02]  /*160c0*/  SYNCS.PHASECHK.TRANS64.TRYWAIT P1, [R3+URZ+0x13270], R0 ;  /* 0x01327000030075a7 */ /* 0x0022a4000802017f */
[----:B--2---:R-:W-:Y:S05]  /*160d0*/  @!P1 NANOSLEEP.SYNCS 0x989680 ;  /* 0x009896800000995d */ /* 0x004fea0003900000 */
[----:B------:R-:W2:Y:S02]  /*160e0*/  @!P1 SYNCS.PHASECHK.TRANS64 P1, [R3+URZ+0x13270], R0 ;  /* 0x01327000030095a7 */ /* 0x000ea4000802007f */
[----:B--2---:R-:W-:Y:S05]  /*160f0*/  @!P1 BRA `(.L_x_499) ;  /* 0xfffffffc00f09947 */ /* 0x004fea000383ffff */
[----:B------:R-:W-:Y:S05]  /*16100*/  BRA `(.L_x_585) ;  /* 0xffffffd800547947 */ /* 0x000fea000383ffff */
.L_x_501:
[----:B-1----:R1:W2:Y:S02]  /*16110*/  SYNCS.PHASECHK.TRANS64.TRYWAIT P1, [R3+URZ+0x13260], R0 ;  /* 0x01326000030075a7 */ /* 0x0022a4000802017f */
[----:B--2---:R-:W-:Y:S05]  /*16120*/  @!P1 NANOSLEEP.SYNCS 0x989680 ;  /* 0x009896800000995d */ /* 0x004fea0003900000 */
[----:B------:R-:W2:Y:S02]  /*16130*/  @!P1 SYNCS.PHASECHK.TRANS64 P1, [R3+URZ+0x13260], R0 ;  /* 0x01326000030095a7 */ /* 0x000ea4000802007f */
[----:B--2---:R-:W-:Y:S05]  /*16140*/  @!P1 BRA `(.L_x_501) ;  /* 0xfffffffc00f09947 */ /* 0x004fea000383ffff */
[----:B------:R-:W-:Y:S05]  /*16150*/  BRA `(.L_x_586) ;  /* 0xffffffd800587947 */ /* 0x000fea000383ffff */
.L_x_505:
        /* <DEDUP_REMOVED lines=8> */
.L_x_588:
[----:B------:R-:W-:Y:S05]  /*161e0*/  BSYNC B0 ;  /* 0x0000000000007941 */ /* 0x000fea0003800000 */
.L_x_587:
[----:B------:R-:W-:Y:S02]  /*161f0*/  IMAD.MOV.U32 R13, RZ, RZ, R16 ;  /* 0x000000ffff0d7224 */ /* 0x000fe400078e0010 */
[----:B------:R-:W-:Y:S02]  /*16200*/  IMAD.MOV.U32 R12, RZ, RZ, 0x1 ;  /* 0x00000001ff0c7424 */ /* 0x000fe400078e00ff */
[----:B------:R-:W-:Y:S02]  /*16210*/  IMAD.MOV.U32 R11, RZ, RZ, 0x1f ;  /* 0x0000001fff0b7424 */ /* 0x000fe400078e00ff */
[----:B------:R-:W-:Y:S02]  /*16220*/  IMAD.MOV.U32 R15, RZ, RZ, -0x1 ;  /* 0xffffffffff0f7424 */ /* 0x000fe400078e00ff */
[----:B------:R-:W-:Y:S02]  /*16230*/  IMAD.IADD R5, R19, 0x1, R8 ;  /* 0x0000000113057824 */ /* 0x000fe400078e0208 */
[----:B------:R-:W-:-:S07]  /*16240*/  IMAD.MOV.U32 R0, RZ, RZ, R14 ;  /* 0x000000ffff007224 */ /* 0x000fce00078e000e */
[----:B------:R-:W-:Y:S05]  /*16250*/  WARPSYNC.COLLECTIVE R15, `(.L_x_589) ;  /* 0x000000000f087348 */ /* 0x000fea0003c00000 */
[----:B------:R0:W1:Y:S02]  /*16260*/  SHFL.IDX P6, R14, R13, R12, R11 ;  /* 0x0000000c0d0e7389 */ /* 0x00006400000c000b */
[----:B01----:R-:W-:Y:S01]  /*16270*/  ENDCOLLECTIVE ;  /* 0x000000000000791b */ /* 0x003fe20003800000 */
.L_x_589:
[----:B------:R-:W-:Y:S02]  /*16280*/  ULDC UR4, c[0x0][0xc3c] ;  /* 0x00030f0000047ab9 */ /* 0x000fe40000000800 */
[----:B------:R-:W-:-:S13]  /*16290*/  ISETP.GE.OR P1, PT, R5, UR4, !P0 ;  /* 0x0000000405007c0c */ /* 0x000fda000c726670 */
[----:B------:R-:W0:Y:S01]  /*162a0*/  @!P1 LDC.64 R2, c[0x0][0xc80] ;  /* 0x00032000ff029b82 */ /* 0x000e220000000a00 */
[----:B------:R-:W-:Y:S01]  /*162b0*/  MOV R11, RZ ;  /* 0x000000ff000b7202 */ /* 0x000fe20000000f00 */
[----:B------:R-:W-:Y:S02]  /*162c0*/  IMAD.MOV.U32 R4, RZ, RZ, R14 ;  /* 0x000000ffff047224 */ /* 0x000fe400078e000e */
[----:B0-----:R-:W-:-:S06]  /*162d0*/  @!P1 IMAD.WIDE R2, R5, 0x4, R2 ;  /* 0x0000000405029825 */ /* 0x001fcc00078e0202 */
[----:B------:R0:W2:Y:S01]  /*162e0*/  @!P1 LDG.E R3, desc[UR40][R2.64] ;  /* 0x0000002802039981 */ /* 0x0000a2000c1e1900 */
[C---:B------:R-:W-:Y:S02]  /*162f0*/  ISETP.GE.U32.AND P2, PT, R8.reuse, 0x2, PT ;  /* 0x000000020800780c */ /* 0x040fe40003f46070 */
[C---:B------:R-:W-:Y:S02]  /*16300*/  ISETP.GE.U32.AND P3, PT, R8.reuse, 0x4, PT ;  /* 0x000000040800780c */ /* 0x040fe40003f66070 */
[C---:B------:R-:W-:Y:S02]  /*16310*/  ISETP.GE.U32.AND P4, PT, R8.reuse, 0x8, PT ;  /* 0x000000080800780c */ /* 0x040fe40003f86070 */
[C---:B------:R-:W-:Y:S01]  /*16320*/  ISETP.GE.U32.AND P5, PT, R8.reuse, 0x10, PT ;  /* 0x000000100800780c */ /* 0x040fe20003fa6070 */
[----:B0-----:R-:W-:Y:S02]  /*16330*/  IMAD.MOV.U32 R2, RZ, RZ, RZ ;  /* 0x000000ffff027224 */ /* 0x001fe400078e00ff */
[----:B--2---:R-:W-:Y:S01]  /*16340*/  @!P1 IMAD.MOV.U32 R2, RZ, RZ, R3 ;  /* 0x000000ffff029224 */ /* 0x004fe200078e0003 */
[----:B------:R-:W-:-:S03]  /*16350*/  ISETP.NE.AND P1, PT, R8, RZ, PT ;  /* 0x000000ff0800720c */ /* 0x000fc60003f25270 */
[----:B------:R-:W-:-:S10]  /*16360*/  IMAD.MOV.U32 R13, RZ, RZ, R2 ;  /* 0x000000ffff0d7224 */ /* 0x000fd400078e0002 */
[----:B------:R-:W-:Y:S05]  /*16370*/  WARPSYNC.COLLECTIVE R15, `(.L_x_590) ;  /* 0x000000000f087348 */ /* 0x000fea0003c00000 */
[----:B------:R0:W1:Y:S02]  /*16380*/  SHFL.UP P6, R14, R13, R12, R11 ;  /* 0x0400000c0d0e7389 */ /* 0x00006400000c000b */
[----:B01----:R-:W-:Y:S01]  /*16390*/  ENDCOLLECTIVE ;  /* 0x000000000000791b */ /* 0x003fe20003800000 */
.L_x_590:
[----:B------:R-:W-:Y:S01]  /*163a0*/  IMAD.MOV.U32 R12, RZ, RZ, 0x2 ;  /* 0x00000002ff0c7424 */ /* 0x000fe200078e00ff */
[----:B------:R-:W-:-:S05]  /*163b0*/  SEL R5, R14, RZ, P1 ;  /* 0x000000ff0e057207 */ /* 0x000fca0000800000 */
[----:B------:R-:W-:-:S04]  /*163c0*/  IMAD.IADD R5, R2, 0x1, R5 ;  /* 0x0000000102057824 */ /* 0x000fc800078e0205 */
[----:B------:R-:W-:-:S07]  /*163d0*/  IMAD.MOV.U32 R13, RZ, RZ, R5 ;  /* 0x000000ffff0d7224 */ /* 0x000fce00078e0005 */
[----:B------:R-:W-:Y:S05]  /*163e0*/  WARPSYNC.COLLECTIVE R15, `(.L_x_591) ;  /* 0x000000000f087348 */ /* 0x000fea0003c00000 */
[----:B------:R0:W1:Y:S02]  /*163f0*/  SHFL.UP P6, R14, R13, R12, R11 ;  /* 0x0400000c0d0e7389 */ /* 0x00006400000c000b */
[----:B01----:R-:W-:Y:S01]  /*16400*/  ENDCOLLECTIVE ;  /* 0x000000000000791b */ /* 0x003fe20003800000 */
.L_x_591:
[----:B------:R-:W-:Y:S01]  /*16410*/  IMAD.MOV.U32 R12, RZ, RZ, 0x4 ;  /* 0x00000004ff0c7424 */ /* 0x000fe200078e00ff */
[----:B------:R-:W-:-:S05]  /*16420*/  SEL R6, R14, RZ, P2 ;  /* 0x000000ff0e067207 */ /* 0x000fca0001000000 */
[----:B------:R-:W-:-:S04]  /*16430*/  IMAD.IADD R6, R5, 0x1, R6 ;  /* 0x0000000105067824 */ /* 0x000fc800078e0206 */
[----:B------:R-:W-:-:S07]  /*16440*/  IMAD.MOV.U32 R13, RZ, RZ, R6 ;  /* 0x000000ffff0d7224 */ /* 0x000fce00078e0006 */
[----:B------:R-:W-:Y:S05]  /*16450*/  WARPSYNC.COLLECTIVE R15, `(.L_x_592) ;  /* 0x000000000f087348 */ /* 0x000fea0003c00000 */
[----:B------:R0:W1:Y:S02]  /*16460*/  SHFL.UP P6, R14, R13, R12, R11 ;  /* 0x0400000c0d0e7389 */ /* 0x00006400000c000b */
[----:B01----:R-:W-:Y:S01]  /*16470*/  ENDCOLLECTIVE ;  /* 0x000000000000791b */ /* 0x003fe20003800000 */
.L_x_592:
[----:B------:R-:W-:Y:S01]  /*16480*/  IMAD.MOV.U32 R12, RZ, RZ, 0x8 ;  /* 0x00000008ff0c7424 */ /* 0x000fe200078e00ff */
[----:B------:R-:W-:-:S05]  /*16490*/  SEL R7, R14, RZ, P3 ;  /* 0x000000ff0e077207 */ /* 0x000fca0001800000 */
[----:B------:R-:W-:-:S04]  /*164a0*/  IMAD.IADD R7, R6, 0x1, R7 ;  /* 0x0000000106077824 */ /* 0x000fc800078e0207 */
[----:B------:R-:W-:-:S07]  /*164b0*/  IMAD.MOV.U32 R13, RZ, RZ, R7 ;  /* 0x000000ffff0d7224 */ /* 0x000fce00078e0007 */
[----:B------:R-:W-:Y:S05]  /*164c0*/  WARPSYNC.COLLECTIVE R15, `(.L_x_593) ;  /* 0x000000000f087348 */ /* 0x000fea0003c00000 */
[----:B------:R0:W1:Y:S02]  /*164d0*/  SHFL.UP P6, R14, R13, R12, R11 ;  /* 0x0400000c0d0e7389 */ /* 0x00006400000c000b */
[----:B01----:R-:W-:Y:S01]  /*164e0*/  ENDCOLLECTIVE ;  /* 0x000000000000791b */ /* 0x003fe20003800000 */
.L_x_593:
[----:B------:R-:W-:Y:S01]  /*164f0*/  IMAD.MOV.U32 R12, RZ, RZ, 0x10 ;  /* 0x00000010ff0c7424 */ /* 0x000fe200078e00ff */
[----:B------:R-:W-:-:S05]  /*16500*/  SEL R14, R14, RZ, P4 ;  /* 0x000000ff0e0e7207 */ /* 0x000fca0002000000 */
[----:B------:R-:W-:-:S04]  /*16510*/  IMAD.IADD R5, R7, 0x1, R14 ;  /* 0x0000000107057824 */ /* 0x000fc800078e020e */
[----:B------:R-:W-:-:S07]  /*16520*/  IMAD.MOV.U32 R13, RZ, RZ, R5 ;  /* 0x000000ffff0d7224 */ /* 0x000fce00078e0005 */
[----:B------:R-:W-:Y:S05]  /*16530*/  WARPSYNC.COLLECTIVE R15, `(.L_x_594) ;  /* 0x000000000f087348 */ /* 0x000fea0003c00000 */
[----:B------:R0:W1:Y:S02]  /*16540*/  SHFL.UP P6, R14, R13, R12, R11 ;  /* 0x0400000c0d0e7389 */ /* 0x00006400000c000b */
[----:B01----:R-:W-:Y:S01]  /*16550*/  ENDCOLLECTIVE ;  /* 0x000000000000791b */ /* 0x003fe20003800000 */
.L_x_594:
[----:B------:R-:W-:Y:S02]  /*16560*/  IMAD.MOV.U32 R12, RZ, RZ, 0x1f ;  /* 0x0000001fff0c7424 */ /* 0x000fe400078e00ff */
[----:B------:R-:W-:Y:S01]  /*16570*/  IMAD.MOV.U32 R11, RZ, RZ, 0x1f ;  /* 0x0000001fff0b7424 */ /* 0x000fe200078e00ff */
[----:B------:R-:W-:-:S05]  /*16580*/  SEL R14, R14, RZ, P5 ;  /* 0x000000ff0e0e7207 */ /* 0x000fca0002800000 */
[----:B------:R-:W-:-:S04]  /*16590*/  IMAD.IADD R3, R5, 0x1, R14 ;  /* 0x0000000105037824 */ /* 0x000fc800078e020e */
[----:B------:R-:W-:-:S07]  /*165a0*/  IMAD.MOV.U32 R13, RZ, RZ, R3 ;  /* 0x000000ffff0d7224 */ /* 0x000fce00078e0003 */
[----:B------:R-:W-:Y:S05]  /*165b0*/  WARPSYNC.COLLECTIVE R15, `(.L_x_595) ;  /* 0x000000000f087348 */ /* 0x000fea0003c00000 */
[----:B------:R0:W1:Y:S02]  /*165c0*/  SHFL.IDX P6, R14, R13, R12, R11 ;  /* 0x0000000c0d0e7389 */ /* 0x00006400000c000b */
[----:B01----:R-:W-:Y:S01]  /*165d0*/  ENDCOLLECTIVE ;  /* 0x000000000000791b */ /* 0x003fe20003800000 */
.L_x_595:
[----:B------:R-:W-:Y:S05]  /*165e0*/  BRA `(.L_x_596) ;  /* 0xffffffd800d47947 */ /* 0x000fea000383ffff */
.L_x_510:
[----:B------:R-:W-:Y:S01]  /*165f0*/  BSSY B0, `(.L_x_597) ;  /* 0x0000008000007945 */ /* 0x000fe20003800000 */
[----:B-----5:R-:W-:Y:S02]  /*16600*/  IMAD.MOV.U32 R13, RZ, RZ, R2 ;  /* 0x000000ffff0d7224 */ /* 0x020fe400078e0002 */
[----:B------:R-:W-:Y:S02]  /*16610*/  IMAD.MOV.U32 R12, RZ, RZ, 0x1 ;  /* 0x00000001ff0c7424 */ /* 0x000fe400078e00ff */
[----:B------:R-:W-:Y:S02]  /*16620*/  IMAD.MOV.U32 R11, RZ, RZ, RZ ;  /* 0x000000ffff0b7224 */ /* 0x000fe400078e00ff */
[----:B------:R-:W-:-:S07]  /*16630*/  IMAD.MOV.U32 R15, RZ, RZ, -0x1 ;  /* 0xffffffffff0f7424 */ /* 0x000fce00078e00ff */
[----:B01----:R-:W-:Y:S05]  /*16640*/  WARPSYNC.COLLECTIVE R15, `(.L_x_598) ;  /* 0x000000000f087348 */ /* 0x003fea0003c00000 */
[----:B------:R2:W3:Y:S02]  /*16650*/  SHFL.UP P6, R14, R13, R12, R11 ;  /* 0x0400000c0d0e7389 */ /* 0x0004e400000c000b */
[----:B0123--:R-:W-:Y:S01]  /*16660*/  ENDCOLLECTIVE ;  /* 0x000000000000791b */ /* 0x00ffe20003800000 */
.L_x_598:
[----:B------:R-:W-:Y:S05]  /*16670*/  BSYNC B0 ;  /* 0x0000000000007941 */ /* 0x000fea0003800000 */
.L_x_597:
[----:B------:R-:W-:Y:S01]  /*16680*/  SEL R13, R14, RZ, P1 ;  /* 0x000000ff0e0d7207 */ /* 0x000fe20000800000 */
[----:B------:R-:W-:Y:S02]  /*16690*/  IMAD.MOV.U32 R12, RZ, RZ, 0x2 ;  /* 0x00000002ff0c7424 */ /* 0x000fe400078e00ff */
[----:B------:R-:W-:Y:S02]  /*166a0*/  IMAD.MOV.U32 R11, RZ, RZ, RZ ;  /* 0x000000ffff0b7224 */ /* 0x000fe400078e00ff */
[----:B------:R-:W-:Y:S02]  /*166b0*/  IMAD.IADD R13, R2, 0x1, R13 ;  /* 0x00000001020d7824 */ /* 0x000fe400078e020d */
[----:B------:R-:W-:-:S07]  /*166c0*/  IMAD.MOV.U32 R15, RZ, RZ, -0x1 ;  /* 0xffffffffff0f7424 */ /* 0x000fce00078e00ff */
[----:B------:R-:W-:Y:S05]  /*166d0*/  WARPSYNC.COLLECTIVE R15, `(.L_x_599) ;  /* 0x000000000f087348 */ /* 0x000fea0003c00000 */
[----:B------:R0:W1:Y:S02]  /*166e0*/  SHFL.UP P6, R14, R13, R12, R11 ;  /* 0x0400000c0d0e7389 */ /* 0x00006400000c000b */
[----:B01----:R-:W-:Y:S01]  /*166f0*/  ENDCOLLECTIVE ;  /* 0x000000000000791b */ /* 0x003fe20003800000 */
.L_x_599:
[----:B------:R-:W-:Y:S02]  /*16700*/  MOV R12, 0x4 ;  /* 0x00000004000c7802 */ /* 0x000fe40000000f00 */
[----:B------:R-:W-:-:S05]  /*16710*/  SEL R14, R14, RZ, P2 ;  /* 0x000000ff0e0e7207 */ /* 0x000fca0001000000 */
[----:B------:R-:W-:-:S04]  /*16720*/  IMAD.IADD R5, R13, 0x1, R14 ;  /* 0x000000010d057824 */ /* 0x000fc800078e020e */
[----:B------:R-:W-:-:S07]  /*16730*/  IMAD.MOV.U32 R13, RZ, RZ, R5 ;  /* 0x000000ffff0d7224 */ /* 0x000fce00078e0005 */
[----:B------:R-:W-:Y:S05]  /*16740*/  WARPSYNC.COLLECTIVE R15, `(.L_x_600) ;  /* 0x000000000f087348 */ /* 0x000fea0003c00000 */
[----:B------:R0:W1:Y:S02]  /*16750*/  SHFL.UP P6, R14, R13, R12, R11 ;  /* 0x0400000c0d0e7389 */ /* 0x00006400000c000b */
[----:B01----:R-:W-:Y:S01]  /*16760*/  ENDCOLLECTIVE ;  /* 0x000000000000791b */ /* 0x003fe20003800000 */
.L_x_600:
[----:B------:R-:W-:Y:S01]  /*16770*/  IMAD.MOV.U32 R12, RZ, RZ, 0x8 ;  /* 0x00000008ff0c7424 */ /* 0x000fe200078e00ff */
[----:B------:R-:W-:-:S05]  /*16780*/  SEL R6, R14, RZ, P3 ;  /* 0x000000ff0e067207 */ /* 0x000fca0001800000 */
[----:B------:R-:W-:-:S04]  /*16790*/  IMAD.IADD R6, R5, 0x1, R6 ;  /* 0x0000000105067824 */ /* 0x000fc800078e0206 */
[----:B------:R-:W-:-:S07]  /*167a0*/  IMAD.MOV.U32 R13, RZ, RZ, R6 ;  /* 0x000000ffff0d7224 */ /* 0x000fce00078e0006 */
[----:B------:R-:W-:Y:S05]  /*167b0*/  WARPSYNC.COLLECTIVE R15, `(.L_x_601) ;  /* 0x000000000f087348 */ /* 0x000fea0003c00000 */
[----:B------:R0:W1:Y:S02]  /*167c0*/  SHFL.UP P6, R14, R13, R12, R11 ;  /* 0x0400000c0d0e7389 */ /* 0x00006400000c000b */
[----:B01----:R-:W-:Y:S01]  /*167d0*/  ENDCOLLECTIVE ;  /* 0x000000000000791b */ /* 0x003fe20003800000 */
.L_x_601:
[----:B------:R-:W-:Y:S01]  /*167e0*/  IMAD.MOV.U32 R12, RZ, RZ, 0x10 ;  /* 0x00000010ff0c7424 */ /* 0x000fe200078e00ff */
[----:B------:R-:W-:-:S05]  /*167f0*/  SEL R7, R14, RZ, P4 ;  /* 0x000000ff0e077207 */ /* 0x000fca0002000000 */
[----:B------:R-:W-:-:S04]  /*16800*/  IMAD.IADD R7, R6, 0x1, R7 ;  /* 0x0000000106077824 */ /* 0x000fc800078e0207 */
[----:B------:R-:W-:-:S07]  /*16810*/  IMAD.MOV.U32 R13, RZ, RZ, R7 ;  /* 0x000000ffff0d7224 */ /* 0x000fce00078e0007 */
[----:B------:R-:W-:Y:S05]  /*16820*/  WARPSYNC.COLLECTIVE R15, `(.L_x_602) ;  /* 0x000000000f087348 */ /* 0x000fea0003c00000 */
[----:B------:R0:W1:Y:S02]  /*16830*/  SHFL.UP P6, R14, R13, R12, R11 ;  /* 0x0400000c0d0e7389 */ /* 0x00006400000c000b */
[----:B01----:R-:W-:Y:S01]  /*16840*/  ENDCOLLECTIVE ;  /* 0x000000000000791b */ /* 0x003fe20003800000 */
.L_x_602:
        /* <DEDUP_REMOVED lines=8> */
.L_x_603:
[----:B------:R-:W-:Y:S05]  /*168d0*/  BRA `(.L_x_604) ;  /* 0xffffffd800b47947 */ /* 0x000fea000383ffff */
.L_x_512:
[----:B------:R-:W-:Y:S01]  /*168e0*/  BSSY B0, `(.L_x_605) ;  /* 0x0000006000007945 */ /* 0x000fe20003800000 */
[----:B------:R-:W-:Y:S01]  /*168f0*/  PLOP3.LUT P6, PT, P6, PT, PT, 0x8, 0x0 ;  /* 0x000000000000781c */ /* 0x000fe200037ce170 */
[----:B------:R-:W-:-:S12]  /*16900*/  IMAD.MOV.U32 R15, RZ, RZ, -0x1 ;  /* 0xffffffffff0f7424 */ /* 0x000fd800078e00ff */
[----:B0-----:R-:W-:Y:S05]  /*16910*/  WARPSYNC.COLLECTIVE R15, `(.L_x_606) ;  /* 0x000000000f087348 */ /* 0x001fea0003c00000 */
[----:B------:R-:W-:Y:S01]  /*16920*/  VOTE.ANY R14, PT, P6 ;  /* 0x00000000000e7806 */ /* 0x000fe200030e0100 */
[----:B0-----:R-:W-:Y:S06]  /*16930*/  ENDCOLLECTIVE ;  /* 0x000000000000791b */ /* 0x001fec0003800000 */
.L_x_606:
[----:B------:R-:W-:Y:S05]  /*16940*/  BSYNC B0 ;  /* 0x0000000000007941 */ /* 0x000fea0003800000 */
.L_x_605:
[----:B------:R-:W-:Y:S02]  /*16950*/  IMAD.MOV.U32 R5, RZ, RZ, R14 ;  /* 0x000000ffff057224 */ /* 0x000fe400078e000e */
[----:B------:R-:W-:Y:S02]  /*16960*/  IMAD.MOV.U32 R13, RZ, RZ, R2 ;  /* 0x000000ffff0d7224 */ /* 0x000fe400078e0002 */
[----:B------:R-:W0:Y:S01]  /*16970*/  POPC R4, R5 ;  /* 0x0000000500047309 */ /* 0x000e220000000000 */
[----:B------:R-:W-:Y:S02]  /*16980*/  IMAD.MOV.U32 R11, RZ, RZ, 0x1f ;  /* 0x0000001fff0b7424 */ /* 0x000fe400078e00ff */
[----:B------:R-:W-:Y:S02]  /*16990*/  IMAD.MOV.U32 R15, RZ, RZ, -0x1 ;  /* 0xffffffffff0f7424 */ /* 0x000fe400078e00ff */
[----:B0-----:R-:W-:-:S07]  /*169a0*/  IMAD.MOV.U32 R12, RZ, RZ, R4 ;  /* 0x000000ffff0c7224 */ /* 0x001fce00078e0004 */
[----:B------:R-:W-:Y:S05]  /*169b0*/  WARPSYNC.COLLECTIVE R15, `(.L_x_607) ;  /* 0x000000000f087348 */ /* 0x000fea0003c00000 */
[----:B------:R0:W1:Y:S02]  /*169c0*/  SHFL.IDX P6, R14, R13, R12, R11 ;  /* 0x0000000c0d0e7389 */ /* 0x00006400000c000b */
[----:B01----:R-:W-:Y:S01]  /*169d0*/  ENDCOLLECTIVE ;  /* 0x000000000000791b */ /* 0x003fe20003800000 */
.L_x_607:
[----:B------:R-:W-:Y:S01]  /*169e0*/  IMAD.MOV.U32 R17, RZ, RZ, R14 ;  /* 0x000000ffff117224 */ /* 0x000fe200078e000e */
[----:B------:R-:W-:Y:S06]  /*169f0*/  BRA `(.L_x_608) ;  /* 0xffffffd800a47947 */ /* 0x000fec000383ffff */
.L_x_514:
[----:B------:R-:W-:Y:S01]  /*16a00*/  BSSY B0, `(.L_x_609) ;  /* 0x0000007000007945 */ /* 0x000fe20003800000 */
[----:B------:R-:W-:Y:S02]  /*16a10*/  IMAD.MOV.U32 R13, RZ, RZ, R3 ;  /* 0x000000ffff0d7224 */ /* 0x000fe400078e0003 */
[----:B------:R-:W-:Y:S02]  /*16a20*/  IMAD.MOV.U32 R11, RZ, RZ, 0x1f ;  /* 0x0000001fff0b7424 */ /* 0x000fe400078e00ff */
[----:B------:R-:W-:-:S07]  /*16a30*/  IMAD.MOV.U32 R15, RZ, RZ, -0x1 ;  /* 0xffffffffff0f7424 */ /* 0x000fce00078e00ff */
[----:B012---:R-:W-:Y:S05]  /*16a40*/  WARPSYNC.COLLECTIVE R15, `(.L_x_610) ;  /* 0x000000000f087348 */ /* 0x007fea0003c00000 */
[----:B------:R3:W4:Y:S02]  /*16a50*/  SHFL.IDX P6, R14, R13, R12, R11 ;  /* 0x0000000c0d0e7389 */ /* 0x00072400000c000b */
[----:B01234-:R-:W-:Y:S01]  /*16a60*/  ENDCOLLECTIVE ;  /* 0x000000000000791b */ /* 0x01ffe20003800000 */
.L_x_610:
[----:B------:R-:W-:Y:S05]  /*16a70*/  BSYNC B0 ;  /* 0x0000000000007941 */ /* 0x000fea0003800000 */
.L_x_609:
[----:B------:R-:W-:Y:S05]  /*16a80*/  BRA `(.L_x_513) ;  /* 0xffffffd8009c7947 */ /* 0x000fea000383ffff */
.L_x_518:
[----:B0-----:R0:W2:Y:S02]  /*16a90*/  SYNCS.PHASECHK.TRANS64.TRYWAIT P0, [R9+URZ+0x13220], R0 ;  /* 0x01322000090075a7 */ /* 0x0010a4000800017f */
[----:B--2---:R-:W-:Y:S05]  /*16aa0*/  @!P0 NANOSLEEP.SYNCS 0x989680 ;  /* 0x009896800000895d */ /* 0x004fea0003900000 */
[----:B------:R-:W2:Y:S02]  /*16ab0*/  @!P0 SYNCS.PHASECHK.TRANS64 P0, [R9+URZ+0x13220], R0 ;  /* 0x01322000090085a7 */ /* 0x000ea4000800007f */
[----:B--2---:R-:W-:Y:S05]  /*16ac0*/  @!P0 BRA `(.L_x_518) ;  /* 0xfffffffc00f08947 */ /* 0x004fea000383ffff */
[----:B------:R-:W-:Y:S05]  /*16ad0*/  BRA `(.L_x_611) ;  /* 0xffffffdc00887947 */ /* 0x000fea000383ffff */
.L_x_519:
[----:B------:R-:W2:Y:S01]  /*16ae0*/  S2R R2, SR_TID.X ;  /* 0x0000000000027919 */ /* 0x000ea20000002100 */
[----:B------:R-:W-:Y:S01]  /*16af0*/  BSSY B0, `(.L_x_612) ;  /* 0x000000a000007945 */ /* 0x000fe20003800000 */
[----:B------:R-:W-:Y:S02]  /*16b00*/  IMAD.MOV.U32 R12, RZ, RZ, RZ ;  /* 0x000000ffff0c7224 */ /* 0x000fe400078e00ff */
[----:B------:R-:W-:Y:S02]  /*16b10*/  IMAD.MOV.U32 R11, RZ, RZ, 0x1f ;  /* 0x0000001fff0b7424 */ /* 0x000fe400078e00ff */
[----:B------:R-:W-:Y:S01]  /*16b20*/  IMAD.MOV.U32 R15, RZ, RZ, -0x1 ;  /* 0xffffffffff0f7424 */ /* 0x000fe200078e00ff */
[----:B--2---:R-:W-:-:S04]  /*16b30*/  SHF.R.U32.HI R2, RZ, 0x5, R2 ;  /* 0x00000005ff027819 */ /* 0x004fc80000011602 */
[----:B------:R-:W-:-:S05]  /*16b40*/  LOP3.LUT R2, R2, 0x3, RZ, 0xc0, !PT ;  /* 0x0000000302027812 */ /* 0x000fca00078ec0ff */
[----:B------:R-:W-:-:S07]  /*16b50*/  IMAD.MOV.U32 R13, RZ, RZ, R2 ;  /* 0x000000ffff0d7224 */ /* 0x000fce00078e0002 */
[----:B01-3--:R-:W-:Y:S05]  /*16b60*/  WARPSYNC.COLLECTIVE R15, `(.L_x_613) ;  /* 0x000000000f087348 */ /* 0x00bfea0003c00000 */
[----:B------:R2:W4:Y:S02]  /*16b70*/  SHFL.IDX P6, R14, R13, R12, R11 ;  /* 0x0000000c0d0e7389 */ /* 0x00052400000c000b */
[----:B01234-:R-:W-:Y:S01]  /*16b80*/  ENDCOLLECTIVE ;  /* 0x000000000000791b */ /* 0x01ffe20003800000 */
.L_x_613:
[----:B------:R-:W-:Y:S05]  /*16b90*/  BSYNC B0 ;  /* 0x0000000000007941 */ /* 0x000fea0003800000 */
.L_x_612:
[----:B------:R-:W-:Y:S05]  /*16ba0*/  BRA `(.L_x_614) ;  /* 0xffffffdc00707947 */ /* 0x000fea000383ffff */
.L_x_520:
[----:B------:R-:W-:Y:S01]  /*16bb0*/  BSSY B0, `(.L_x_615) ;  /* 0x0000006000007945 */ /* 0x000fe20003800000 */
[----:B------:R-:W-:-:S07]  /*16bc0*/  IMAD.MOV.U32 R15, RZ, RZ, -0x1 ;  /* 0xffffffffff0f7424 */ /* 0x000fce00078e00ff */
[----:B01-3--:R-:W-:Y:S05]  /*16bd0*/  WARPSYNC.COLLECTIVE R15, `(.L_x_616) ;  /* 0x000000000f0c7348 */ /* 0x00bfea0003c00000 */
[----:B------:R-:W-:Y:S02]  /*16be0*/  ELECT P6, UR62, PT ;  /* 0x00000000003e782f */ /* 0x000fe400038c0000 */
[----:B------:R-:W-:Y:S01]  /*16bf0*/  MOV R14, UR62 ;  /* 0x0000003e000e7c02 */ /* 0x000fe20008000f00 */
[----:B01-3--:R-:W-:Y:S10]  /*16c00*/  ENDCOLLECTIVE ;  /* 0x000000000000791b */ /* 0x00bff40003800000 */
.L_x_616:
[----:B------:R-:W-:Y:S05]  /*16c10*/  BSYNC B0 ;  /* 0x0000000000007941 */ /* 0x000fea0003800000 */
.L_x_615:
[----:B------:R-:W-:Y:S05]  /*16c20*/  BRA `(.L_x_617) ;  /* 0xffffffdc00647947 */ /* 0x000fea000383ffff */
.L_x_522:
[----:B0-----:R0:W2:Y:S02]  /*16c30*/  SYNCS.PHASECHK.TRANS64.TRYWAIT P1, [R7+URZ], R2 ;  /* 0x00000002070075a7 */ /* 0x0010a4000802017f */
[----:B--2---:R-:W-:Y:S05]  /*16c40*/  @!P1 NANOSLEEP.SYNCS 0x989680 ;  /* 0x009896800000995d */ /* 0x004fea0003900000 */
[----:B------:R-:W2:Y:S02]  /*16c50*/  @!P1 SYNCS.PHASECHK.TRANS64 P1, [R7+URZ], R2 ;  /* 0x00000002070095a7 */ /* 0x000ea4000802007f */
[----:B--2---:R-:W-:Y:S05]  /*16c60*/  @!P1 BRA `(.L_x_522) ;  /* 0xfffffffc00f09947 */ /* 0x004fea000383ffff */
[----:B------:R-:W-:Y:S05]  /*16c70*/  BRA `(.L_x_618) ;  /* 0xffffffdc00987947 */ /* 0x000fea000383ffff */
.L_x_523:
[----:B--2---:R2:W4:Y:S02]  /*16c80*/  SYNCS.PHASECHK.TRANS64.TRYWAIT P1, [R3+URZ], R0 ;  /* 0x00000000030075a7 */ /* 0x004524000802017f */
[----:B----4-:R-:W-:Y:S05]  /*16c90*/  @!P1 NANOSLEEP.SYNCS 0x989680 ;  /* 0x009896800000995d */ /* 0x010fea0003900000 */
[----:B------:R-:W4:Y:S02]  /*16ca0*/  @!P1 SYNCS.PHASECHK.TRANS64 P1, [R3+URZ], R0 ;  /* 0x00000000030095a7 */ /* 0x000f24000802007f */
[----:B----4-:R-:W-:Y:S05]  /*16cb0*/  @!P1 BRA `(.L_x_523) ;  /* 0xfffffffc00f09947 */ /* 0x010fea000383ffff */
[----:B------:R-:W-:Y:S05]  /*16cc0*/  BRA `(.L_x_619) ;  /* 0xffffffdc008c7947 */ /* 0x000fea000383ffff */
.L_x_525:
[----:B--2---:R2:W4:Y:S02]  /*16cd0*/  SYNCS.PHASECHK.TRANS64.TRYWAIT P1, [R3+URZ+0x13260], R2 ;  /* 0x01326002030075a7 */ /* 0x004524000802017f */
[----:B----4-:R-:W-:Y:S05]  /*16ce0*/  @!P1 NANOSLEEP.SYNCS 0x989680 ;  /* 0x009896800000995d */ /* 0x010fea0003900000 */
[----:B------:R-:W4:Y:S02]  /*16cf0*/  @!P1 SYNCS.PHASECHK.TRANS64 P1, [R3+URZ+0x13260], R2 ;  /* 0x01326002030095a7 */ /* 0x000f24000802007f */
[----:B----4-:R-:W-:Y:S05]  /*16d00*/  @!P1 BRA `(.L_x_525) ;  /* 0xfffffffc00f09947 */ /* 0x010fea000383ffff */
[----:B------:R-:W-:Y:S05]  /*16d10*/  BRA `(.L_x_620) ;  /* 0xffffffdc008c7947 */ /* 0x000fea000383ffff */
.L_x_527:
[----:B----4-:R4:W0:Y:S02]  /*16d20*/  SYNCS.PHASECHK.TRANS64.TRYWAIT P1, [R5+URZ+0x13260], R0 ;  /* 0x01326000050075a7 */ /* 0x010824000802017f */
[----:B0-----:R-:W-:Y:S05]  /*16d30*/  @!P1 NANOSLEEP.SYNCS 0x989680 ;  /* 0x009896800000995d */ /* 0x001fea0003900000 */
[----:B------:R-:W0:Y:S02]  /*16d40*/  @!P1 SYNCS.PHASECHK.TRANS64 P1, [R5+URZ+0x13260], R0 ;  /* 0x01326000050095a7 */ /* 0x000e24000802007f */
[----:B0-----:R-:W-:Y:S05]  /*16d50*/  @!P1 BRA `(.L_x_527) ;  /* 0xfffffffc00f09947 */ /* 0x001fea000383ffff */
[----:B------:R-:W-:Y:S05]  /*16d60*/  BRA `(.L_x_621) ;  /* 0xffffffdc008c7947 */ /* 0x000fea000383ffff */
.L_x_529:
[----:B------:R0:W0:Y:S02]  /*16d70*/  SYNCS.PHASECHK.TRANS64.TRYWAIT P0, [R3+URZ+0x13280], R2 ;  /* 0x01328002030075a7 */ /* 0x000024000800017f */
[----:B0-----:R-:W-:Y:S05]  /*16d80*/  @!P0 NANOSLEEP.SYNCS 0x989680 ;  /* 0x009896800000895d */ /* 0x001fea0003900000 */
[----:B------:R-:W0:Y:S02]  /*16d90*/  @!P0 SYNCS.PHASECHK.TRANS64 P0, [R3+URZ+0x13280], R2 ;  /* 0x01328002030085a7 */ /* 0x000e24000800007f */
[----:B0-----:R-:W-:Y:S05]  /*16da0*/  @!P0 BRA `(.L_x_529) ;  /* 0xfffffffc00f08947 */ /* 0x001fea000383ffff */
[----:B------:R-:W-:Y:S05]  /*16db0*/  BRA `(.L_x_530) ;  /* 0xffffffdc00887947 */ /* 0x000fea000383ffff */
.L_x_622:
        /* <DEDUP_REMOVED lines=12> */
.L_x_2199:


//--------------------- .text._ZN7cutlass13device_kernelIN5flash11enable_sm90INS1_16FlashAttnFwdSm90INS1_25CollectiveMainloopFwdSm90ILi2EN4cute5tupleIJNS5_1CILi1EEES8_S8_EEENS6_IJNS7_ILi192EEENS7_ILi160EEENS7_ILi64EEEEEELi64ENS_12float_e4m3_tEfNS_4arch4Sm90ELb0ELb1ELb0ELb0ELb0ELb0ELb0ELb1ELb1ELb1ELb0ELb0EEENS1_21CollectiveEpilogueFwdINS6_IJSA_SC_SB_EEES9_NS_10bfloat16_tESG_Li384ELb0ELb1ELb0ELb1EEENS1_30DynamicPersistentTileSchedulerILi384ELi128ELb0ELb1ELb1EEEEEEEEEvNT_6ParamsE --------------------------
	.section	.text._ZN7cutlass13device_kernelIN5flash11enable_sm90INS1_16FlashAttnFwdSm90INS1_25CollectiveMainloopFwdSm90ILi2EN4cute5tupleIJNS5_1CILi1EEES8_S8_EEENS6_IJNS7_ILi192EEENS7_ILi160EEENS7_ILi64EEEEEELi64ENS_12float_e4m3_tEfNS_4arch4Sm90ELb0ELb1ELb0ELb0ELb0ELb0ELb0ELb1ELb1ELb1ELb0ELb0EEENS1_21CollectiveEpilogueFwdINS6_IJSA_SC_SB_EEES9_NS_10bfloat16_tESG_Li384ELb0ELb1ELb0ELb1EEENS1_30DynamicPersistentTileSchedulerILi384ELi128ELb0ELb1ELb1EEEEEEEEEvNT_6ParamsE,"ax",@progbits
	.align	128
.text._ZN7cutlass13device_kernelIN5flash11enable_sm90INS1_16FlashAttnFwdSm90INS1_25CollectiveMainloopFwdSm90ILi2EN4cute5tupleIJNS5_1CILi1EEES8_S8_EEENS6_IJNS7_ILi192EEENS7_ILi160EEENS7_ILi64EEEEEELi64ENS_12float_e4m3_tEfNS_4arch4Sm90ELb0ELb1ELb0ELb0ELb0ELb0ELb0ELb1ELb1ELb1ELb0ELb0EEENS1_21CollectiveEpilogueFwdINS6_IJSA_SC_SB_EEES9_NS_10bfloat16_tESG_Li384ELb0ELb1ELb0ELb1EEENS1_30DynamicPersistentTileSchedulerILi384ELi128ELb0ELb1ELb1EEEEEEEEEvNT_6ParamsE:
        .type           _ZN7cutlass13device_kernelIN5flash11enable_sm90INS1_16FlashAttnFwdSm90INS1_25CollectiveMainloopFwdSm90ILi2EN4cute5tupleIJNS5_1CILi1EEES8_S8_EEENS6_IJNS7_ILi192EEENS7_ILi160EEENS7_ILi64EEEEEELi64ENS_12float_e4m3_tEfNS_4arch4Sm90ELb0ELb1ELb0ELb0ELb0ELb0ELb0ELb1ELb1ELb1ELb0ELb0EEENS1_21CollectiveEpilogueFwdINS6_IJSA_SC_SB_EEES9_NS_10bfloat16_tESG_Li384ELb0ELb1ELb0ELb1EEENS1_30DynamicPersistentTileSchedulerILi384ELi128ELb0ELb1ELb1EEEEEEEEEvNT_6ParamsE,@function
        .size           _ZN7cutlass13device_kernelIN5flash11enable_sm90INS1_16FlashAttnFwdSm90INS1_25CollectiveMainloopFwdSm90ILi2EN4cute5tupleIJNS5_1CILi1EEES8_S8_EEENS6_IJNS7_ILi192EEENS7_ILi160EEENS7_ILi64EEEEEELi64ENS_12float_e4m3_tEfNS_4arch4Sm90ELb0ELb1ELb0ELb0ELb0ELb0ELb0ELb1ELb1ELb1ELb0ELb0EEENS1_21CollectiveEpilogueFwdINS6_IJSA_SC_SB_EEES9_NS_10bfloat16_tESG_Li384ELb0ELb1ELb0ELb1EEENS1_30DynamicPersistentTileSchedulerILi384ELi128ELb0ELb1ELb1EEEEEEEEEvNT_6ParamsE,(.L_x_2200 - _ZN7cutlass13device_kernelIN5flash11enable_sm90INS1_16FlashAttnFwdSm90INS1_25CollectiveMainloopFwdSm90ILi2EN4cute5tupleIJNS5_1CILi1EEES8_S8_EEENS6_IJNS7_ILi192EEENS7_ILi160EEENS7_ILi64EEEEEELi64ENS_12float_e4m3_tEfNS_4arch4Sm90ELb0ELb1ELb0ELb0ELb0ELb0ELb0ELb1ELb1ELb1ELb0ELb0EEENS1_21CollectiveEpilogueFwdINS6_IJSA_SC_SB_EEES9_NS_10bfloat16_tESG_Li384ELb0ELb1ELb0ELb1EEENS1_30DynamicPersistentTileSchedulerILi384ELi128ELb0ELb1ELb1EEEEEEEEEvNT_6ParamsE)
        .other          _ZN7cutlass13device_kernelIN5flash11enable_sm90INS1_16FlashAttnFwdSm90INS1_25CollectiveMainloopFwdSm90ILi2EN4cute5tupleIJNS5_1CILi1EEES8_S8_EEENS6_IJNS7_ILi192EEENS7_ILi160EEENS7_ILi64EEEEEELi64ENS_12float_e4m3_tEfNS_4arch4Sm90ELb0ELb1ELb0ELb0ELb0ELb0ELb0ELb1ELb1ELb1ELb0ELb0EEENS1_21CollectiveEpilogueFwdINS6_IJSA_SC_SB_EEES9_NS_10bfloat16_tESG_Li384ELb0ELb1ELb0ELb1EEENS1_30DynamicPersistentTileSchedulerILi384ELi128ELb0ELb1ELb1EEEEEEEEEvNT_6ParamsE,@"STO_CUDA_ENTRY STV_DEFAULT"
_ZN7cutlass13device_kernelIN5flash11enable_sm90INS1_16FlashAttnFwdSm90INS1_25CollectiveMainloopFwdSm90ILi2EN4cute5tupleIJNS5_1CILi1EEES8_S8_EEENS6_IJNS7_ILi192EEENS7_ILi160EEENS7_ILi64EEEEEELi64ENS_12float_e4m3_tEfNS_4arch4Sm90ELb0ELb1ELb0ELb0ELb0ELb0ELb0ELb1ELb1ELb1ELb0ELb0EEENS1_21CollectiveEpilogueFwdINS6_IJSA_SC_SB_EEES9_NS_10bfloat16_tESG_Li384ELb0ELb1ELb0ELb1EEENS1_30DynamicPersistentTileSchedulerILi384ELi128ELb0ELb1ELb1EEEEEEEEEvNT_6ParamsE:
        /* <DEDUP_REMOVED lines=17> */
.L_x_624:
[----:B------:R-:W-:Y:S05]  /*0110*/  BSYNC B0 ;  /* 0x0000000000007941 */ /* 0x000fea0003800000 */
.L_x_623:
        /* <DEDUP_REMOVED lines=41> */
.L_x_625:
        /* <DEDUP_REMOVED lines=22> */
.L_x_626:
        /* <DEDUP_REMOVED lines=18> */
.L_x_627:
        /* <DEDUP_REMOVED lines=22> */
.L_x_628:
        /* <DEDUP_REMOVED lines=22> */
.L_x_629:
[----:B------:R-:W-:Y:S01]  /*08f0*/  PLOP3.LUT P0, PT, PT, PT, UP0, 0x80, 0x0 ;  /* 0x000000000000781c */ /* 0x000fe20003f0f008 */
[----:B------:R-:W-:Y:S01]  /*0900*/  UMOV UR38, 0x1 ;  /* 0x0000000100267882 */ /* 0x000fe20000000000 */
[----:B------:R-:W-:Y:S01]  /*0910*/  NOP ;  /* 0x0000000000007918 */ /* 0x000fe20000000000 */
[----:B------:R-:W-:Y:S01]  /*0920*/  USEL UR38, UR38, 0x2, !UP0 ;  /* 0x0000000226267887 */ /* 0x000fe2000c000000 */
[----:B------:R-:W-:Y:S01]  /*0930*/  ULDC.64 UR48, c[0x0][0x208] ;  /* 0x0000820000307ab9 */ /* 0x000fe20000000a00 */
[----:B012-4-:R-:W-:Y:S08]  /*0940*/  BAR.SYNC.DEFER_BLOCKING 0x0 ;  /* 0x0000000000007b1d */ /* 0x017ff00000010000 */
[----:B------:R-:W-:Y:S05]  /*0950*/  @!P0 BRA `(.L_x_630) ;  /* 0x0000011400348947 */ /* 0x000fea0003800000 */
.L_x_631:
[----:B------:R-:W-:-:S08]  /*0960*/  NOP ;  /* 0x0000000000007918 */ /* 0x000fd00000000000 */
[----:B------:R-:W0:Y:S02]  /*0970*/  USETMAXREG.TRY_ALLOC.CTAPOOL UP0, 0xa0 ;  /* 0x000000a0000079c8 */ /* 0x000e240008000600 */
[----:B0-----:R-:W-:-:S13]  /*0980*/  PLOP3.LUT P0, PT, PT, PT, UP0, 0x80, 0x0 ;  /* 0x000000000000781c */ /* 0x001fda0003f0f008 */
[----:B------:R-:W-:Y:S05]  /*0990*/  @!P0 BRA `(.L_x_631) ;  /* 0xfffffffc00f08947 */ /* 0x000fea000383ffff */
[----:B------:R-:W0:Y:S08]  /*09a0*/  S2UR UR4, SR_CTAID.X ;  /* 0x00000000000479c3 */ /* 0x000e300000002500 */
[----:B------:R-:W-:Y:S08]  /*09b0*/  BAR.ARV 0x4, 0x200 ;  /* 0x0108000000007b1d */ /* 0x000ff00000002000 */
[----:B------:R-:W0:Y:S08]  /*09c0*/  LDC R0, c[0x0][0xc38] ;  /* 0x00030e00ff007b82 */ /* 0x000e300000000800 */
[----:B------:R-:W-:Y:S06]  /*09d0*/  BAR.ARV 0x8, 0x200 ;  /* 0x0208000000007b1d */ /* 0x000fec0000002000 */
[----:B0-----:R-:W-:-:S13]  /*09e0*/  ISETP.LE.AND P0, PT, R0, UR4, PT ;  /* 0x0000000400007c0c */ /* 0x001fda000bf03270 */
[----:B------:R-:W-:Y:S05]  /*09f0*/  @P0 EXIT ;  /* 0x000000000000094d */ /* 0x000fea0003800000 */
[----:B------:R-:W-:Y:S01]  /*0a00*/  VIADD R0, R23, 0xffffff80 ;  /* 0xffffff8017007836 */ /* 0x000fe20000000000 */
[----:B------:R-:W-:Y:S01]  /*0a10*/  ULOP3.LUT UR47, UR38, 0x1, URZ, 0xfc, !UPT ;  /* 0x00000001262f7892 */ /* 0x000fe2000f8efc3f */
[----:B------:R-:W-:Y:S01]  /*0a20*/  UMOV UR46, URZ ;  /* 0x0000003f002e7c82 */ /* 0x000fe20008000000 */
[----:B------:R-:W-:Y:S02]  /*0a30*/  UMOV UR36, URZ ;  /* 0x0000003f00247c82 */ /* 0x000fe40008000000 */
[----:B------:R-:W-:Y:S01]  /*0a40*/  SHF.R.S32.HI R3, RZ, 0x1f, R0 ;  /* 0x0000001fff037819 */ /* 0x000fe20000011400 */
[----:B------:R-:W-:-:S03]  /*0a50*/  UMOV UR37, URZ ;  /* 0x0000003f00257c82 */ /* 0x000fc60008000000 */
[CC--:B------:R-:W-:Y:S02]  /*0a60*/  LEA.HI R2, R3.reuse, R0.reuse, RZ, 0x7 ;  /* 0x0000000003027211 */ /* 0x0c0fe400078f38ff */
[CC--:B------:R-:W-:Y:S02]  /*0a70*/  LEA.HI R4, R3.reuse, R0.reuse, RZ, 0x5 ;  /* 0x0000000003047211 */ /* 0x0c0fe400078f28ff */
[----:B------:R-:W-:Y:S02]  /*0a80*/  LOP3.LUT R5, R2, 0xffffff80, RZ, 0xc0, !PT ;  /* 0xffffff8002057812 */ /* 0x000fe400078ec0ff */
[----:B------:R-:W-:Y:S01]  /*0a90*/  SHF.R.S32.HI R2, RZ, 0x7, R2 ;  /* 0x00000007ff027819 */ /* 0x000fe20000011402 */
[----:B------:R-:W-:Y:S02]  /*0aa0*/  IMAD.SHL.U32 R6, R4, 0x20, RZ ;  /* 0x0000002004067824 */ /* 0x000fe400078e00ff */
[----:B------:R-:W-:Y:S01]  /*0ab0*/  IMAD.IADD R18, R0, 0x1, -R5 ;  /* 0x0000000100127824 */ /* 0x000fe200078e0a05 */
[CC--:B------:R-:W-:Y:S01]  /*0ac0*/  LEA.HI R5, R3.reuse, R0.reuse, RZ, 0x2 ;  /* 0x0000000003057211 */ /* 0x0c0fe200078f10ff */
[----:B------:R-:W-:Y:S01]  /*0ad0*/  IMAD.HI R7, R2, 0x55555556, RZ ;  /* 0x5555555602077827 */ /* 0x000fe200078e02ff */
[----:B------:R-:W-:-:S02]  /*0ae0*/  LEA.HI R3, R3, R0, RZ, 0x4 ;  /* 0x0000000003037211 */ /* 0x000fc400078f20ff */
[----:B------:R-:W-:Y:S02]  /*0af0*/  SHF.R.S32.HI R9, RZ, 0x1f, R18 ;  /* 0x0000001fff097819 */ /* 0x000fe40000011412 */
[----:B------:R-:W-:Y:S02]  /*0b00*/  LOP3.LUT R13, R5, 0xfffffffc, RZ, 0xc0, !PT ;  /* 0xfffffffc050d7812 */ /* 0x000fe400078ec0ff */
[----:B------:R-:W-:Y:S02]  /*0b10*/  LEA.HI R8, R9, R18, RZ, 0x2 ;  /* 0x0000001209087211 */ /* 0x000fe400078f10ff */
[----:B------:R-:W-:Y:S01]  /*0b20*/  SHF.R.S32.HI R4, RZ, 0x4, R3 ;  /* 0x00000004ff047819 */ /* 0x000fe20000011403 */
[----:B------:R-:W-:Y:S01]  /*0b30*/  IMAD.IADD R13, R0, 0x1, -R13 ;  /* 0x00000001000d7824 */ /* 0x000fe200078e0a0d */
[--C-:B------:R-:W-:Y:S02]  /*0b40*/  SHF.R.S32.HI R10, RZ, 0x2, R8.reuse ;  /* 0x00000002ff0a7819 */ /* 0x100fe40000011408 */
[----:B------:R-:W-:-:S02]  /*0b50*/  SHF.R.S32.HI R11, RZ, 0x1f, R8 ;  /* 0x0000001fff0b7819 */ /* 0x000fc40000011408 */
[----:B------:R-:W-:Y:S02]  /*0b60*/  LOP3.LUT R5, R3, 0x3fffff0, RZ, 0xc0, !PT ;  /* 0x03fffff003057812 */ /* 0x000fe400078ec0ff */
[----:B------:R-:W-:Y:S02]  /*0b70*/  LEA.HI R11, R11, R10, RZ, 0x3 ;  /* 0x0000000a0b0b7211 */ /* 0x000fe400078f18ff */
[----:B------:R-:W-:Y:S01]  /*0b80*/  LEA.HI R3, R3, R4, RZ, 0x1 ;  /* 0x0000000403037211 */ /* 0x000fe200078f08ff */
[----:B------:R-:W-:Y:S01]  /*0b90*/  IMAD.IADD R5, R0, 0x1, -R5 ;  /* 0x0000000100057824 */ /* 0x000fe200078e0a05 */
[----:B------:R-:W-:Y:S02]  /*0ba0*/  LOP3.LUT R11, R11, 0xfffffff8, RZ, 0xc0, !PT ;  /* 0xfffffff80b0b7812 */ /* 0x000fe400078ec0ff */
[----:B------:R-:W-:Y:S02]  /*0bb0*/  LEA.HI R9, R9, R18, RZ, 0x5 ;  /* 0x0000001209097211 */ /* 0x000fe400078f28ff */
[----:B------:R-:W-:Y:S01]  /*0bc0*/  LOP3.LUT R6, R6, 0xfffffc00, RZ, 0xc0, !PT ;  /* 0xfffffc0006067812 */ /* 0x000fe200078ec0ff */
[----:B------:R-:W-:Y:S01]  /*0bd0*/  IMAD.IADD R10, R10, 0x1, -R11 ;  /* 0x000000010a0a7824 */ /* 0x000fe200078e0a0b */
[----:B------:R-:W-:-:S02]  /*0be0*/  LOP3.LUT R3, R3, 0x1ffffffe, RZ, 0xc0, !PT ;  /* 0x1ffffffe03037812 */ /* 0x000fc400078ec0ff */
[----:B------:R-:W-:Y:S01]  /*0bf0*/  LEA.HI R7, R7, R7, RZ, 0x1 ;  /* 0x0000000707077211 */ /* 0x000fe200078f08ff */
[----:B------:R-:W-:Y:S01]  /*0c00*/  IMAD R6, R5, 0x40, R6 ;  /* 0x0000004005067824 */ /* 0x000fe200078e0206 */
[----:B------:R-:W-:Y:S01]  /*0c10*/  LEA.HI R0, R13, R13, RZ, 0x1 ;  /* 0x0000000d0d007211 */ /* 0x000fe200078f08ff */
[----:B------:R-:W-:Y:S01]  /*0c20*/  IMAD.IADD R3, R4, 0x1, -R3 ;  /* 0x0000000104037824 */ /* 0x000fe200078e0a03 */
[----:B------:R-:W-:Y:S01]  /*0c30*/  SHF.R.S32.HI R9, RZ, 0x5, R9 ;  /* 0x00000005ff097819 */ /* 0x000fe20000011409 */
[----:B------:R-:W-:Y:S01]  /*0c40*/  IMAD R7, R7, -0x3, R2 ;  /* 0xfffffffd07077824 */ /* 0x000fe200078e0202 */
[----:B------:R-:W-:Y:S01]  /*0c50*/  LOP3.LUT R0, R0, 0x1ffffffe, RZ, 0xc0, !PT ;  /* 0x1ffffffe00007812 */ /* 0x000fe200078ec0ff */
[----:B------:R-:W-:Y:S01]  /*0c60*/  IMAD R156, R3, 0x8, R6 ;  /* 0x00000008039c7824 */ /* 0x000fe200078e0206 */
[----:B------:R-:W-:Y:S01]  /*0c70*/  LOP3.LUT R3, R8, 0x7ffffffc, RZ, 0xc0, !PT ;  /* 0x7ffffffc08037812 */ /* 0x000fe200078ec0ff */
[----:B------:R-:W-:Y:S02]  /*0c80*/  IMAD R10, R9, 0x10, R10 ;  /* 0x00000010090a7824 */ /* 0x000fe400078e020a */
[----:B------:R-:W-:-:S02]  /*0c90*/  IMAD.IADD R19, R13, 0x1, -R0 ;  /* 0x000000010d137824 */ /* 0x000fc400078e0a00 */
[----:B------:R-:W-:Y:S02]  /*0ca0*/  IMAD R22, R7, 0x40, R10 ;  /* 0x0000004007167824 */ /* 0x000fe400078e020a */
[----:B------:R-:W-:Y:S02]  /*0cb0*/  IMAD.IADD R18, R18, 0x1, -R3 ;  /* 0x0000000112127824 */ /* 0x000fe400078e0a03 */
[----:B------:R-:W-:-:S07]  /*0cc0*/  IMAD R19, R19, 0x8, R22 ;  /* 0x0000000813137824 */ /* 0x000fce00078e0216 */
.L_x_720:
[----:B------:R-:W-:Y:S01]  /*0cd0*/  ULDC UR5, c[0x0][0xc60] ;  /* 0x0003180000057ab9 */ /* 0x000fe20000000800 */
[----:B------:R-:W-:Y:S01]  /*0ce0*/  UMOV UR9, UR4 ;  /* 0x0000000400097c82 */ /* 0x000fe20008000000 */
[----:B------:R-:W-:-:S11]  /*0cf0*/  UISETP.NE.AND UP0, UPT, UR5, 0x1, UPT ;  /* 0x000000010500788c */ /* 0x000fd6000bf05270 */
[----:B------:R-:W-:Y:S01]  /*0d00*/  @UP0 ULDC UR6, c[0x0][0xc64] ;  /* 0x0003190000060ab9 */ /* 0x000fe20000000800 */
[----:B------:R-:W-:Y:S01]  /*0d10*/  @UP0 ULDC UR8, c[0x0][0xc68] ;  /* 0x00031a0000080ab9 */ /* 0x000fe20000000800 */
[----:B------:R-:W-:-:S04]  /*0d20*/  UIMAD.WIDE.U32 UR6, UR4, UR6, URZ ;  /* 0x00000006040672a5 */ /* 0x000fc8000f8e003f */
[----:B------:R-:W-:-:S03]  /*0d30*/  @UP0 USHF.R.U32.HI UR9, URZ, UR8, UR7 ;  /* 0x000000083f090299 */ /* 0x000fc60008011607 */
[----:B------:R-:W-:Y:S02]  /*0d40*/  ULDC UR6, c[0x0][0xc78] ;  /* 0x00031e0000067ab9 */ /* 0x000fe40000000800 */
[----:B------:R-:W-:Y:S02]  /*0d50*/  UISETP.GE.AND UP0, UPT, UR9, UR6, UPT ;  /* 0x000000060900728c */ /* 0x000fe4000bf06270 */
[----:B------:R-:W-:-:S04]  /*0d60*/  UIADD3 UR6, -UR9, URZ, URZ ;  /* 0x0000003f09067290 */ /* 0x000fc8000fffe13f */
[----:B------:R-:W-:Y:S01]  /*0d70*/  PLOP3.LUT P0, PT, PT, PT, UP0, 0x80, 0x0 ;  /* 0x000000000000781c */ /* 0x000fe20003f0f008 */
[----:B------:R-:W-:-:S12]  /*0d80*/  UIMAD UR7, UR5, UR6, UR4 ;  /* 0x00000006050772a4 */ /* 0x000fd8000f8e0204 */
[----:B012--5:R-:W-:Y:S05]  /*0d90*/  @!P0 BRA `(.L_x_632) ;  /* 0x0000000000208947 */ /* 0x027fea0003800000 */
[----:B------:R-:W-:Y:S01]  /*0da0*/  ULDC UR6, c[0x0][0xc6c] ;  /* 0x00031b0000067ab9 */ /* 0x000fe20000000800 */
[----:B------:R-:W-:Y:S01]  /*0db0*/  UMOV UR8, UR7 ;  /* 0x0000000700087c82 */ /* 0x000fe20008000000 */
[----:B------:R-:W-:-:S11]  /*0dc0*/  UISETP.NE.AND UP0, UPT, UR6, 0x1, UPT ;  /* 0x000000010600788c */ /* 0x000fd6000bf05270 */
[----:B------:R-:W-:Y:S02]  /*0dd0*/  @UP0 ULDC.64 UR10, c[0x0][0xc70] ;  /* 0x00031c00000a0ab9 */ /* 0x000fe40000000a00 */
[----:B------:R-:W-:-:S04]  /*0de0*/  UIMAD.WIDE.U32 UR4, UR7, UR10, URZ ;  /* 0x0000000a070472a5 */ /* 0x000fc8000f8e003f */
[----:B------:R-:W-:-:S04]  /*0df0*/  @UP0 USHF.R.U32.HI UR8, URZ, UR11, UR5 ;  /* 0x0000000b3f080299 */ /* 0x000fc80008011605 */
[----:B------:R-:W-:Y:S01]  /*0e00*/  UIMAD UR4, UR8, UR6, URZ ;  /* 0x00000006080472a4 */ /* 0x000fe2000f8e023f */
[----:B------:R-:W-:Y:S11]  /*0e10*/  BRA `(.L_x_633) ;  /* 0x00000000001c7947 */ /* 0x000ff60003800000 */
.L_x_632:
[----:B------:R-:W-:Y:S01]  /*0e20*/  ULDC UR6, c[0x0][0xc54] ;  /* 0x0003150000067ab9 */ /* 0x000fe20000000800 */
[----:B------:R-:W-:Y:S01]  /*0e30*/  UMOV UR8, UR7 ;  /* 0x0000000700087c82 */ /* 0x000fe20008000000 */
[----:B------:R-:W-:-:S11]  /*0e40*/  UISETP.NE.AND UP0, UPT, UR6, 0x1, UPT ;  /* 0x000000010600788c */ /* 0x000fd6000bf05270 */
[----:B------:R-:W-:Y:S02]  /*0e50*/  @UP0 ULDC.64 UR10, c[0x0][0xc58] ;  /* 0x00031600000a0ab9 */ /* 0x000fe40000000a00 */
[----:B------:R-:W-:-:S04]  /*0e60*/  UIMAD.WIDE.U32 UR4, UR7, UR10, URZ ;  /* 0x0000000a070472a5 */ /* 0x000fc8000f8e003f */
[----:B------:R-:W-:-:S04]  /*0e70*/  @UP0 USHF.R.U32.HI UR8, URZ, UR11, UR5 ;  /* 0x0000000b3f080299 */ /* 0x000fc80008011605 */
[----:B------:R-:W-:-:S12]  /*0e80*/  UIMAD UR4, UR8, UR6, URZ ;  /* 0x00000006080472a4 */ /* 0x000fd8000f8e023f */
.L_x_633:
[----:B------:R-:W-:Y:S01]  /*0e90*/  ULDC UR40, c[0x0][0xc48] ;  /* 0x0003120000287ab9 */ /* 0x000fe20000000800 */
[----:B------:R-:W-:Y:S01]  /*0ea0*/  UIADD3 UR6, UR7, -UR4, URZ ;  /* 0x8000000407067290 */ /* 0x000fe2000fffe03f */
[----:B------:R-:W-:Y:S01]  /*0eb0*/  IMAD.MOV.U32 R3, RZ, RZ, 0x3f800000 ;  /* 0x3f800000ff037424 */ /* 0x000fe200078e00ff */
[----:B------:R-:W-:Y:S01]  /*0ec0*/  UISETP.NE.AND UP2, UPT, UR40, 0x1, UPT ;  /* 0x000000012800788c */ /* 0x000fe2000bf45270 */
[----:B------:R-:W-:Y:S01]  /*0ed0*/  IMAD.MOV.U32 R0, RZ, RZ, 0x3f800000 ;  /* 0x3f800000ff007424 */ /* 0x000fe200078e00ff */
[----:B------:R-:W-:Y:S01]  /*0ee0*/  ULDC.64 UR4, c[0x0][0x990] ;  /* 0x0002640000047ab9 */ /* 0x000fe20000000a00 */
[----:B------:R-:W-:Y:S01]  /*0ef0*/  ULDC UR18, c[0x0][0xc54] ;  /* 0x0003150000127ab9 */ /* 0x000fe20000000800 */
[----:B------:R-:W-:Y:S01]  /*0f00*/  UISETP.NE.U32.AND UP0, UPT, UR4, URZ, UPT ;  /* 0x0000003f0400728c */ /* 0x000fe2000bf05070 */
[----:B------:R-:W0:Y:S01]  /*0f10*/  LDC R8, c[0x0][0x448] ;  /* 0x00011200ff087b82 */ /* 0x000e220000000800 */
[----:B------:R-:W-:Y:S02]  /*0f20*/  UIMAD UR18, UR9, UR18, UR6 ;  /* 0x00000012091272a4 */ /* 0x000fe4000f8e0206 */
[----:B------:R-:W-:Y:S01]  /*0f30*/  UISETP.NE.AND.EX UP0, UPT, UR5, URZ, UPT, UP0 ;  /* 0x0000003f0500728c */ /* 0x000fe2000bf05300 */
[----:B------:R-:W-:-:S02]  /*0f40*/  ULDC.64 UR6, c[0x0][0x998] ;  /* 0x0002660000067ab9 */ /* 0x000fc40000000a00 */
[----:B------:R-:W-:Y:S01]  /*0f50*/  @UP2 ULDC UR10, c[0x0][0xc4c] ;  /* 0x00031300000a2ab9 */ /* 0x000fe20000000800 */
[----:B------:R-:W-:Y:S01]  /*0f60*/  UISETP.NE.U32.AND UP1, UPT, UR6, URZ, UPT ;  /* 0x0000003f0600728c */ /* 0x000fe2000bf25070 */
[----:B------:R-:W1:Y:S01]  /*0f70*/  LDC.64 R12, c[0x0][0x9e0] ;  /* 0x00027800ff0c7b82 */ /* 0x000e620000000a00 */
[----:B------:R-:W-:Y:S01]  /*0f80*/  UIMAD.WIDE.U32 UR10, UR18, UR10, URZ ;  /* 0x0000000a120a72a5 */ /* 0x000fe2000f8e003f */
[----:B------:R-:W-:Y:S01]  /*0f90*/  PLOP3.LUT P0, PT, PT, PT, UP0, 0x80, 0x0 ;  /* 0x000000000000781c */ /* 0x000fe20003f0f008 */
[----:B------:R-:W-:Y:S01]  /*0fa0*/  @UP2 ULDC UR9, c[0x0][0xc50] ;  /* 0x0003140000092ab9 */ /* 0x000fe20000000800 */
[----:B------:R-:W-:Y:S01]  /*0fb0*/  UISETP.NE.AND.EX UP1, UPT, UR7, URZ, UPT, UP1 ;  /* 0x0000003f0700728c */ /* 0x000fe2000bf25310 */
[----:B------:R-:W-:Y:S01]  /*0fc0*/  UMOV UR39, UR18 ;  /* 0x0000001200277c82 */ /* 0x000fe20008000000 */
[----:B------:R-:W-:Y:S02]  /*0fd0*/  @UP2 USHF.R.U32.HI UR39, URZ, UR9, UR11 ;  /* 0x000000093f272299 */ /* 0x000fe4000801160b */
[----:B------:R-:W2:Y:S01]  /*0fe0*/  LDC R105, c[0x0][0x288] ;  /* 0x0000a200ff697b82 */ /* 0x000ea20000000800 */
[----:B------:R-:W-:Y:S01]  /*0ff0*/  @UP0 ULDC.64 UR10, c[0x0][0x9a8] ;  /* 0x00026a00000a0ab9 */ /* 0x000fe20000000a00 */
[----:B------:R-:W-:Y:S01]  /*1000*/  @UP0 USHF.R.S32.HI UR9, URZ, 0x1f, UR39 ;  /* 0x0000001f3f090899 */ /* 0x000fe20008011427 */
[----:B------:R-:W-:Y:S01]  /*1010*/  PLOP3.LUT P1, PT, PT, PT, UP1, 0x80, 0x0 ;  /* 0x000000000000781c */ /* 0x000fe20003f2f018 */
[----:B------:R-:W-:-:S02]  /*1020*/  @UP0 UIMAD.WIDE.U32 UR12, UR39, UR10, URZ ;  /* 0x0000000a270c02a5 */ /* 0x000fc4000f8e003f */
[----:B------:R-:W-:Y:S02]  /*1030*/  @UP0 UIMAD UR9, UR9, UR10, URZ ;  /* 0x0000000a090902a4 */ /* 0x000fe4000f8e023f */
[----:B------:R-:W3:Y:S01]  /*1040*/  LDC R9, c[0x0][0x2f0] ;  /* 0x0000bc00ff097b82 */ /* 0x000ee20000000800 */
[----:B------:R-:W-:Y:S02]  /*1050*/  @UP1 USHF.R.S32.HI UR10, URZ, 0x1f, UR39 ;  /* 0x0000001f3f0a1899 */ /* 0x000fe40008011427 */
[----:B------:R-:W-:Y:S01]  /*1060*/  UIADD3 UR15, -UR39, URZ, URZ ;  /* 0x0000003f270f7290 */ /* 0x000fe2000fffe13f */
[----:B------:R-:W-:Y:S01]  /*1070*/  @UP1 ULDC.64 UR16, c[0x0][0x9b8] ;  /* 0x00026e0000101ab9 */ /* 0x000fe20000000a00 */
[----:B------:R-:W-:Y:S02]  /*1080*/  @UP0 UIMAD UR14, UR39, UR11, UR9 ;  /* 0x0000000b270e02a4 */ /* 0x000fe4000f8e0209 */
[----:B------:R-:W-:Y:S02]  /*1090*/  @UP1 UIMAD UR9, UR10, UR16, URZ ;  /* 0x000000100a0912a4 */ /* 0x000fe4000f8e023f */
[----:B------:R-:W-:-:S02]  /*10a0*/  UIMAD UR40, UR40, UR15, UR18 ;  /* 0x0000000f282872a4 */ /* 0x000fc4000f8e0212 */
[----:B------:R-:W-:Y:S02]  /*10b0*/  @UP1 UIMAD UR15, UR39, UR17, UR9 ;  /* 0x00000011270f12a4 */ /* 0x000fe4000f8e0209 */
[----:B------:R-:W-:Y:S02]  /*10c0*/  @UP0 USHF.R.S32.HI UR9, URZ, 0x1f, UR40 ;  /* 0x0000001f3f090899 */ /* 0x000fe40008011428 */
[----:B------:R-:W-:Y:S02]  /*10d0*/  @UP1 UIMAD.WIDE.U32 UR10, UR39, UR16, URZ ;  /* 0x00000010270a12a5 */ /* 0x000fe4000f8e003f */
[----:B------:R-:W-:Y:S01]  /*10e0*/  @UP1 USHF.R.S32.HI UR20, URZ, 0x1f, UR40 ;  /* 0x0000001f3f141899 */ /* 0x000fe20008011428 */
[----:B------:R-:W-:Y:S01]  /*10f0*/  @UP0 ULDC.64 UR16, c[0x0][0x9b0] ;  /* 0x00026c0000100ab9 */ /* 0x000fe20000000a00 */
[----:B------:R-:W-:Y:S01]  /*1100*/  @UP1 ULDC.64 UR18, c[0x0][0x9c0] ;  /* 0x0002700000121ab9 */ /* 0x000fe20000000a00 */
[----:B------:R-:W-:Y:S02]  /*1110*/  @UP0 UIADD3 UR13, UR13, UR14, URZ ;  /* 0x0000000e0d0d0290 */ /* 0x000fe4000fffe03f */
[----:B------:R-:W-:-:S02]  /*1120*/  @UP0 UIMAD UR9, UR9, UR16, URZ ;  /* 0x00000010090902a4 */ /* 0x000fc4000f8e023f */
[----:B------:R-:W-:Y:S02]  /*1130*/  @UP1 UIADD3 UR11, UR11, UR15, URZ ;  /* 0x0000000f0b0b1290 */ /* 0x000fe4000fffe03f */
[----:B------:R-:W-:Y:S02]  /*1140*/  @UP1 UIMAD UR14, UR20, UR18, URZ ;  /* 0x00000012140e12a4 */ /* 0x000fe4000f8e023f */
        /* <DEDUP_REMOVED lines=12> */
[----:B------:R-:W-:Y:S01]  /*1210*/  ULOP3.LUT UR8, URZ, UR8, URZ, 0x33, !UPT ;  /* 0x000000083f087292 */ /* 0x000fe2000f8e333f */
[----:B------:R-:W-:Y:S01]  /*1220*/  IMAD.U32 R5, RZ, RZ, UR5 ;  /* 0x00000005ff057e24 */ /* 0x000fe2000f8e00ff */
[----:B------:R-:W-:Y:S01]  /*1230*/  ULDC UR4, c[0x0][0xc3c] ;  /* 0x00030f0000047ab9 */ /* 0x000fe20000000800 */
[----:B------:R-:W-:Y:S01]  /*1240*/  IMAD.U32 R7, RZ, RZ, UR7 ;  /* 0x00000007ff077e24 */ /* 0x000fe2000f8e00ff */
[----:B------:R-:W-:Y:S02]  /*1250*/  ULDC UR5, c[0x0][0x988] ;  /* 0x0002620000057ab9 */ /* 0x000fe40000000800 */
[----:B------:R2:W4:Y:S01]  /*1260*/  @P0 LDG.E R3, desc[UR48][R4.64] ;  /* 0x0000003004030981 */ /* 0x000522000c1e1900 */
[----:B------:R-:W-:Y:S01]  /*1270*/  UIADD3 UR4, UR8, UR4, URZ ;  /* 0x0000000408047290 */ /* 0x000fe2000fffe03f */
[----:B------:R-:W-:Y:S02]  /*1280*/  ULDC.64 UR6, c[0x0][0x418] ;  /* 0x0001060000067ab9 */ /* 0x000fe40000000a00 */
[----:B------:R-:W4:Y:S01]  /*1290*/  @P1 LDG.E R0, desc[UR48][R6.64] ;  /* 0x0000003006001981 */ /* 0x000f22000c1e1900 */
[----:B0-----:R-:W-:Y:S01]  /*12a0*/  ISETP.NE.AND P1, PT, R8, 0x1, PT ;  /* 0x000000010800780c */ /* 0x001fe20003f25270 */
[----:B------:R-:W-:Y:S01]  /*12b0*/  UIMAD UR41, UR4, 0xc0, URZ ;  /* 0x000000c0042978a4 */ /* 0x000fe2000f8e023f */
[----:B------:R-:W0:Y:S01]  /*12c0*/  LDC R8, c[0x0][0x424] ;  /* 0x00010900ff087b82 */ /* 0x000e220000000800 */
[----:B------:R-:W-:-:S02]  /*12d0*/  ISETP.NE.U32.AND P0, PT, RZ, UR6, PT ;  /* 0x00000006ff007c0c */ /* 0x000fc4000bf05070 */
[----:B------:R-:W-:Y:S01]  /*12e0*/  UIADD3 UR4, UR41, 0xbf, URZ ;  /* 0x000000bf29047890 */ /* 0x000fe2000fffe03f */
[----:B-1----:R-:W-:Y:S02]  /*12f0*/  ISETP.GE.AND P2, PT, R13, 0x1, PT ;  /* 0x000000010d00780c */ /* 0x002fe40003f46270 */
[----:B------:R-:W-:Y:S02]  /*1300*/  ISETP.NE.AND.EX P0, PT, RZ, UR7, PT, P0 ;  /* 0x00000007ff007c0c */ /* 0x000fe4000bf05300 */
[----:B--2---:R-:W-:-:S03]  /*1310*/  IADD3 R5, -R105, 0x1, RZ ;  /* 0x0000000169057810 */ /* 0x004fc60007ffe1ff */
[----:B------:R-:W1:Y:S08]  /*1320*/  @P1 LDC R10, c[0x0][0x44c] ;  /* 0x00011300ff0a1b82 */ /* 0x000e700000000800 */
[----:B------:R-:W2:Y:S01]  /*1330*/  @P1 LDC R11, c[0x0][0x450] ;  /* 0x00011400ff0b1b82 */ /* 0x000ea20000000800 */
[----:B-1----:R-:W-:-:S04]  /*1340*/  @P1 IMAD.HI.U32 R4, R10, UR4, RZ ;  /* 0x000000040a041c27 */ /* 0x002fc8000f8e00ff */
[----:B----4-:R-:W-:Y:S01]  /*1350*/  FMUL.FTZ R0, R3, R0 ;  /* 0x0000000003007220 */ /* 0x010fe20000410000 */
[----:B------:R-:W-:Y:S01]  /*1360*/  IMAD.U32 R3, RZ, RZ, UR4 ;  /* 0x00000004ff037e24 */ /* 0x000fe2000f8e00ff */
[----:B--2---:R-:W-:Y:S02]  /*1370*/  @P1 SHF.R.U32.HI R3, RZ, R11, R4 ;  /* 0x0000000bff031219 */ /* 0x004fe40000011604 */
[----:B------:R-:W-:Y:S01]  /*1380*/  FMUL.FTZ R6, R0, UR5 ;  /* 0x0000000500067c20 */ /* 0x000fe20008410000 */
[----:B0-----:R-:W-:-:S04]  /*1390*/  SEL R0, R8, 0x1, P0 ;  /* 0x0000000108007807 */ /* 0x001fc80000000000 */
[----:B------:R-:W-:Y:S01]  /*13a0*/  R2UR UR42, R6 ;  /* 0x00000000062a72ca */ /* 0x000fe200000e0000 */
[CC--:B---3--:R-:W-:Y:S02]  /*13b0*/  IMAD R6, R0.reuse, R9.reuse, R5 ;  /* 0x0000000900067224 */ /* 0x0c8fe400078e0205 */
[----:B------:R-:W-:Y:S02]  /*13c0*/  IMAD R17, R0, R9, RZ ;  /* 0x0000000900117224 */ /* 0x000fe400078e02ff */
[----:B------:R-:W-:-:S04]  /*13d0*/  IMAD.IADD R5, R6, 0x1, R3 ;  /* 0x0000000106057824 */ /* 0x000fc800078e0203 */
[----:B------:R-:W-:Y:S01]  /*13e0*/  IMAD.IADD R3, R5, 0x1, R12 ;  /* 0x0000000105037824 */ /* 0x000fe200078e020c */
[----:B------:R-:W-:Y:S06]  /*13f0*/  @!P2 BRA `(.L_x_634) ;  /* 0x000000000040a947 */ /* 0x000fec0003800000 */
[C---:B------:R-:W-:Y:S01]  /*1400*/  ISETP.GT.AND P0, PT, R5.reuse, RZ, PT ;  /* 0x000000ff0500720c */ /* 0x040fe20003f04270 */
[----:B------:R-:W-:-:S12]  /*1410*/  VIADD R4, R5, 0xffffffff ;  /* 0xffffffff05047836 */ /* 0x000fd80000000000 */
[----:B------:R-:W-:Y:S05]  /*1420*/  @P0 BRA `(.L_x_635) ;  /* 0x00000000001c0947 */ /* 0x000fea0003800000 */
[----:B------:R-:W-:Y:S01]  /*1430*/  ISETP.NE.AND P0, PT, R13, 0x1, PT ;  /* 0x000000010d00780c */ /* 0x000fe20003f05270 */
[----:B------:R-:W-:-:S12]  /*1440*/  IMAD.MOV R5, RZ, RZ, -R5 ;  /* 0x000000ffff057224 */ /* 0x000fd800078e0a05 */
[----:B------:R-:W0:Y:S02]  /*1450*/  @P0 LDC.64 R6, c[0x0][0x9e8] ;  /* 0x00027a00ff060b82 */ /* 0x000e240000000a00 */
[----:B0-----:R-:W-:-:S05]  /*1460*/  @P0 IMAD.HI.U32 R4, R5, R6, RZ ;  /* 0x0000000605040227 */ /* 0x001fca00078e00ff */
[----:B------:R-:W-:-:S04]  /*1470*/  @P0 SHF.R.U32.HI R5, RZ, R7, R4 ;  /* 0x00000007ff050219 */ /* 0x000fc80000011604 */
[----:B------:R-:W-:Y:S01]  /*1480*/  LOP3.LUT R4, RZ, R5, RZ, 0x33, !PT ;  /* 0x00000005ff047212 */ /* 0x000fe200078e33ff */
[----:B------:R-:W-:Y:S06]  /*1490*/  BRA `(.L_x_636) ;  /* 0x0000000000107947 */ /* 0x000fec0003800000 */
.L_x_635:
[----:B------:R-:W-:-:S13]  /*14a0*/  ISETP.NE.AND P0, PT, R13, 0x1, PT ;  /* 0x000000010d00780c */ /* 0x000fda0003f05270 */
[----:B------:R-:W0:Y:S02]  /*14b0*/  @P0 LDC.64 R6, c[0x0][0x9e8] ;  /* 0x00027a00ff060b82 */ /* 0x000e240000000a00 */
[----:B0-----:R-:W-:-:S05]  /*14c0*/  @P0 IMAD.HI.U32 R6, R4, R6, RZ ;  /* 0x0000000604060227 */ /* 0x001fca00078e00ff */
[----:B------:R-:W-:-:S07]  /*14d0*/  @P0 SHF.R.U32.HI R4, RZ, R7, R6 ;  /* 0x00000007ff040219 */ /* 0x000fce0000011606 */
.L_x_636:
[----:B------:R-:W-:-:S05]  /*14e0*/  IMAD R4, R4, R13, R13 ;  /* 0x0000000d04047224 */ /* 0x000fca00078e020d */
[----:B------:R-:W-:-:S07]  /*14f0*/  VIMNMX R3, R3, R4, PT ;  /* 0x0000000403037248 */ /* 0x000fce0003fe0100 */
.L_x_634:
[----:B------:R-:W0:Y:S01]  /*1500*/  @P1 LDC R5, c[0x0][0x44c] ;  /* 0x00011300ff051b82 */ /* 0x000e220000000800 */
[----:B------:R-:W-:Y:S01]  /*1510*/  IMAD.U32 R4, RZ, RZ, UR41 ;  /* 0x00000029ff047e24 */ /* 0x000fe2000f8e00ff */
[----:B------:R-:W-:Y:S01]  /*1520*/  ULDC UR4, c[0x0][0x9dc] ;  /* 0x0002770000047ab9 */ /* 0x000fe20000000800 */
[CC--:B------:R-:W-:Y:S02]  /*1530*/  IMAD R105, R0.reuse, R9.reuse, -R105 ;  /* 0x0000000900697224 */ /* 0x0c0fe400078e0a69 */
[----:B------:R-:W-:Y:S02]  /*1540*/  VIADD R3, R3, 0x9f ;  /* 0x0000009f03037836 */ /* 0x000fe40000000000 */
[----:B------:R-:W-:Y:S01]  /*1550*/  IMAD R0, R0, R9, 0x9f ;  /* 0x0000009f00007424 */ /* 0x000fe200078e0209 */
[----:B------:R-:W1:Y:S03]  /*1560*/  @P1 LDC R6, c[0x0][0x450] ;  /* 0x00011400ff061b82 */ /* 0x000e660000000800 */
[----:B------:R-:W-:-:S04]  /*1570*/  IMAD.HI R0, R0, 0x66666667, RZ ;  /* 0x6666666700007827 */ /* 0x000fc800078e02ff */
[----:B0-----:R-:W-:-:S05]  /*1580*/  @P1 IMAD.HI.U32 R5, R5, UR41, RZ ;  /* 0x0000002905051c27 */ /* 0x001fca000f8e00ff */
[----:B-1----:R-:W-:-:S05]  /*1590*/  @P1 SHF.R.U32.HI R4, RZ, R6, R5 ;  /* 0x00000006ff041219 */ /* 0x002fca0000011605 */
[----:B------:R-:W-:Y:S02]  /*15a0*/  IMAD.IADD R6, R105, 0x1, R4 ;  /* 0x0000000169067824 */ /* 0x000fe400078e0204 */
[----:B------:R-:W-:Y:S01]  /*15b0*/  IMAD.HI R4, R3, 0x66666667, RZ ;  /* 0x6666666703047827 */ /* 0x000fe200078e02ff */
[----:B------:R-:W-:-:S03]  /*15c0*/  SHF.R.U32.HI R3, RZ, 0x1f, R0 ;  /* 0x0000001fff037819 */ /* 0x000fc60000011600 */
[----:B------:R-:W-:Y:S01]  /*15d0*/  VIADD R7, R6, -UR4 ;  /* 0x8000000406077c36 */ /* 0x000fe20008000000 */
[----:B------:R-:W-:Y:S02]  /*15e0*/  SHF.R.U32.HI R5, RZ, 0x1f, R4 ;  /* 0x0000001fff057819 */ /* 0x000fe40000011604 */
[----:B------:R-:W-:Y:S02]  /*15f0*/  LEA.HI.SX32 R3, R0, R3, 0x1a ;  /* 0x0000000300037211 */ /* 0x000fe400078fd2ff */
[----:B------:R-:W-:Y:S02]  /*1600*/  LEA.HI.SX32 R104, R4, R5, 0x1a ;  /* 0x0000000504687211 */ /* 0x000fe400078fd2ff */
[----:B------:R-:W-:Y:S02]  /*1610*/  R2UR UR4, R7 ;  /* 0x00000000070472ca */ /* 0x000fe400000e0000 */
[----:B------:R-:W-:Y:S01]  /*1620*/  VIMNMX R104, R3, R104, PT ;  /* 0x0000006803687248 */ /* 0x000fe20003fe0100 */
[----:B------:R-:W-:-:S12]  /*1630*/  @!P2 BRA `(.L_x_637) ;  /* 0x000000000044a947 */ /* 0x000fd80003800000 */
[----:B------:R-:W-:-:S13]  /*1640*/  ISETP.GT.AND P0, PT, R6, -0x1, PT ;  /* 0xffffffff0600780c */ /* 0x000fda0003f04270 */
[----:B------:R-:W-:Y:S05]  /*1650*/  @P0 BRA `(.L_x_638) ;  /* 0x00000000001c0947 */ /* 0x000fea0003800000 */
[----:B------:R-:W-:Y:S02]  /*1660*/  ISETP.NE.AND P0, PT, R13, 0x1, PT ;  /* 0x000000010d00780c */ /* 0x000fe40003f05270 */
[----:B------:R-:W-:-:S11]  /*1670*/  LOP3.LUT R3, RZ, R6, RZ, 0x33, !PT ;  /* 0x00000006ff037212 */ /* 0x000fd600078e33ff */
[----:B------:R-:W0:Y:S02]  /*1680*/  @P0 LDC.64 R4, c[0x0][0x9e8] ;  /* 0x00027a00ff040b82 */ /* 0x000e240000000a00 */
[----:B0-----:R-:W-:-:S05]  /*1690*/  @P0 IMAD.HI.U32 R0, R3, R4, RZ ;  /* 0x0000000403000227 */ /* 0x001fca00078e00ff */
[----:B------:R-:W-:-:S04]  /*16a0*/  @P0 SHF.R.U32.HI R3, RZ, R5, R0 ;  /* 0x00000005ff030219 */ /* 0x000fc80000011600 */
[----:B------:R-:W-:Y:S01]  /*16b0*/  LOP3.LUT R6, RZ, R3, RZ, 0x33, !PT ;  /* 0x00000003ff067212 */ /* 0x000fe200078e33ff */
[----:B------:R-:W-:Y:S06]  /*16c0*/  BRA `(.L_x_639) ;  /* 0x0000000000107947 */ /* 0x000fec0003800000 */
.L_x_638:
[----:B------:R-:W-:-:S13]  /*16d0*/  ISETP.NE.AND P0, PT, R13, 0x1, PT ;  /* 0x000000010d00780c */ /* 0x000fda0003f05270 */
[----:B------:R-:W0:Y:S02]  /*16e0*/  @P0 LDC.64 R4, c[0x0][0x9e8] ;  /* 0x00027a00ff040b82 */ /* 0x000e240000000a00 */
[----:B0-----:R-:W-:-:S05]  /*16f0*/  @P0 IMAD.HI.U32 R0, R6, R4, RZ ;  /* 0x0000000406000227 */ /* 0x001fca00078e00ff */
[----:B------:R-:W-:-:S07]  /*1700*/  @P0 SHF.R.U32.HI R6, RZ, R5, R0 ;  /* 0x00000005ff060219 */ /* 0x000fce0000011600 */
.L_x_639:
[----:B------:R-:W-:-:S05]  /*1710*/  IMAD R6, R6, R13, RZ ;  /* 0x0000000d06067224 */ /* 0x000fca00078e02ff */
[----:B------:R-:W-:-:S13]  /*1720*/  R2UR UR5, R6 ;  /* 0x00000000060572ca */ /* 0x000fda00000e0000 */
[----:B------:R-:W-:-:S04]  /*1730*/  UISETP.LT.AND UP0, UPT, UR4, UR5, UPT ;  /* 0x000000050400728c */ /* 0x000fc8000bf01270 */
[----:B------:R-:W-:-:S12]  /*1740*/  USEL UR4, UR4, UR5, !UP0 ;  /* 0x0000000504047287 */ /* 0x000fd8000c000000 */
.L_x_637:
[----:B------:R-:W-:Y:S01]  /*1750*/  UIMAD.WIDE UR4, UR4, 0x66666667, URZ ;  /* 0x66666667040478a5 */ /* 0x000fe2000f8e023f */
[----:B------:R-:W-:Y:S01]  /*1760*/  PLOP3.LUT P0, PT, PT, PT, PT, 0x80, 0x0 ;  /* 0x000000000000781c */ /* 0x000fe20003f0f070 */
[----:B------:R-:W-:Y:S01]  /*1770*/  IMAD.MOV.U32 R4, RZ, RZ, RZ ;  /* 0x000000ffff047224 */ /* 0x000fe200078e00ff */
[----:B------:R-:W-:Y:S01]  /*1780*/  CS2R R54, SRZ ;  /* 0x0000000000367805 */ /* 0x000fe2000001ff00 */
[----:B------:R-:W-:Y:S01]  /*1790*/  USHF.R.U32.HI UR4, URZ, 0x1f, UR5 ;  /* 0x0000001f3f047899 */ /* 0x000fe20008011605 */
[----:B------:R-:W-:Y:S01]  /*17a0*/  IMAD.MOV.U32 R6, RZ, RZ, RZ ;  /* 0x000000ffff067224 */ /* 0x000fe200078e00ff */
[----:B------:R-:W-:Y:S02]  /*17b0*/  CS2R R12, SRZ ;  /* 0x00000000000c7805 */ /* 0x000fe4000001ff00 */
[----:B------:R-:W-:Y:S01]  /*17c0*/  CS2R R52, SRZ ;  /* 0x0000000000347805 */ /* 0x000fe2000001ff00 */
[----:B------:R-:W-:Y:S01]  /*17d0*/  ULEA.HI.SX32 UR4, UR5, UR4, 0x1a ;  /* 0x0000000405047291 */ /* 0x000fe2000f8fd23f */
[----:B------:R-:W-:Y:S01]  /*17e0*/  CS2R R14, SRZ ;  /* 0x00000000000e7805 */ /* 0x000fe2000001ff00 */
[----:B------:R-:W-:Y:S01]  /*17f0*/  IMAD.MOV.U32 R9, RZ, RZ, RZ ;  /* 0x000000ffff097224 */ /* 0x000fe200078e00ff */
[----:B------:R-:W-:Y:S01]  /*1800*/  CS2R R46, SRZ ;  /* 0x00000000002e7805 */ /* 0x000fe2000001ff00 */
[----:B------:R-:W-:Y:S01]  /*1810*/  UISETP.LT.AND UP0, UPT, URZ, UR4, UPT ;  /* 0x000000043f00728c */ /* 0x000fe2000bf01270 */
[----:B------:R-:W-:-:S02]  /*1820*/  CS2R R20, SRZ ;  /* 0x0000000000147805 */ /* 0x000fc4000001ff00 */
[----:B------:R-:W-:Y:S02]  /*1830*/  CS2R R44, SRZ ;  /* 0x00000000002c7805 */ /* 0x000fe4000001ff00 */
[----:B------:R-:W-:Y:S01]  /*1840*/  CS2R R24, SRZ ;  /* 0x0000000000187805 */ /* 0x000fe2000001ff00 */
[----:B------:R-:W-:Y:S01]  /*1850*/  USEL UR43, URZ, UR4, !UP0 ;  /* 0x000000043f2b7287 */ /* 0x000fe2000c000000 */
[----:B------:R-:W-:Y:S01]  /*1860*/  CS2R R38, SRZ ;  /* 0x0000000000267805 */ /* 0x000fe2000001ff00 */
[----:B------:R-:W-:Y:S01]  /*1870*/  IMAD.MOV.U32 R26, RZ, RZ, RZ ;  /* 0x000000ffff1a7224 */ /* 0x000fe200078e00ff */
[----:B------:R-:W-:Y:S02]  /*1880*/  CS2R R36, SRZ ;  /* 0x0000000000247805 */ /* 0x000fe4000001ff00 */
[----:B------:R-:W-:Y:S02]  /*1890*/  CS2R R28, SRZ ;  /* 0x00000000001c7805 */ /* 0x000fe4000001ff00 */
[----:B------:R-:W-:-:S02]  /*18a0*/  CS2R R30, SRZ ;  /* 0x00000000001e7805 */ /* 0x000fc4000001ff00 */
[----:B------:R-:W-:Y:S02]  /*18b0*/  ISETP.GT.AND P1, PT, R104, UR43, PT ;  /* 0x0000002b68007c0c */ /* 0x000fe4000bf24270 */
[----:B------:R-:W-:Y:S02]  /*18c0*/  CS2R R32, SRZ ;  /* 0x0000000000207805 */ /* 0x000fe4000001ff00 */
[----:B------:R-:W-:Y:S02]  /*18d0*/  CS2R R56, SRZ ;  /* 0x0000000000387805 */ /* 0x000fe4000001ff00 */
[----:B------:R-:W-:-:S07]  /*18e0*/  CS2R R58, SRZ ;  /* 0x00000000003a7805 */ /* 0x000fce000001ff00 */
[----:B------:R-:W-:Y:S05]  /*18f0*/  @!P1 BRA `(.L_x_640) ;  /* 0x000000ec00189947 */ /* 0x000fea0003800000 */
[----:B------:R-:W-:Y:S01]  /*1900*/  VIADD R0, R23, 0xffffff80 ;  /* 0xffffff8017007836 */ /* 0x000fe20000000000 */
[----:B------:R-:W0:Y:S01]  /*1910*/  S2UR UR44, SR_CgaCtaId ;  /* 0x00000000002c79c3 */ /* 0x000e220000008800 */
[----:B------:R-:W-:-:S03]  /*1920*/  UMOV UR45, 0x400 ;  /* 0x00000400002d7882 */ /* 0x000fc60000000000 */
[----:B------:R-:W-:-:S04]  /*1930*/  SHF.R.S32.HI R3, RZ, 0x1f, R0 ;  /* 0x0000001fff037819 */ /* 0x000fc80000011400 */
[----:B------:R-:W-:-:S04]  /*1940*/  LEA.HI R3, R3, R0, RZ, 0x7 ;  /* 0x0000000003037211 */ /* 0x000fc800078f38ff */
[----:B------:R-:W-:-:S06]  /*1950*/  SHF.R.S32.HI R3, RZ, 0x7, R3 ;  /* 0x00000007ff037819 */ /* 0x000fcc0000011403 */
[----:B------:R-:W1:Y:S01]  /*1960*/  SHFL.IDX PT, R3, R3, RZ, 0x1f ;  /* 0x00001fff03037589 */ /* 0x000e6200000e0000 */
[----:B0-----:R-:W-:Y:S01]  /*1970*/  ULEA UR45, UR44, UR45, 0x18 ;  /* 0x0000002d2c2d7291 */ /* 0x001fe2000f8ec03f */
[----:B-1----:R-:W-:-:S13]  /*1980*/  R2UR UR6, R3 ;  /* 0x00000000030672ca */ /* 0x002fda00000e0000 */
        /* <DEDUP_REMOVED lines=26> */
.L_x_641:
[----:B------:R-:W-:Y:S01]  /*1b30*/  ULEA.HI UR4, UR46, UR46, URZ, 0x1 ;  /* 0x0000002e2e047291 */ /* 0x000fe2000f8f083f */
[----:B------:R-:W-:-:S03]  /*1b40*/  IMAD.U32 R3, RZ, RZ, UR47 ;  /* 0x0000002fff037e24 */ /* 0x000fc6000f8e00ff */
[----:B------:R-:W-:Y:S02]  /*1b50*/  ULOP3.LUT UR4, UR4, 0xfffffffe, URZ, 0xc0, !UPT ;  /* 0xfffffffe04047892 */ /* 0x000fe4000f8ec03f */
[----:B------:R-:W-:Y:S02]  /*1b60*/  ISETP.NE.AND P0, PT, R3, 0x3, PT ;  /* 0x000000030300780c */ /* 0x000fe40003f05270 */
[----:B------:R-:W-:-:S06]  /*1b70*/  UIADD3 UR4, UR46, -UR4, URZ ;  /* 0x800000042e047290 */ /* 0x000fcc000fffe03f */
[----:B------:R-:W-:-:S05]  /*1b80*/  IMAD.U32 R0, RZ, RZ, UR4 ;  /* 0x00000004ff007e24 */ /* 0x000fca000f8e00ff */
[----:B------:R-:W-:-:S04]  /*1b90*/  SHF.L.U32 R0, R0, 0x1f, RZ ;  /* 0x0000001f00007819 */ /* 0x000fc800000006ff */
[----:B------:R-:W0:Y:S02]  /*1ba0*/  SYNCS.PHASECHK.TRANS64.TRYWAIT P1, [UR45+0x13200], R0 ;  /* 0x01320000ff0075a7 */ /* 0x000e24000802016d */
[----:B0-----:R-:W-:Y:S05]  /*1bb0*/  @!P1 BRA `(.L_x_642) ;  /* 0x0000013c00209947 */ /* 0x001fea0003800000 */
.L_x_803:
[----:B------:R-:W-:Y:S05]  /*1bc0*/  @!P0 BRA `(.L_x_643) ;  /* 0x0000000000048947 */ /* 0x000fea0003800000 */
[----:B------:R-:W-:Y:S01]  /*1bd0*/  BPT.TRAP 0x1 ;  /* 0x000000040000795c */ /* 0x000fe20000300000 */
.L_x_643:
[----:B0-----:R-:W-:Y:S02]  /*1be0*/  IMAD.U32 R3, RZ, RZ, UR37 ;  /* 0x00000025ff037e24 */ /* 0x001fe4000f8e00ff */
[----:B------:R-:W-:-:S03]  /*1bf0*/  IMAD.U32 R0, RZ, RZ, UR36 ;  /* 0x00000024ff007e24 */ /* 0x000fc6000f8e00ff */
[----:B------:R-:W-:Y:S02]  /*1c00*/  LEA R3, R3, UR45, 0x3 ;  /* 0x0000002d03037c11 */ /* 0x000fe4000f8e18ff */
[----:B------:R-:W-:-:S04]  /*1c10*/  SHF.L.U32 R0, R0, 0x1f, RZ ;  /* 0x0000001f00007819 */ /* 0x000fc800000006ff */
[----:B------:R0:W1:Y:S01]  /*1c20*/  SYNCS.PHASECHK.TRANS64.TRYWAIT P1, [R3+URZ+0x13230], R0 ;  /* 0x01323000030075a7 */ /* 0x000062000802017f */
[----:B------:R-:W-:Y:S05]  /*1c30*/  @!P0 BRA `(.L_x_644) ;  /* 0x0000000000048947 */ /* 0x000fea0003800000 */
[----:B------:R-:W-:Y:S01]  /*1c40*/  BPT.TRAP 0x1 ;  /* 0x000000040000795c */ /* 0x000fe20000300000 */
.L_x_644:
[----:B-1----:R-:W-:Y:S05]  /*1c50*/  @P1 BRA `(.L_x_645) ;  /* 0x0000000000081947 */ /* 0x002fea0003800000 */
[----:B------:R-:W1:Y:S02]  /*1c60*/  SYNCS.PHASECHK.TRANS64.TRYWAIT P1, [R3+URZ+0x13230], R0 ;  /* 0x01323000030075a7 */ /* 0x000e64000802017f */
[----:B-1----:R-:W-:Y:S05]  /*1c70*/  @!P1 BRA `(.L_x_646) ;  /* 0x0000013c00089947 */ /* 0x002fea0003800000 */
.L_x_645:
[----:B------:R-:W-:Y:S01]  /*1c80*/  UIADD3 UR4, UR45, 0xe000, URZ ;  /* 0x0000e0002d047890 */ /* 0x000fe2000fffe03f */
[----:B------:R-:W-:Y:S02]  /*1c90*/  LOP3.LUT P3, RZ, R23, 0x7f, RZ, 0xc0, !PT ;  /* 0x0000007f17ff7812 */ /* 0x000fe4000786c0ff */
[----:B------:R-:W-:Y:S01]  /*1ca0*/  LOP3.LUT R2, R2, 0xfffffff7, RZ, 0xc0, !PT ;  /* 0xfffffff702027812 */ /* 0x000fe200078ec0ff */
[----:B------:R-:W-:-:S04]  /*1cb0*/  USHF.R.U32.HI UR4, URZ, 0x4, UR4 ;  /* 0x000000043f047899 */ /* 0x000fc80008011604 */
[----:B------:R-:W-:-:S06]  /*1cc0*/  ULOP3.LUT UR4, UR4, 0x3fff, URZ, 0xc0, !UPT ;  /* 0x00003fff04047892 */ /* 0x000fcc000f8ec03f */
[----:B------:R-:W-:Y:S01]  /*1cd0*/  IMAD.U32 R7, RZ, RZ, UR4 ;  /* 0x00000004ff077e24 */ /* 0x000fe2000f8e00ff */
[----:B------:R-:W-:Y:S05]  /*1ce0*/  WARPSYNC.ALL ;  /* 0x0000000000007948 */ /* 0x000fea0003800000 */
[----:B------:R-:W-:Y:S02]  /*1cf0*/  LOP3.LUT R7, R7, 0x10000, RZ, 0xfc, !PT ;  /* 0x0001000007077812 */ /* 0x000fe400078efcff */
[----:B------:R-:W-:Y:S02]  /*1d00*/  @P3 LOP3.LUT R2, R2, 0x8, RZ, 0xfc, !PT ;  /* 0x0000000802023812 */ /* 0x000fe400078efcff */
[----:B------:R-:W-:Y:S01]  /*1d10*/  R2UR UR12, R7 ;  /* 0x00000000070c72ca */ /* 0x000fe200000e0000 */
[----:B------:R-:W-:Y:S01]  /*1d20*/  ULOP3.LUT UR50, UR50, 0x10000, URZ, 0xfc, !UPT ;  /* 0x0001000032327892 */ /* 0x000fe2000f8efc3f */
[----:B------:R-:W-:Y:S01]  /*1d30*/  WARPGROUP.ARRIVE ;  /* 0x00000000000079c5 */ /* 0x000fe20000000000 */
[----:B------:R-:W-:Y:S01]  /*1d40*/  UMOV UR9, 0x80000020 ;  /* 0x8000002000097882 */ /* 0x000fe20000000000 */
[----:B------:R-:W-:Y:S01]  /*1d50*/  UMOV UR11, 0x80000020 ;  /* 0x80000020000b7882 */ /* 0x000fe20000000000 */
[----:B------:R-:W-:Y:S01]  /*1d60*/  UMOV UR7, 0x80000020 ;  /* 0x8000002000077882 */ /* 0x000fe20000000000 */
[----:B------:R-:W-:Y:S01]  /*1d70*/  ULDC UR13, c[0x0][0x448] ;  /* 0x00011200000d7ab9 */ /* 0x000fe20000000800 */
[----:B01----:R-:W-:Y:S01]  /*1d80*/  VIADD R0, R19, UR41 ;  /* 0x0000002913007c36 */ /* 0x003fe20008000000 */
[----:B------:R-:W-:Y:S01]  /*1d90*/  UMOV UR8, UR50 ;  /* 0x0000003200087c82 */ /* 0x000fe20008000000 */
[----:B------:R-:W-:Y:S01]  /*1da0*/  UISETP.NE.AND UP0, UPT, UR13, 0x1, UPT ;  /* 0x000000010d00788c */ /* 0x000fe2000bf05270 */
[----:B------:R-:W0:Y:S01]  /*1db0*/  LDC R8, c[0x0][0x288] ;  /* 0x0000a200ff087b82 */ /* 0x000e220000000800 */
[----:B------:R-:W-:Y:S01]  /*1dc0*/  IMAD.MOV.U32 R4, RZ, RZ, R0 ;  /* 0x000000ffff047224 */ /* 0x000fe200078e0000 */
[----:B------:R-:W-:Y:S01]  /*1dd0*/  ULDC UR21, c[0x0][0x9dc] ;  /* 0x0002770000157ab9 */ /* 0x000fe20000000800 */
[----:B------:R-:W-:-:S02]  /*1de0*/  UIMAD UR12, UR37, 0x280, UR12 ;  /* 0x00000280250c78a4 */ /* 0x000fc4000f8e020c */
[----:B------:R-:W-:Y:S02]  /*1df0*/  PLOP3.LUT P1, PT, PT, PT, UP0, 0x80, 0x0 ;  /* 0x000000000000781c */ /* 0x000fe40003f2f008 */
[----:B------:R-:W-:Y:S01]  /*1e00*/  UIADD3 UR4, UR12, 0x80, URZ ;  /* 0x000000800c047890 */ /* 0x000fe2000fffe03f */
[----:B------:R-:W-:Y:S01]  /*1e10*/  PLOP3.LUT P2, PT, PT, PT, UP0, 0x80, 0x0 ;  /* 0x000000000000781c */ /* 0x000fe20003f4f008 */
[----:B------:R-:W-:Y:S02]  /*1e20*/  UIADD3 UR5, UR12, 0x100, URZ ;  /* 0x000001000c057890 */ /* 0x000fe4000fffe03f */
[----:B------:R-:W-:Y:S01]  /*1e30*/  UMOV UR10, UR12 ;  /* 0x0000000c000a7c82 */ /* 0x000fe20008000000 */
[----:B------:R-:W-:Y:S01]  /*1e40*/  UIADD3 UR6, UR12, 0x2, URZ ;  /* 0x000000020c067890 */ /* 0x000fe2000fffe03f */
[----:B------:R-:W-:Y:S01]  /*1e50*/  QGMMA.64x32x32.F32.E4M3.E4M3 R88, gdesc[UR8], RZ, !UPT, gsb0 ;  /* 0x00600000085879f3 */ /* 0x000fe2000c0008ff */
[----:B------:R-:W-:Y:S01]  /*1e60*/  UMOV UR10, UR4 ;  /* 0x00000004000a7c82 */ /* 0x000fe20008000000 */
[----:B------:R-:W-:Y:S01]  /*1e70*/  UMOV UR11, 0x80000020 ;  /* 0x80000020000b7882 */ /* 0x000fe20000000000 */
[----:B------:R-:W-:Y:S01]  /*1e80*/  UIADD3 UR4, UR12, 0x180, URZ ;  /* 0x000001800c047890 */ /* 0x000fe2000fffe03f */
[----:B------:R-:W-:-:S02]  /*1e90*/  WARPGROUP.DEPBAR.LE gsb0, 0x0 ;  /* 0x00008000000079c5 */ /* 0x000fc40000010000 */
[----:B------:R-:W-:-:S06]  /*1ea0*/  WARPGROUP.ARRIVE ;  /* 0x00000000000079c5 */ /* 0x000fcc0000000000 */
[----:B------:R-:W-:Y:S01]  /*1eb0*/  QGMMA.64x32x32.F32.E4M3.E4M3 R72, gdesc[UR8], RZ, !UPT, gsb0 ;  /* 0x00600000084879f3 */ /* 0x000fe2000c0008ff */
[----:B------:R-:W-:Y:S01]  /*1ec0*/  UMOV UR10, UR5 ;  /* 0x00000005000a7c82 */ /* 0x000fe20008000000 */
[----:B------:R-:W-:Y:S01]  /*1ed0*/  UMOV UR11, 0x80000020 ;  /* 0x80000020000b7882 */ /* 0x000fe20000000000 */
[----:B------:R-:W-:Y:S01]  /*1ee0*/  UIADD3 UR5, UR12, 0x200, URZ ;  /* 0x000002000c057890 */ /* 0x000fe2000fffe03f */
        /* <DEDUP_REMOVED lines=16> */
[----:B------:R-:W-:Y:S01]  /*1ff0*/  UIADD3 UR11, UR12, 0x102, URZ ;  /* 0x000001020c0b7890 */ /* 0x000fe2000fffe03f */
[----:B------:R-:W-:Y:S02]  /*2000*/  WARPGROUP.DEPBAR.LE gsb0, 0x0 ;  /* 0x00008000000079c5 */ /* 0x000fe40000010000 */
[----:B------:R-:W-:-:S06]  /*2010*/  WARPGROUP.ARRIVE ;  /* 0x00000000000079c5 */ /* 0x000fcc0000000000 */
[----:B------:R-:W-:Y:S01]  /*2020*/  QGMMA.64x32x32.F32.E4M3.E4M3 R88, gdesc[UR4], R88, gsb0 ;  /* 0x00600000045879f3 */ /* 0x000fe20008000858 */
[----:B------:R-:W-:Y:S01]  /*2030*/  UMOV UR6, UR10 ;  /* 0x0000000a00067c82 */ /* 0x000fe20008000000 */
[----:B------:R-:W-:Y:S01]  /*2040*/  UMOV UR7, 0x80000020 ;  /* 0x8000002000077882 */ /* 0x000fe20000000000 */
[----:B------:R-:W-:Y:S02]  /*2050*/  UIADD3 UR10, UR12, 0x182, URZ ;  /* 0x000001820c0a7890 */ /* 0x000fe4000fffe03f */
[----:B------:R-:W-:Y:S01]  /*2060*/  UIADD3 UR12, UR12, 0x202, URZ ;  /* 0x000002020c0c7890 */ /* 0x000fe2000fffe03f */
[----:B------:R-:W-:Y:S02]  /*2070*/  WARPGROUP.DEPBAR.LE gsb0, 0x0 ;  /* 0x00008000000079c5 */ /* 0x000fe40000010000 */
[----:B------:R-:W-:-:S06]  /*2080*/  WARPGROUP.ARRIVE ;  /* 0x00000000000079c5 */ /* 0x000fcc0000000000 */
[----:B------:R-:W-:Y:S01]  /*2090*/  QGMMA.64x32x32.F32.E4M3.E4M3 R72, gdesc[UR4], R72, gsb0 ;  /* 0x00600000044879f3 */ /* 0x000fe20008000848 */
[----:B------:R-:W-:Y:S01]  /*20a0*/  UMOV UR6, UR11 ;  /* 0x0000000b00067c82 */ /* 0x000fe20008000000 */
[----:B------:R-:W-:Y:S01]  /*20b0*/  UMOV UR7, 0x80000020 ;  /* 0x8000002000077882 */ /* 0x000fe20000000000 */
[----:B------:R-:W-:Y:S02]  /*20c0*/  WARPGROUP.DEPBAR.LE gsb0, 0x0 ;  /* 0x00008000000079c5 */ /* 0x000fe40000010000 */
[----:B------:R-:W-:-:S06]  /*20d0*/  WARPGROUP.ARRIVE ;  /* 0x00000000000079c5 */ /* 0x000fcc0000000000 */
[----:B------:R-:W-:Y:S01]  /*20e0*/  QGMMA.64x32x32.F32.E4M3.E4M3 R56, gdesc[UR4], R56, gsb0 ;  /* 0x00600000043879f3 */ /* 0x000fe20008000838 */
[----:B------:R-:W-:Y:S01]  /*20f0*/  UMOV UR6, UR10 ;  /* 0x0000000a00067c82 */ /* 0x000fe20008000000 */
[----:B------:R-:W-:Y:S01]  /*2100*/  UMOV UR7, 0x80000020 ;  /* 0x8000002000077882 */ /* 0x000fe20000000000 */
[----:B------:R-:W-:Y:S01]  /*2110*/  ULOP3.LUT UR10, URZ, UR21, URZ, 0x33, !UPT ;  /* 0x000000153f0a7292 */ /* 0x000fe2000f8e333f */
        /* <DEDUP_REMOVED lines=8> */
[----:B------:R-:W-:Y:S02]  /*21a0*/  @UP0 ULDC UR6, c[0x0][0x44c] ;  /* 0x0001130000060ab9 */ /* 0x000fe40000000800 */
[----:B------:R-:W-:Y:S01]  /*21b0*/  @P1 IMAD.HI.U32 R5, R0, UR6, RZ ;  /* 0x0000000600051c27 */ /* 0x000fe2000f8e00ff */
[----:B------:R-:W-:-:S03]  /*21c0*/  @UP0 ULDC UR6, c[0x0][0x450] ;  /* 0x0001140000060ab9 */ /* 0x000fc60000000800 */
[----:B------:R-:W-:Y:S01]  /*21d0*/  @!P3 VIADD R0, R3, 0x13240 ;  /* 0x000132400300b836 */ /* 0x000fe20000000000 */
[----:B------:R-:W-:Y:S01]  /*21e0*/  @P2 SHF.R.U32.HI R4, RZ, UR6, R5 ;  /* 0x00000006ff042c19 */ /* 0x000fe20008011605 */
[----:B------:R-:W-:Y:S01]  /*21f0*/  IMAD.MOV.U32 R5, RZ, RZ, -0xa0 ;  /* 0xffffff60ff057424 */ /* 0x000fe200078e00ff */
[----:B------:R-:W-:Y:S02]  /*2200*/  ULDC.64 UR6, c[0x0][0x9e0] ;  /* 0x0002780000067ab9 */ /* 0x000fe40000000a00 */
[----:B------:R-:W-:Y:S01]  /*2210*/  UISETP.GE.AND UP1, UPT, UR7, 0x1, UPT ;  /* 0x000000010700788c */ /* 0x000fe2000bf26270 */
[----:B------:R-:W1:Y:S01]  /*2220*/  SHFL.IDX PT, R14, R4, RZ, 0x1c1f ;  /* 0x001c1fff040e7589 */ /* 0x000e6200000e0000 */
[----:B------:R-:W-:Y:S01]  /*2230*/  @!P3 PRMT R0, RZ, 0x654, R0 ;  /* 0x00000654ff00b816 */ /* 0x000fe20000000000 */
[----:B------:R-:W-:-:S03]  /*2240*/  IMAD R5, R104, R5, 0xa1 ;  /* 0x000000a168057424 */ /* 0x000fc600078e0205 */
[----:B------:R-:W-:Y:S01]  /*2250*/  PLOP3.LUT P1, PT, PT, PT, UP1, 0x40, 0x0 ;  /* 0x000000000000781c */ /* 0x000fe20003f2e818 */
[----:B------:R-:W-:Y:S02]  /*2260*/  IMAD R6, R18, -0x2, R5 ;  /* 0xfffffffe12067824 */ /* 0x000fe400078e0205 */
[----:B------:R-:W-:Y:S01]  /*2270*/  VIADD R12, R5, 0xffffffff ;  /* 0xffffffff050c7836 */ /* 0x000fe20000000000 */
[----:B------:R-:W-:Y:S02]  /*2280*/  WARPGROUP.DEPBAR.LE gsb0, 0x0 ;  /* 0x00008000000079c5 */ /* 0x000fe40000010000 */
[----:B------:R2:W-:Y:S02]  /*2290*/  @!P3 SYNCS.ARRIVE.TRANS64.RED.A1T0 RZ, [R0+URZ], RZ ;  /* 0x000000ff00ffb9a7 */ /* 0x0005e4000810043f */
[----:B--2---:R-:W-:-:S04]  /*22a0*/  IMAD R0, R104, -0xa0, R17 ;  /* 0xffffff6068007824 */ /* 0x004fc800078e0211 */
[----:B------:R-:W-:Y:S01]  /*22b0*/  VIADD R3, R0, 0xa0 ;  /* 0x000000a000037836 */ /* 0x000fe20000000000 */
[C---:B0-----:R-:W-:Y:S01]  /*22c0*/  IADD3 R0, R6.reuse, -R8, R17 ;  /* 0x8000000806007210 */ /* 0x041fe20007ffe011 */
[----:B------:R-:W-:Y:S02]  /*22d0*/  VIADD R6, R6, 0xffffffff ;  /* 0xffffffff06067836 */ /* 0x000fe40000000000 */
[----:B------:R-:W-:Y:S02]  /*22e0*/  IMAD R9, R18, -0x2, R3 ;  /* 0xfffffffe12097824 */ /* 0x000fe400078e0203 */
[C---:B------:R-:W-:Y:S02]  /*22f0*/  VIADD R10, R0.reuse, UR6 ;  /* 0x00000006000a7c36 */ /* 0x040fe40008000000 */
[----:B------:R-:W-:-:S03]  /*2300*/  VIADD R11, R0, UR10 ;  /* 0x0000000a000b7c36 */ /* 0x000fc60008000000 */
[----:B-1----:R-:W-:Y:S01]  /*2310*/  VIADDMNMX R0, R14, R10, R9, PT ;  /* 0x0000000a0e007246 */ /* 0x002fe20003800109 */
[----:B------:R-:W-:Y:S01]  /*2320*/  IMAD.IADD R3, R11, 0x1, R14 ;  /* 0x000000010b037824 */ /* 0x000fe200078e020e */
[----:B------:R-:W-:Y:S06]  /*2330*/  @P1 BRA `(.L_x_647) ;  /* 0x0000000000541947 */ /* 0x000fec0003800000 */
[----:B------:R-:W-:Y:S01]  /*2340*/  IADD3 R5, R17, -R8, R14 ;  /* 0x8000000811057210 */ /* 0x000fe20007ffe00e */
[----:B------:R-:W-:Y:S03]  /*2350*/  BSSY B0, `(.L_x_648) ;  /* 0x0000010000007945 */ /* 0x000fe60003800000 */
[----:B------:R-:W-:-:S13]  /*2360*/  ISETP.GT.AND P1, PT, R5, -0x1, PT ;  /* 0xffffffff0500780c */ /* 0x000fda0003f24270 */
[----:B------:R-:W-:Y:S05]  /*2370*/  @P1 BRA `(.L_x_649) ;  /* 0x0000000000201947 */ /* 0x000fea0003800000 */
[----:B------:R-:W-:Y:S01]  /*2380*/  UISETP.NE.AND UP2, UPT, UR7, 0x1, UPT ;  /* 0x000000010700788c */ /* 0x000fe2000bf45270 */
[----:B------:R-:W-:-:S05]  /*2390*/  LOP3.LUT R5, RZ, R5, RZ, 0x33, !PT ;  /* 0x00000005ff057212 */ /* 0x000fca00078e33ff */
[----:B------:R-:W-:-:S05]  /*23a0*/  PLOP3.LUT P1, PT, PT, PT, UP2, 0x80, 0x0 ;  /* 0x000000000000781c */ /* 0x000fca0003f2f028 */
[----:B------:R-:W-:-:S08]  /*23b0*/  @UP2 ULDC.64 UR10, c[0x0][0x9e8] ;  /* 0x00027a00000a2ab9 */ /* 0x000fd00000000a00 */
[----:B------:R-:W-:-:S05]  /*23c0*/  @P1 IMAD.HI.U32 R13, R5, UR10, RZ ;  /* 0x0000000a050d1c27 */ /* 0x000fca000f8e00ff */
[----:B------:R-:W-:-:S04]  /*23d0*/  @P1 SHF.R.U32.HI R5, RZ, UR11, R13 ;  /* 0x0000000bff051c19 */ /* 0x000fc8000801160d */
[----:B------:R-:W-:Y:S01]  /*23e0*/  LOP3.LUT R5, RZ, R5, RZ, 0x33, !PT ;  /* 0x00000005ff057212 */ /* 0x000fe200078e33ff */
[----:B------:R-:W-:Y:S06]  /*23f0*/  BRA `(.L_x_650) ;  /* 0x0000000000147947 */ /* 0x000fec0003800000 */
.L_x_649:
[----:B------:R-:W-:-:S06]  /*2400*/  UISETP.NE.AND UP2, UPT, UR7, 0x1, UPT ;  /* 0x000000010700788c */ /* 0x000fcc000bf45270 */
[----:B------:R-:W-:-:S05]  /*2410*/  PLOP3.LUT P1, PT, PT, PT, UP2, 0x80, 0x0 ;  /* 0x000000000000781c */ /* 0x000fca0003f2f028 */
[----:B------:R-:W-:-:S08]  /*2420*/  @UP2 ULDC.64 UR10, c[0x0][0x9e8] ;  /* 0x00027a00000a2ab9 */ /* 0x000fd00000000a00 */
[----:B------:R-:W-:-:S05]  /*2430*/  @P1 IMAD.HI.U32 R13, R5, UR10, RZ ;  /* 0x0000000a050d1c27 */ /* 0x000fca000f8e00ff */
[----:B------:R-:W-:-:S07]  /*2440*/  @P1 SHF.R.U32.HI R5, RZ, UR11, R13 ;  /* 0x0000000bff051c19 */ /* 0x000fce000801160d */
.L_x_650:
[----:B------:R-:W-:Y:S05]  /*2450*/  BSYNC B0 ;  /* 0x0000000000007941 */ /* 0x000fea0003800000 */
.L_x_648:
[----:B------:R-:W-:-:S05]  /*2460*/  IMAD R5, R5, UR7, R6 ;  /* 0x0000000705057c24 */ /* 0x000fca000f8e0206 */
[----:B------:R-:W-:Y:S02]  /*2470*/  VIMNMX R3, R3, R5, !PT ;  /* 0x0000000503037248 */ /* 0x000fe40007fe0100 */
[----:B------:R-:W-:-:S07]  /*2480*/  VIADDMNMX R0, R5, UR7, R0, PT ;  /* 0x0000000705007c46 */ /* 0x000fce000b800100 */
.L_x_647:
[C---:B------:R-:W-:Y:S01]  /*2490*/  ISETP.GE.AND P1, PT, R12.reuse, 0x2, PT ;  /* 0x000000020c00780c */ /* 0x040fe20003f26270 */
[----:B------:R-:W0:Y:S01]  /*24a0*/  SHFL.IDX PT, R4, R4, 0x1, 0x1c1f ;  /* 0x003c1f0004047f89 */ /* 0x000e2200000e0000 */
[----:B------:R-:W-:Y:S02]  /*24b0*/  ISETP.GE.AND P2, PT, R12, 0x9, PT ;  /* 0x000000090c00780c */ /* 0x000fe40003f46270 */
[----:B------:R-:W-:Y:S02]  /*24c0*/  LOP3.LUT R16, R16, 0xefffffff, RZ, 0xc0, !PT ;  /* 0xefffffff10107812 */ /* 0x000fe400078ec0ff */
[----:B------:R-:W-:Y:S02]  /*24d0*/  ISETP.GE.AND P3, PT, R12, 0xa, PT ;  /* 0x0000000a0c00780c */ /* 0x000fe40003f66270 */
[----:B------:R-:W-:Y:S02]  /*24e0*/  LOP3.LUT R2, R2, 0xfffffffb, RZ, 0xc0, !PT ;  /* 0xfffffffb02027812 */ /* 0x000fe400078ec0ff */
[----:B------:R-:W-:-:S03]  /*24f0*/  ISETP.GE.AND P4, PT, R12, 0x31, PT ;  /* 0x000000310c00780c */ /* 0x000fc60003f86270 */
[----:B------:R-:W-:Y:S02]  /*2500*/  @P1 LOP3.LUT R16, R16, 0x10000000, RZ, 0xfc, !PT ;  /* 0x1000000010101812 */ /* 0x000fe400078efcff */
[C---:B------:R-:W-:Y:S02]  /*2510*/  ISETP.GT.AND P1, PT, R3.reuse, 0x1, !P1 ;  /* 0x000000010300780c */ /* 0x040fe40004f24270 */
[----:B------:R-:W-:Y:S02]  /*2520*/  LOP3.LUT R16, R16, 0xdfffffff, RZ, 0xc0, !PT ;  /* 0xdfffffff10107812 */ /* 0x000fe400078ec0ff */
[----:B------:R-:W-:Y:S02]  /*2530*/  ISETP.LT.OR P1, PT, R0, 0x2, P1 ;  /* 0x000000020000780c */ /* 0x000fe40000f21670 */
[----:B------:R-:W-:Y:S02]  /*2540*/  @P2 LOP3.LUT R16, R16, 0x20000000, RZ, 0xfc, !PT ;  /* 0x2000000010102812 */ /* 0x000fe400078efcff */
[----:B------:R-:W-:-:S02]  /*2550*/  ISETP.GT.AND P2, PT, R3, 0x8, !P2 ;  /* 0x000000080300780c */ /* 0x000fc40005744270 */
[----:B------:R-:W-:Y:S02]  /*2560*/  FSEL R89, R89, -INF , !P1 ;  /* 0xff80000059597808 */ /* 0x000fe40004800000 */
[----:B------:R-:W-:Y:S02]  /*2570*/  LOP3.LUT R16, R16, 0xbfffffff, RZ, 0xc0, !PT ;  /* 0xbfffffff10107812 */ /* 0x000fe400078ec0ff */
[----:B------:R-:W-:Y:S02]  /*2580*/  ISETP.GT.AND P1, PT, R3, 0x9, !P3 ;  /* 0x000000090300780c */ /* 0x000fe40005f24270 */
[----:B------:R-:W-:Y:S02]  /*2590*/  ISETP.LT.OR P2, PT, R0, 0x9, P2 ;  /* 0x000000090000780c */ /* 0x000fe40001741670 */
[----:B------:R-:W-:Y:S02]  /*25a0*/  @P3 LOP3.LUT R16, R16, 0x40000000, RZ, 0xfc, !PT ;  /* 0x4000000010103812 */ /* 0x000fe400078efcff */
[----:B------:R-:W-:-:S02]  /*25b0*/  ISETP.LT.OR P1, PT, R0, 0xa, P1 ;  /* 0x0000000a0000780c */ /* 0x000fc40000f21670 */
[----:B------:R-:W-:Y:S02]  /*25c0*/  FSEL R92, R92, -INF , !P2 ;  /* 0xff8000005c5c7808 */ /* 0x000fe40005000000 */
[C---:B------:R-:W-:Y:S02]  /*25d0*/  ISETP.GE.AND P3, PT, R12.reuse, 0x11, PT ;  /* 0x000000110c00780c */ /* 0x040fe40003f66270 */
[----:B------:R-:W-:Y:S02]  /*25e0*/  ISETP.GE.AND P2, PT, R12, 0x12, PT ;  /* 0x000000120c00780c */ /* 0x000fe40003f46270 */
[----:B------:R-:W-:Y:S02]  /*25f0*/  FSEL R93, R93, -INF , !P1 ;  /* 0xff8000005d5d7808 */ /* 0x000fe40004800000 */
[----:B------:R-:W-:Y:S02]  /*2600*/  ISETP.GT.AND P1, PT, R3, 0x10, !P3 ;  /* 0x000000100300780c */ /* 0x000fe40005f24270 */
[----:B------:R-:W-:-:S02]  /*2610*/  LOP3.LUT R16, R16, 0x7fffffff, RZ, 0xc0, !PT ;  /* 0x7fffffff10107812 */ /* 0x000fc400078ec0ff */
[----:B------:R-:W-:-:S03]  /*2620*/  ISETP.LT.OR P1, PT, R0, 0x11, P1 ;  /* 0x000000110000780c */ /* 0x000fc60000f21670 */
[----:B------:R-:W-:Y:S02]  /*2630*/  @P3 LOP3.LUT R16, R16, 0x80000000, RZ, 0xfc, !PT ;  /* 0x8000000010103812 */ /* 0x000fe400078efcff */
[----:B------:R-:W-:Y:S02]  /*2640*/  FSEL R96, R96, -INF , !P1 ;  /* 0xff80000060607808 */ /* 0x000fe40004800000 */
[----:B------:R-:W-:Y:S02]  /*2650*/  @P2 LOP3.LUT R2, R2, 0x4, RZ, 0xfc, !PT ;  /* 0x0000000402022812 */ /* 0x000fe400078efcff */
[----:B------:R-:W-:Y:S02]  /*2660*/  ISETP.GT.AND P1, PT, R3, 0x11, !P2 ;  /* 0x000000110300780c */ /* 0x000fe40005724270 */
[----:B------:R-:W-:Y:S02]  /*2670*/  ISETP.GE.AND P2, PT, R12, 0x19, PT ;  /* 0x000000190c00780c */ /* 0x000fe40003f46270 */
[----:B------:R-:W-:-:S02]  /*2680*/  ISETP.LT.OR P1, PT, R0, 0x12, P1 ;  /* 0x000000120000780c */ /* 0x000fc40000f21670 */
[----:B------:R-:W-:Y:S02]  /*2690*/  LOP3.LUT R2, R2, 0xfffffffd, RZ, 0xc0, !PT ;  /* 0xfffffffd02027812 */ /* 0x000fe400078ec0ff */
[----:B------:R-:W-:Y:S02]  /*26a0*/  FSEL R97, R97, -INF , !P1 ;  /* 0xff80000061617808 */ /* 0x000fe40004800000 */
[----:B------:R-:W-:Y:S02]  /*26b0*/  ISETP.GT.AND P1, PT, R3, 0x18, !P2 ;  /* 0x000000180300780c */ /* 0x000fe40005724270 */
[----:B------:R-:W-:Y:S02]  /*26c0*/  ISETP.GE.AND P3, PT, R12, 0x22, PT ;  /* 0x000000220c00780c */ /* 0x000fe40003f66270 */
[----:B------:R-:W-:Y:S02]  /*26d0*/  ISETP.LT.OR P1, PT, R0, 0x19, P1 ;  /* 0x000000190000780c */ /* 0x000fe40000f21670 */
[----:B------:R-:W-:-:S02]  /*26e0*/  @P2 LOP3.LUT R2, R2, 0x2, RZ, 0xfc, !PT ;  /* 0x0000000202022812 */ /* 0x000fc400078efcff */
[----:B------:R-:W-:Y:S02]  /*26f0*/  ISETP.GE.AND P2, PT, R12, 0x1a, PT ;  /* 0x0000001a0c00780c */ /* 0x000fe40003f46270 */
[----:B------:R-:W-:Y:S02]  /*2700*/  FSEL R100, R100, -INF , !P1 ;  /* 0xff80000064647808 */ /* 0x000fe40004800000 */
[----:B------:R-:W-:Y:S02]  /*2710*/  ISETP.GT.AND P1, PT, R3, 0x19, !P2 ;  /* 0x000000190300780c */ /* 0x000fe40005724270 */
[----:B------:R-:W-:Y:S02]  /*2720*/  LOP3.LUT R2, R2, 0xfffffffe, RZ, 0xc0, !PT ;  /* 0xfffffffe02027812 */ /* 0x000fe400078ec0ff */
[----:B------:R-:W-:Y:S02]  /*2730*/  ISETP.LT.OR P1, PT, R0, 0x1a, P1 ;  /* 0x0000001a0000780c */ /* 0x000fe40000f21670 */
[----:B------:R-:W-:-:S02]  /*2740*/  LOP3.LUT R16, R16, 0xfffffffd, RZ, 0xc0, !PT ;  /* 0xfffffffd10107812 */ /* 0x000fc400078ec0ff */
[----:B------:R-:W-:Y:S02]  /*2750*/  FSEL R101, R101, -INF , !P1 ;  /* 0xff80000065657808 */ /* 0x000fe40004800000 */
[----:B------:R-:W-:Y:S02]  /*2760*/  ISETP.GE.AND P1, PT, R12, 0x21, PT ;  /* 0x000000210c00780c */ /* 0x000fe40003f26270 */
[----:B------:R-:W-:Y:S02]  /*2770*/  @P2 LOP3.LUT R2, R2, 0x1, RZ, 0xfc, !PT ;  /* 0x0000000102022812 */ /* 0x000fe400078efcff */
[----:B------:R-:W-:Y:S02]  /*2780*/  ISETP.GT.AND P2, PT, R3, 0x20, !P1 ;  /* 0x000000200300780c */ /* 0x000fe40004f44270 */
[----:B------:R-:W-:Y:S02]  /*2790*/  @P3 LOP3.LUT R16, R16, 0x2, RZ, 0xfc, !PT ;  /* 0x0000000210103812 */ /* 0x000fe400078efcff */
[----:B------:R-:W-:-:S02]  /*27a0*/  ISETP.LT.OR P2, PT, R0, 0x21, P2 ;  /* 0x000000210000780c */ /* 0x000fc40001741670 */
[----:B------:R-:W-:Y:S02]  /*27b0*/  LOP3.LUT R16, R16, 0xfffffffb, RZ, 0xc0, !PT ;  /* 0xfffffffb10107812 */ /* 0x000fe400078ec0ff */
[----:B------:R-:W-:Y:S02]  /*27c0*/  FSEL R72, R72, -INF , !P2 ;  /* 0xff80000048487808 */ /* 0x000fe40005000000 */
[----:B------:R-:W-:Y:S02]  /*27d0*/  ISETP.GT.AND P2, PT, R3, 0x21, !P3 ;  /* 0x000000210300780c */ /* 0x000fe40005f44270 */
[----:B------:R-:W-:Y:S02]  /*27e0*/  ISETP.GE.AND P3, PT, R12, 0x29, PT ;  /* 0x000000290c00780c */ /* 0x000fe40003f66270 */
[----:B------:R-:W-:-:S04]  /*27f0*/  ISETP.LT.OR P2, PT, R0, 0x22, P2 ;  /* 0x000000220000780c */ /* 0x000fc80001741670 */
[----:B------:R-:W-:Y:S02]  /*2800*/  FSEL R73, R73, -INF , !P2 ;  /* 0xff80000049497808 */ /* 0x000fe40005000000 */
[----:B------:R-:W-:-:S04]  /*2810*/  ISETP.GT.AND P2, PT, R3, 0x28, !P3 ;  /* 0x000000280300780c */ /* 0x000fc80005f44270 */
[----:B------:R-:W-:Y:S02]  /*2820*/  ISETP.LT.OR P2, PT, R0, 0x29, P2 ;  /* 0x000000290000780c */ /* 0x000fe40001741670 */
[----:B------:R-:W-:Y:S02]  /*2830*/  @P3 LOP3.LUT R16, R16, 0x4, RZ, 0xfc, !PT ;  /* 0x0000000410103812 */ /* 0x000fe400078efcff */
[----:B------:R-:W-:Y:S02]  /*2840*/  FSEL R76, R76, -INF , !P2 ;  /* 0xff8000004c4c7808 */ /* 0x000fe40005000000 */
[----:B------:R-:W-:Y:S02]  /*2850*/  ISETP.GE.AND P2, PT, R12, 0x2a, PT ;  /* 0x0000002a0c00780c */ /* 0x000fe40003f46270 */
[----:B------:R-:W-:Y:S02]  /*2860*/  LOP3.LUT R16, R16, 0xffbfffff, RZ, 0xc0, !PT ;  /* 0xffbfffff10107812 */ /* 0x000fe400078ec0ff */
[----:B------:R-:W-:-:S02]  /*2870*/  ISETP.GT.AND P3, PT, R3, 0x29, !P2 ;  /* 0x000000290300780c */ /* 0x000fc40005764270 */
[----:B------:R-:W-:Y:S02]  /*2880*/  @P4 LOP3.LUT R16, R16, 0x400000, RZ, 0xfc, !PT ;  /* 0x0040000010104812 */ /* 0x000fe400078efcff */
[----:B------:R-:W-:Y:S02]  /*2890*/  ISETP.LT.OR P3, PT, R0, 0x2a, P3 ;  /* 0x0000002a0000780c */ /* 0x000fe40001f61670 */
[----:B------:R-:W-:Y:S02]  /*28a0*/  LOP3.LUT R16, R16, 0xffdfffff, RZ, 0xc0, !PT ;  /* 0xffdfffff10107812 */ /* 0x000fe400078ec0ff */
[----:B------:R-:W-:Y:S02]  /*28b0*/  FSEL R77, R77, -INF , !P3 ;  /* 0xff8000004d4d7808 */ /* 0x000fe40005800000 */
[----:B------:R-:W-:Y:S02]  /*28c0*/  ISETP.GT.AND P3, PT, R3, 0x30, !P4 ;  /* 0x000000300300780c */ /* 0x000fe40006764270 */
[----:B------:R-:W-:-:S02]  /*28d0*/  ISETP.GE.AND P4, PT, R12, 0x32, PT ;  /* 0x000000320c00780c */ /* 0x000fc40003f86270 */
[----:B------:R-:W-:-:S04]  /*28e0*/  ISETP.LT.OR P3, PT, R0, 0x31, P3 ;  /* 0x000000310000780c */ /* 0x000fc80001f61670 */
[----:B------:R-:W-:Y:S02]  /*28f0*/  FSEL R80, R80, -INF , !P3 ;  /* 0xff80000050507808 */ /* 0x000fe40005800000 */
[----:B------:R-:W-:-:S04]  /*2900*/  ISETP.GT.AND P3, PT, R3, 0x31, !P4 ;  /* 0x000000310300780c */ /* 0x000fc80006764270 */
[----:B------:R-:W-:Y:S02]  /*2910*/  ISETP.LT.OR P3, PT, R0, 0x32, P3 ;  /* 0x000000320000780c */ /* 0x000fe40001f61670 */
[----:B------:R-:W-:Y:S02]  /*2920*/  @P4 LOP3.LUT R16, R16, 0x200000, RZ, 0xfc, !PT ;  /* 0x0020000010104812 */ /* 0x000fe400078efcff */
[----:B------:R-:W-:Y:S02]  /*2930*/  ISETP.GE.AND P4, PT, R12, 0x39, PT ;  /* 0x000000390c00780c */ /* 0x000fe40003f86270 */
[----:B------:R-:W-:Y:S02]  /*2940*/  LOP3.LUT R16, R16, 0xffefffff, RZ, 0xc0, !PT ;  /* 0xffefffff10107812 */ /* 0x000fe400078ec0ff */
[----:B------:R-:W-:Y:S02]  /*2950*/  FSEL R81, R81, -INF , !P3 ;  /* 0xff80000051517808 */ /* 0x000fe40005800000 */
[----:B------:R-:W-:-:S04]  /*2960*/  ISETP.GT.AND P3, PT, R3, 0x38, !P4 ;  /* 0x000000380300780c */ /* 0x000fc80006764270 */
[----:B------:R-:W-:-:S03]  /*2970*/  ISETP.LT.OR P3, PT, R0, 0x39, P3 ;  /* 0x000000390000780c */ /* 0x000fc60001f61670 */
        /* <DEDUP_REMOVED lines=116> */
[----:B------:R-:W-:Y:S02]  /*30c0*/  FSEL R25, R25, -INF , !P3 ;  /* 0xff80000019197808 */ /* 0x000fe40005800000 */
[----:B------:R-:W-:Y:S02]  /*30d0*/  LOP3.LUT R16, R16, 0xfbffffff, RZ, 0xc0, !PT ;  /* 0xfbffffff10107812 */ /* 0x000fe400078ec0ff */
[----:B------:R-:W-:-:S04]  /*30e0*/  ISETP.GT.AND P3, PT, R3, 0x88, !P4 ;  /* 0x000000880300780c */ /* 0x000fc80006764270 */
[----:B------:R-:W-:-:S03]  /*30f0*/  ISETP.LT.OR P3, PT, R0, 0x89, P3 ;  /* 0x000000890000780c */ /* 0x000fc60001f61670 */
[----:B------:R-:W-:Y:S02]  /*3100*/  @P4 LOP3.LUT R16, R16, 0x4000000, RZ, 0xfc, !PT ;  /* 0x0400000010104812 */ /* 0x000fe400078efcff */
[----:B------:R-:W-:Y:S02]  /*3110*/  ISETP.GE.AND P4, PT, R12, 0x8a, PT ;  /* 0x0000008a0c00780c */ /* 0x000fe40003f86270 */
[----:B------:R-:W-:Y:S02]  /*3120*/  FSEL R28, R28, -INF , !P3 ;  /* 0xff8000001c1c7808 */ /* 0x000fe40005800000 */
[----:B------:R-:W-:Y:S02]  /*3130*/  ISETP.GT.AND P3, PT, R3, 0x89, !P4 ;  /* 0x000000890300780c */ /* 0x000fe40006764270 */
[----:B------:R-:W-:Y:S02]  /*3140*/  LOP3.LUT R16, R16, 0xff7fffff, RZ, 0xc0, !PT ;  /* 0xff7fffff10107812 */ /* 0x000fe400078ec0ff */
[----:B------:R-:W-:-:S04]  /*3150*/  ISETP.LT.OR P3, PT, R0, 0x8a, P3 ;  /* 0x0000008a0000780c */ /* 0x000fc80001f61670 */
[----:B------:R-:W-:Y:S02]  /*3160*/  FSEL R29, R29, -INF , !P3 ;  /* 0xff8000001d1d7808 */ /* 0x000fe40005800000 */
[----:B------:R-:W-:Y:S02]  /*3170*/  ISETP.GE.AND P3, PT, R12, 0x91, PT ;  /* 0x000000910c00780c */ /* 0x000fe40003f66270 */
[----:B------:R-:W-:Y:S02]  /*3180*/  @P4 LOP3.LUT R16, R16, 0x800000, RZ, 0xfc, !PT ;  /* 0x0080000010104812 */ /* 0x000fe400078efcff */
[----:B------:R-:W-:Y:S02]  /*3190*/  ISETP.GT.AND P4, PT, R3, 0x90, !P3 ;  /* 0x000000900300780c */ /* 0x000fe40005f84270 */
[----:B------:R-:W-:Y:S02]  /*31a0*/  LOP3.LUT R16, R16, 0xfffffffe, RZ, 0xc0, !PT ;  /* 0xfffffffe10107812 */ /* 0x000fe400078ec0ff */
[----:B------:R-:W-:-:S04]  /*31b0*/  ISETP.LT.OR P4, PT, R0, 0x91, P4 ;  /* 0x000000910000780c */ /* 0x000fc80002781670 */
[----:B------:R-:W-:Y:S02]  /*31c0*/  FSEL R32, R32, -INF , !P4 ;  /* 0xff80000020207808 */ /* 0x000fe40006000000 */
[----:B------:R-:W-:-:S04]  /*31d0*/  ISETP.GE.AND P4, PT, R12, 0x92, PT ;  /* 0x000000920c00780c */ /* 0x000fc80003f86270 */
[----:B------:R-:W-:-:S04]  /*31e0*/  ISETP.GT.AND P5, PT, R3, 0x91, !P4 ;  /* 0x000000910300780c */ /* 0x000fc800067a4270 */
[----:B------:R-:W-:-:S04]  /*31f0*/  ISETP.LT.OR P5, PT, R0, 0x92, P5 ;  /* 0x000000920000780c */ /* 0x000fc80002fa1670 */
[----:B------:R-:W-:Y:S02]  /*3200*/  FSEL R33, R33, -INF , !P5 ;  /* 0xff80000021217808 */ /* 0x000fe40006800000 */
[----:B------:R-:W-:-:S04]  /*3210*/  ISETP.GE.AND P5, PT, R12, 0x99, PT ;  /* 0x000000990c00780c */ /* 0x000fc80003fa6270 */
[----:B------:R-:W-:-:S04]  /*3220*/  ISETP.GT.AND P6, PT, R3, 0x98, !P5 ;  /* 0x000000980300780c */ /* 0x000fc80006fc4270 */
[----:B------:R-:W-:-:S04]  /*3230*/  ISETP.LT.OR P6, PT, R0, 0x99, P6 ;  /* 0x000000990000780c */ /* 0x000fc800037c1670 */
[----:B------:R-:W-:Y:S02]  /*3240*/  FSEL R36, R36, -INF , !P6 ;  /* 0xff80000024247808 */ /* 0x000fe40007000000 */
[----:B------:R-:W-:-:S13]  /*3250*/  ISETP.GE.AND P6, PT, R12, 0x1, PT ;  /* 0x000000010c00780c */ /* 0x000fda0003fc6270 */
[----:B------:R-:W-:Y:S02]  /*3260*/  @P6 LOP3.LUT R16, R16, 0x1, RZ, 0xfc, !PT ;  /* 0x0000000110106812 */ /* 0x000fe400078efcff */
[----:B------:R-:W-:Y:S02]  /*3270*/  ISETP.GT.AND P6, PT, R3, RZ, !P6 ;  /* 0x000000ff0300720c */ /* 0x000fe400077c4270 */
[----:B------:R-:W-:Y:S02]  /*3280*/  LOP3.LUT R16, R16, 0xf7ffffff, RZ, 0xc0, !PT ;  /* 0xf7ffffff10107812 */ /* 0x000fe400078ec0ff */
[----:B------:R-:W-:-:S04]  /*3290*/  ISETP.LT.OR P6, PT, R0, 0x1, P6 ;  /* 0x000000010000780c */ /* 0x000fc800037c1670 */
[----:B------:R-:W-:Y:S01]  /*32a0*/  FSEL R5, R88, -INF , !P6 ;  /* 0xff80000058057808 */ /* 0x000fe20007000000 */
[----:B0-----:R-:W-:Y:S01]  /*32b0*/  IMAD.IADD R88, R11, 0x1, R4 ;  /* 0x000000010b587824 */ /* 0x001fe200078e0204 */
[----:B------:R-:W-:-:S13]  /*32c0*/  ISETP.GE.AND P6, PT, R12, 0x9a, PT ;  /* 0x0000009a0c00780c */ /* 0x000fda0003fc6270 */
[----:B------:R-:W-:Y:S02]  /*32d0*/  @P6 LOP3.LUT R16, R16, 0x8000000, RZ, 0xfc, !PT ;  /* 0x0800000010106812 */ /* 0x000fe400078efcff */
[----:B------:R-:W-:-:S04]  /*32e0*/  ISETP.GT.AND P6, PT, R3, 0x99, !P6 ;  /* 0x000000990300780c */ /* 0x000fc800077c4270 */
[----:B------:R-:W-:Y:S02]  /*32f0*/  ISETP.LT.OR P6, PT, R0, 0x9a, P6 ;  /* 0x0000009a0000780c */ /* 0x000fe400037c1670 */
[----:B------:R-:W-:Y:S02]  /*3300*/  VIADDMNMX R0, R4, R10, R9, PT ;  /* 0x0000000a04007246 */ /* 0x000fe40003800109 */
[----:B------:R-:W-:Y:S02]  /*3310*/  FSEL R37, R37, -INF , !P6 ;  /* 0xff80000025257808 */ /* 0x000fe40007000000 */
[----:B------:R-:W-:-:S13]  /*3320*/  PLOP3.LUT P6, PT, PT, PT, UP1, 0x40, 0x0 ;  /* 0x000000000000781c */ /* 0x000fda0003fce818 */
[----:B------:R-:W-:Y:S05]  /*3330*/  @P6 BRA `(.L_x_651) ;  /* 0x00000000005c6947 */ /* 0x000fea0003800000 */
        /* <DEDUP_REMOVED lines=8> */
[----:B------:R-:W-:Y:S01]  /*33c0*/  @P6 IMAD.HI.U32 R4, R3, UR10, RZ ;  /* 0x0000000a03046c27 */ /* 0x000fe2000f8e00ff */
[----:B------:R-:W-:-:S13]  /*33d0*/  PLOP3.LUT P6, PT, PT, PT, UP2, 0x80, 0x0 ;  /* 0x000000000000781c */ /* 0x000fda0003fcf028 */
[----:B------:R-:W-:-:S04]  /*33e0*/  @P6 SHF.R.U32.HI R3, RZ, UR11, R4 ;  /* 0x0000000bff036c19 */ /* 0x000fc80008011604 */
[----:B------:R-:W-:Y:S01]  /*33f0*/  LOP3.LUT R3, RZ, R3, RZ, 0x33, !PT ;  /* 0x00000003ff037212 */ /* 0x000fe200078e33ff */
[----:B------:R-:W-:Y:S06]  /*3400*/  BRA `(.L_x_654) ;  /* 0x0000000000187947 */ /* 0x000fec0003800000 */
.L_x_653:
[----:B------:R-:W-:-:S06]  /*3410*/  UISETP.NE.AND UP2, UPT, UR7, 0x1, UPT ;  /* 0x000000010700788c */ /* 0x000fcc000bf45270 */
[----:B------:R-:W-:-:S05]  /*3420*/  PLOP3.LUT P6, PT, PT, PT, UP2, 0x80, 0x0 ;  /* 0x000000000000781c */ /* 0x000fca0003fcf028 */
[----:B------:R-:W-:-:S08]  /*3430*/  @UP2 ULDC.64 UR10, c[0x0][0x9e8] ;  /* 0x00027a00000a2ab9 */ /* 0x000fd00000000a00 */
[----:B------:R-:W-:Y:S01]  /*3440*/  @P6 IMAD.HI.U32 R4, R3, UR10, RZ ;  /* 0x0000000a03046c27 */ /* 0x000fe2000f8e00ff */
[----:B------:R-:W-:-:S13]  /*3450*/  PLOP3.LUT P6, PT, PT, PT, UP2, 0x80, 0x0 ;  /* 0x000000000000781c */ /* 0x000fda0003fcf028 */
[----:B------:R-:W-:-:S07]  /*3460*/  @P6 SHF.R.U32.HI R3, RZ, UR11, R4 ;  /* 0x0000000bff036c19 */ /* 0x000fce0008011604 */
.L_x_654:
[----:B------:R-:W-:Y:S05]  /*3470*/  BSYNC B0 ;  /* 0x0000000000007941 */ /* 0x000fea0003800000 */
.L_x_652:
[----:B------:R-:W-:-:S05]  /*3480*/  IMAD R3, R3, UR7, R6 ;  /* 0x0000000703037c24 */ /* 0x000fca000f8e0206 */
[----:B------:R-:W-:Y:S02]  /*3490*/  VIMNMX R88, R88, R3, !PT ;  /* 0x0000000358587248 */ /* 0x000fe40007fe0100 */
[----:B------:R-:W-:-:S07]  /*34a0*/  VIADDMNMX R0, R3, UR7, R0, PT ;  /* 0x0000000703007c46 */ /* 0x000fce000b800100 */
.L_x_651:
[C---:B------:R-:W-:Y:S01]  /*34b0*/  ISETP.GT.AND P1, PT, R88.reuse, 0x20, !P1 ;  /* 0x000000205800780c */ /* 0x040fe20004f24270 */
[----:B------:R-:W-:Y:S01]  /*34c0*/  IMAD.U32 R106, RZ, RZ, UR42 ;  /* 0x0000002aff6a7e24 */ /* 0x000fe2000f8e00ff */
[----:B------:R-:W-:Y:S01]  /*34d0*/  ISETP.GT.AND P2, PT, R88, 0x29, !P2 ;  /* 0x000000295800780c */ /* 0x000fe20005744270 */
[----:B------:R-:W-:Y:S01]  /*34e0*/  @UP0 ULDC UR10, c[0x0][0x44c] ;  /* 0x00011300000a0ab9 */ /* 0x000fe20000000800 */
[C---:B------:R-:W-:Y:S01]  /*34f0*/  ISETP.LT.OR P1, PT, R0.reuse, 0x21, P1 ;  /* 0x000000210000780c */ /* 0x040fe20000f21670 */
[----:B------:R-:W-:Y:S01]  /*3500*/  UIMAD.WIDE.U32 UR10, UR41, UR10, URZ ;  /* 0x0000000a290a72a5 */ /* 0x000fe2000f8e003f */
[----:B------:R-:W-:Y:S01]  /*3510*/  ISETP.LT.OR P2, PT, R0, 0x2a, P2 ;  /* 0x0000002a0000780c */ /* 0x000fe20001741670 */
[----:B------:R-:W-:Y:S01]  /*3520*/  @UP0 ULDC UR14, c[0x0][0x450] ;  /* 0x00011400000e0ab9 */ /* 0x000fe20000000800 */
[----:B------:R-:W-:Y:S01]  /*3530*/  FSEL R74, R74, -INF , !P1 ;  /* 0xff8000004a4a7808 */ /* 0x000fe20004800000 */
[----:B------:R-:W-:Y:S01]  /*3540*/  UMOV UR12, UR41 ;  /* 0x00000029000c7c82 */ /* 0x000fe20008000000 */
[----:B------:R-:W-:Y:S01]  /*3550*/  LOP3.LUT P1, RZ, R16, 0x2, RZ, 0xc0, !PT ;  /* 0x0000000210ff7812 */ /* 0x000fe2000782c0ff */
[----:B------:R-:W-:Y:S01]  /*3560*/  @UP0 USHF.R.U32.HI UR12, URZ, UR14, UR11 ;  /* 0x0000000e3f0c0299 */ /* 0x000fe2000801160b */
[----:B------:R-:W-:-:S02]  /*3570*/  FSEL R79, R79, -INF , !P2 ;  /* 0xff8000004f4f7808 */ /* 0x000fc40005000000 */
[----:B------:R-:W-:Y:S02]  /*3580*/  ISETP.GT.AND P1, PT, R88, 0x21, !P1 ;  /* 0x000000215800780c */ /* 0x000fe40004f24270 */
[----:B------:R-:W-:Y:S02]  /*3590*/  LOP3.LUT P2, RZ, R16, 0x10000, RZ, 0xc0, !PT ;  /* 0x0001000010ff7812 */ /* 0x000fe4000784c0ff */
[----:B------:R-:W-:Y:S02]  /*35a0*/  ISETP.LT.OR P1, PT, R0, 0x22, P1 ;  /* 0x000000220000780c */ /* 0x000fe40000f21670 */
[C---:B------:R-:W-:Y:S02]  /*35b0*/  LOP3.LUT P6, RZ, R16.reuse, 0x8000, RZ, 0xc0, !PT ;  /* 0x0000800010ff7812 */ /* 0x040fe400078cc0ff */
[----:B------:R-:W-:Y:S02]  /*35c0*/  FSEL R75, R75, -INF , !P1 ;  /* 0xff8000004b4b7808 */ /* 0x000fe40004800000 */
[----:B------:R-:W-:-:S02]  /*35d0*/  LOP3.LUT P1, RZ, R16, 0x4, RZ, 0xc0, !PT ;  /* 0x0000000410ff7812 */ /* 0x000fc4000782c0ff */
[----:B------:R-:W-:Y:S02]  /*35e0*/  FMNMX.FTZ R3, R5, R89, !PT ;  /* 0x0000005905037209 */ /* 0x000fe40007810000 */
[----:B------:R-:W-:Y:S02]  /*35f0*/  ISETP.GT.AND P1, PT, R88, 0x28, !P1 ;  /* 0x000000285800780c */ /* 0x000fe40004f24270 */
[----:B------:R-:W-:Y:S02]  /*3600*/  FMNMX.FTZ R4, R92, R3, !PT ;  /* 0x000000035c047209 */ /* 0x000fe40007810000 */
[----:B------:R-:W-:Y:S02]  /*3610*/  ISETP.LT.OR P1, PT, R0, 0x29, P1 ;  /* 0x000000290000780c */ /* 0x000fe40000f21670 */
[----:B------:R-:W-:Y:S02]  /*3620*/  FMNMX.FTZ R3, R93, R4, !PT ;  /* 0x000000045d037209 */ /* 0x000fe40007810000 */
[----:B------:R-:W-:-:S02]  /*3630*/  FSEL R78, R78, -INF , !P1 ;  /* 0xff8000004e4e7808 */ /* 0x000fc40004800000 */
[----:B------:R-:W-:Y:S02]  /*3640*/  LOP3.LUT P1, RZ, R16, 0x400000, RZ, 0xc0, !PT ;  /* 0x0040000010ff7812 */ /* 0x000fe4000782c0ff */
[----:B------:R-:W-:Y:S02]  /*3650*/  FMNMX.FTZ R4, R96, R3, !PT ;  /* 0x0000000360047209 */ /* 0x000fe40007810000 */
[----:B------:R-:W-:Y:S02]  /*3660*/  ISETP.GT.AND P1, PT, R88, 0x30, !P1 ;  /* 0x000000305800780c */ /* 0x000fe40004f24270 */
[----:B------:R-:W-:Y:S02]  /*3670*/  FMNMX.FTZ R3, R97, R4, !PT ;  /* 0x0000000461037209 */ /* 0x000fe40007810000 */
[----:B------:R-:W-:Y:S02]  /*3680*/  ISETP.LT.OR P1, PT, R0, 0x31, P1 ;  /* 0x000000310000780c */ /* 0x000fe40000f21670 */
[----:B------:R-:W-:-:S02]  /*3690*/  FMNMX.FTZ R4, R100, R3, !PT ;  /* 0x0000000364047209 */ /* 0x000fc40007810000 */
[----:B------:R-:W-:Y:S02]  /*36a0*/  FSEL R82, R82, -INF , !P1 ;  /* 0xff80000052527808 */ /* 0x000fe40004800000 */
[----:B------:R-:W-:Y:S02]  /*36b0*/  LOP3.LUT P1, RZ, R16, 0x200000, RZ, 0xc0, !PT ;  /* 0x0020000010ff7812 */ /* 0x000fe4000782c0ff */
[----:B------:R-:W-:Y:S02]  /*36c0*/  FMNMX.FTZ R3, R101, R4, !PT ;  /* 0x0000000465037209 */ /* 0x000fe40007810000 */
[----:B------:R-:W-:Y:S02]  /*36d0*/  ISETP.GT.AND P1, PT, R88, 0x31, !P1 ;  /* 0x000000315800780c */ /* 0x000fe40004f24270 */
[----:B------:R-:W-:Y:S02]  /*36e0*/  FMNMX.FTZ R4, R72, R3, !PT ;  /* 0x0000000348047209 */ /* 0x000fe40007810000 */
[----:B------:R-:W-:-:S02]  /*36f0*/  ISETP.LT.OR P1, PT, R0, 0x32, P1 ;  /* 0x000000320000780c */ /* 0x000fc40000f21670 */
[----:B------:R-:W-:Y:S02]  /*3700*/  FMNMX.FTZ R3, R73, R4, !PT ;  /* 0x0000000449037209 */ /* 0x000fe40007810000 */
[----:B------:R-:W-:Y:S02]  /*3710*/  FSEL R83, R83, -INF , !P1 ;  /* 0xff80000053537808 */ /* 0x000fe40004800000 */
[----:B------:R-:W-:Y:S02]  /*3720*/  LOP3.LUT P1, RZ, R16, 0x100000, RZ, 0xc0, !PT ;  /* 0x0010000010ff7812 */ /* 0x000fe4000782c0ff */
[----:B------:R-:W-:Y:S02]  /*3730*/  FMNMX.FTZ R4, R76, R3, !PT ;  /* 0x000000034c047209 */ /* 0x000fe40007810000 */
[----:B------:R-:W-:Y:S02]  /*3740*/  ISETP.GT.AND P1, PT, R88, 0x38, !P1 ;  /* 0x000000385800780c */ /* 0x000fe40004f24270 */
[----:B------:R-:W-:-:S02]  /*3750*/  FMNMX.FTZ R3, R77, R4, !PT ;  /* 0x000000044d037209 */ /* 0x000fc40007810000 */
[----:B------:R-:W-:Y:S02]  /*3760*/  ISETP.LT.OR P1, PT, R0, 0x39, P1 ;  /* 0x000000390000780c */ /* 0x000fe40000f21670 */
[----:B------:R-:W-:Y:S02]  /*3770*/  FMNMX.FTZ R4, R80, R3, !PT ;  /* 0x0000000350047209 */ /* 0x000fe40007810000 */
[----:B------:R-:W-:Y:S02]  /*3780*/  FSEL R86, R86, -INF , !P1 ;  /* 0xff80000056567808 */ /* 0x000fe40004800000 */
[----:B------:R-:W-:Y:S02]  /*3790*/  LOP3.LUT P1, RZ, R16, 0x80000, RZ, 0xc0, !PT ;  /* 0x0008000010ff7812 */ /* 0x000fe4000782c0ff */
[----:B------:R-:W-:Y:S02]  /*37a0*/  FMNMX.FTZ R3, R81, R4, !PT ;  /* 0x0000000451037209 */ /* 0x000fe40007810000 */
[----:B------:R-:W-:-:S02]  /*37b0*/  ISETP.GT.AND P1, PT, R88, 0x39, !P1 ;  /* 0x000000395800780c */ /* 0x000fc40004f24270 */
[----:B------:R-:W-:Y:S02]  /*37c0*/  FMNMX.FTZ R4, R84, R3, !PT ;  /* 0x0000000354047209 */ /* 0x000fe40007810000 */
[----:B------:R-:W-:Y:S02]  /*37d0*/  ISETP.LT.OR P1, PT, R0, 0x3a, P1 ;  /* 0x0000003a0000780c */ /* 0x000fe40000f21670 */
[----:B------:R-:W-:Y:S02]  /*37e0*/  FMNMX.FTZ R3, R85, R4, !PT ;  /* 0x0000000455037209 */ /* 0x000fe40007810000 */
[----:B------:R-:W-:Y:S02]  /*37f0*/  FSEL R87, R87, -INF , !P1 ;  /* 0xff80000057577808 */ /* 0x000fe40004800000 */
[----:B------:R-:W-:Y:S02]  /*3800*/  LOP3.LUT P1, RZ, R16, 0x40000, RZ, 0xc0, !PT ;  /* 0x0004000010ff7812 */ /* 0x000fe4000782c0ff */
[----:B------:R-:W-:-:S02]  /*3810*/  FMNMX.FTZ R4, R56, R3, !PT ;  /* 0x0000000338047209 */ /* 0x000fc40007810000 */
[----:B------:R-:W-:Y:S02]  /*3820*/  ISETP.GT.AND P1, PT, R88, 0x40, !P1 ;  /* 0x000000405800780c */ /* 0x000fe40004f24270 */
[----:B------:R-:W-:Y:S02]  /*3830*/  FMNMX.FTZ R3, R57, R4, !PT ;  /* 0x0000000439037209 */ /* 0x000fe40007810000 */
[----:B------:R-:W-:Y:S02]  /*3840*/  ISETP.LT.OR P1, PT, R0, 0x41, P1 ;  /* 0x000000410000780c */ /* 0x000fe40000f21670 */
[----:B------:R-:W-:Y:S02]  /*3850*/  FMNMX.FTZ R4, R60, R3, !PT ;  /* 0x000000033c047209 */ /* 0x000fe40007810000 */
        /* <DEDUP_REMOVED lines=8> */
[----:B------:R-:W-:Y:S02]  /*38e0*/  ISETP.GT.AND P1, PT, R88, 0x48, !P2 ;  /* 0x000000485800780c */ /* 0x000fe40005724270 */
[----:B------:R-:W-:Y:S02]  /*38f0*/  LOP3.LUT P2, RZ, R16, 0x20, RZ, 0xc0, !PT ;  /* 0x0000002010ff7812 */ /* 0x000fe4000784c0ff */
[----:B------:R-:W-:Y:S02]  /*3900*/  ISETP.LT.OR P1, PT, R0, 0x49, P1 ;  /* 0x000000490000780c */ /* 0x000fe40000f21670 */
[----:B------:R-:W-:Y:S02]  /*3910*/  FMNMX.FTZ R4, R68, R3, !PT ;  /* 0x0000000344047209 */ /* 0x000fe40007810000 */
[----:B------:R-:W-:Y:S02]  /*3920*/  FSEL R62, R62, -INF , !P1 ;  /* 0xff8000003e3e7808 */ /* 0x000fe40004800000 */
[----:B------:R-:W-:-:S02]  /*3930*/  ISETP.GT.AND P1, PT, R88, 0x49, !P6 ;  /* 0x000000495800780c */ /* 0x000fc40007724270 */
[----:B------:R-:W-:Y:S02]  /*3940*/  LOP3.LUT P6, RZ, R16, 0x10, RZ, 0xc0, !PT ;  /* 0x0000001010ff7812 */ /* 0x000fe400078cc0ff */
        /* <DEDUP_REMOVED lines=41> */
[----:B------:R-:W-:Y:S01]  /*3be0*/  ISETP.GT.AND P3, PT, R88, 0x90, !P3 ;  /* 0x000000905800780c */ /* 0x000fe20005f64270 */
[----:B------:R-:W0:Y:S01]  /*3bf0*/  SHFL.BFLY PT, R3, R4, 0x2, 0x1f ;  /* 0x0c401f0004037f89 */ /* 0x000e2200000e0000 */
[----:B------:R-:W-:Y:S02]  /*3c00*/  ISETP.LT.OR P1, PT, R0, 0x62, P1 ;  /* 0x000000620000780c */ /* 0x000fe40000f21670 */
[----:B------:R-:W-:Y:S02]  /*3c10*/  ISETP.GT.AND P4, PT, R88, 0x91, !P4 ;  /* 0x000000915800780c */ /* 0x000fe40006784270 */
[----:B------:R-:W-:Y:S02]  /*3c20*/  FSEL R43, R43, -INF , !P1 ;  /* 0xff8000002b2b7808 */ /* 0x000fe40004800000 */
[----:B------:R-:W-:Y:S02]  /*3c30*/  LOP3.LUT P1, RZ, R16, 0x100, RZ, 0xc0, !PT ;  /* 0x0000010010ff7812 */ /* 0x000fe4000782c0ff */
[----:B------:R-:W-:-:S02]  /*3c40*/  ISETP.LT.OR P3, PT, R0, 0x91, P3 ;  /* 0x000000910000780c */ /* 0x000fc40001f61670 */
[C---:B------:R-:W-:Y:S02]  /*3c50*/  ISETP.GT.AND P1, PT, R88.reuse, 0x68, !P1 ;  /* 0x000000685800780c */ /* 0x040fe40004f24270 */
[----:B------:R-:W-:Y:S02]  /*3c60*/  ISETP.GT.AND P5, PT, R88, 0x98, !P5 ;  /* 0x000000985800780c */ /* 0x000fe40006fa4270 */
[C---:B------:R-:W-:Y:S02]  /*3c70*/  ISETP.LT.OR P1, PT, R0.reuse, 0x69, P1 ;  /* 0x000000690000780c */ /* 0x040fe40000f21670 */
[----:B------:R-:W-:Y:S02]  /*3c80*/  ISETP.LT.OR P4, PT, R0, 0x92, P4 ;  /* 0x000000920000780c */ /* 0x000fe40002781670 */
[----:B------:R-:W-:Y:S02]  /*3c90*/  FSEL R46, R46, -INF , !P1 ;  /* 0xff8000002e2e7808 */ /* 0x000fe40004800000 */
[----:B------:R-:W-:-:S02]  /*3ca0*/  LOP3.LUT P1, RZ, R16, 0x80, RZ, 0xc0, !PT ;  /* 0x0000008010ff7812 */ /* 0x000fc4000782c0ff */
[----:B------:R-:W-:Y:S02]  /*3cb0*/  FSEL R34, R34, -INF , !P3 ;  /* 0xff80000022227808 */ /* 0x000fe40005800000 */
[----:B------:R-:W-:Y:S02]  /*3cc0*/  ISETP.GT.AND P1, PT, R88, 0x69, !P1 ;  /* 0x000000695800780c */ /* 0x000fe40004f24270 */
[----:B0-----:R-:W-:Y:S02]  /*3cd0*/  FMNMX.FTZ R6, R4, R3, !PT ;  /* 0x0000000304067209 */ /* 0x001fe40007810000 */
[C---:B------:R-:W-:Y:S02]  /*3ce0*/  ISETP.LT.OR P1, PT, R0.reuse, 0x6a, P1 ;  /* 0x0000006a0000780c */ /* 0x040fe40000f21670 */
[----:B------:R-:W-:Y:S01]  /*3cf0*/  ISETP.LT.OR P5, PT, R0, 0x99, P5 ;  /* 0x000000990000780c */ /* 0x000fe20002fa1670 */
[----:B------:R-:W0:Y:S01]  /*3d00*/  SHFL.BFLY PT, R3, R6, 0x1, 0x1f ;  /* 0x0c201f0006037f89 */ /* 0x000e2200000e0000 */
[----:B------:R-:W-:-:S02]  /*3d10*/  FSEL R47, R47, -INF , !P1 ;  /* 0xff8000002f2f7808 */ /* 0x000fc40004800000 */
[----:B------:R-:W-:Y:S02]  /*3d20*/  LOP3.LUT P1, RZ, R16, 0x40, RZ, 0xc0, !PT ;  /* 0x0000004010ff7812 */ /* 0x000fe4000782c0ff */
[----:B------:R-:W-:Y:S02]  /*3d30*/  FSEL R35, R35, -INF , !P4 ;  /* 0xff80000023237808 */ /* 0x000fe40006000000 */
[----:B------:R-:W-:Y:S02]  /*3d40*/  ISETP.GT.AND P1, PT, R88, 0x70, !P1 ;  /* 0x000000705800780c */ /* 0x000fe40004f24270 */
[----:B------:R-:W-:Y:S02]  /*3d50*/  FSEL R38, R38, -INF , !P5 ;  /* 0xff80000026267808 */ /* 0x000fe40006800000 */
[----:B------:R-:W-:Y:S02]  /*3d60*/  ISETP.LT.OR P1, PT, R0, 0x71, P1 ;  /* 0x000000710000780c */ /* 0x000fe40000f21670 */
[----:B------:R-:W-:-:S02]  /*3d70*/  R2UR UR13, R105 ;  /* 0x00000000690d72ca */ /* 0x000fc400000e0000 */
[----:B------:R-:W-:Y:S02]  /*3d80*/  FSEL R50, R50, -INF , !P1 ;  /* 0xff80000032327808 */ /* 0x000fe40004800000 */
[----:B------:R-:W-:Y:S02]  /*3d90*/  ISETP.GT.AND P1, PT, R88, 0x71, !P2 ;  /* 0x000000715800780c */ /* 0x000fe40005724270 */
[----:B------:R-:W-:Y:S02]  /*3da0*/  LOP3.LUT P2, RZ, R16, 0x2000000, RZ, 0xc0, !PT ;  /* 0x0200000010ff7812 */ /* 0x000fe4000784c0ff */
[----:B------:R-:W-:Y:S02]  /*3db0*/  ISETP.LT.OR P1, PT, R0, 0x72, P1 ;  /* 0x000000720000780c */ /* 0x000fe40000f21670 */
[----:B0-----:R-:W-:Y:S02]  /*3dc0*/  FMNMX.FTZ R3, R6, R3, !PT ;  /* 0x0000000306037209 */ /* 0x001fe40007810000 */
[----:B------:R-:W-:Y:S01]  /*3dd0*/  FSEL R51, R51, -INF , !P1 ;  /* 0xff80000033337808 */ /* 0x000fe20004800000 */
[----:B------:R-:W-:Y:S01]  /*3de0*/  UIADD3 UR10, UR13, UR12, URZ ;  /* 0x0000000c0d0a7290 */ /* 0x000fe2000fffe03f */
[----:B------:R-:W-:Y:S01]  /*3df0*/  ISETP.GT.AND P1, PT, R88, 0x78, !P6 ;  /* 0x000000785800780c */ /* 0x000fe20007724270 */
[----:B------:R-:W-:-:S01]  /*3e00*/  FFMA.FTZ R106, R3, R106, -8 ;  /* 0xc1000000036a7423 */ /* 0x000fc2000001006a */
[----:B------:R-:W-:Y:S01]  /*3e10*/  LOP3.LUT P6, RZ, R16, 0x1000000, RZ, 0xc0, !PT ;  /* 0x0100000010ff7812 */ /* 0x000fe200078cc0ff */
[----:B------:R-:W-:Y:S01]  /*3e20*/  UIADD3 UR6, UR10, UR6, URZ ;  /* 0x000000060a067290 */ /* 0x000fe2000fffe03f */
[----:B------:R-:W-:-:S04]  /*3e30*/  ISETP.LT.OR P1, PT, R0, 0x79, P1 ;  /* 0x000000790000780c */ /* 0x000fc80000f21670 */
[----:B------:R-:W-:Y:S02]  /*3e40*/  FSEL R54, R54, -INF , !P1 ;  /* 0xff80000036367808 */ /* 0x000fe40004800000 */
[----:B------:R-:W-:-:S04]  /*3e50*/  LOP3.LUT P1, RZ, R16, 0x8, RZ, 0xc0, !PT ;  /* 0x0000000810ff7812 */ /* 0x000fc8000782c0ff */
[----:B------:R-:W-:-:S04]  /*3e60*/  ISETP.GT.AND P1, PT, R88, 0x79, !P1 ;  /* 0x000000795800780c */ /* 0x000fc80004f24270 */
        /* <DEDUP_REMOVED lines=31> */
[----:B------:R-:W-:-:S04]  /*4060*/  ISETP.GT.AND P1, PT, R88, RZ, !P1 ;  /* 0x000000ff5800720c */ /* 0x000fc80004f24270 */
[----:B------:R-:W-:-:S04]  /*4070*/  ISETP.LT.OR P1, PT, R0, 0x1, P1 ;  /* 0x000000010000780c */ /* 0x000fc80000f21670 */
[----:B------:R-:W-:Y:S02]  /*4080*/  FSEL R90, R90, -INF , !P1 ;  /* 0xff8000005a5a7808 */ /* 0x000fe40004800000 */
[----:B------:R-:W-:Y:S02]  /*4090*/  ISETP.GT.AND P1, PT, R88, 0x80, !P2 ;  /* 0x000000805800780c */ /* 0x000fe40005724270 */
[----:B------:R-:W-:Y:S02]  /*40a0*/  FMNMX.FTZ R15, R90, R91, !PT ;  /* 0x0000005b5a0f7209 */ /* 0x000fe40007810000 */
[----:B------:R-:W-:Y:S02]  /*40b0*/  ISETP.LT.OR P1, PT, R0, 0x81, P1 ;  /* 0x000000810000780c */ /* 0x000fe40000f21670 */
[----:B------:R-:W-:Y:S02]  /*40c0*/  FMNMX.FTZ R20, R94, R15, !PT ;  /* 0x0000000f5e147209 */ /* 0x000fe40007810000 */
[----:B------:R-:W-:-:S02]  /*40d0*/  FSEL R26, R26, -INF , !P1 ;  /* 0xff8000001a1a7808 */ /* 0x000fc40004800000 */
[----:B------:R-:W-:Y:S02]  /*40e0*/  ISETP.GT.AND P1, PT, R88, 0x81, !P6 ;  /* 0x000000815800780c */ /* 0x000fe40007724270 */
[----:B------:R-:W-:Y:S02]  /*40f0*/  FMNMX.FTZ R15, R95, R20, !PT ;  /* 0x000000145f0f7209 */ /* 0x000fe40007810000 */
[----:B------:R-:W-:Y:S02]  /*4100*/  ISETP.LT.OR P1, PT, R0, 0x82, P1 ;  /* 0x000000820000780c */ /* 0x000fe40000f21670 */
[----:B------:R-:W-:Y:S02]  /*4110*/  FMNMX.FTZ R20, R98, R15, !PT ;  /* 0x0000000f62147209 */ /* 0x000fe40007810000 */
[----:B------:R-:W-:Y:S02]  /*4120*/  FSEL R27, R27, -INF , !P1 ;  /* 0xff8000001b1b7808 */ /* 0x000fe40004800000 */
[----:B------:R-:W-:-:S02]  /*4130*/  FSETP.NEU.FTZ.AND P1, PT, R3, -INF , PT ;  /* 0xff8000000300780b */ /* 0x000fc40003f3d000 */
[----:B------:R-:W-:Y:S02]  /*4140*/  FMNMX.FTZ R21, R99, R20, !PT ;  /* 0x0000001463157209 */ /* 0x000fe40007810000 */
[----:B------:R-:W-:Y:S02]  /*4150*/  FSEL R106, R106, RZ, P1 ;  /* 0x000000ff6a6a7208 */ /* 0x000fe40000800000 */
[C---:B------:R-:W-:Y:S02]  /*4160*/  LOP3.LUT P6, RZ, R16.reuse, 0x4000000, RZ, 0xc0, !PT ;  /* 0x0400000010ff7812 */ /* 0x040fe400078cc0ff */
[----:B------:R-:W-:Y:S01]  /*4170*/  LOP3.LUT P2, RZ, R16, 0x800000, RZ, 0xc0, !PT ;  /* 0x0080000010ff7812 */ /* 0x000fe2000784c0ff */
[--C-:B------:R-:W-:Y:S01]  /*4180*/  FFMA.FTZ R14, R72, UR42, -R106.reuse ;  /* 0x0000002a480e7c23 */ /* 0x100fe2000801086a */
[----:B------:R-:W-:Y:S01]  /*4190*/  FMNMX.FTZ R72, R102, R21, !PT ;  /* 0x0000001566487209 */ /* 0x000fe20007810000 */
[--C-:B------:R-:W-:Y:S01]  /*41a0*/  FFMA.FTZ R73, R73, UR42, -R106.reuse ;  /* 0x0000002a49497c23 */ /* 0x100fe2000801086a */
[----:B------:R-:W-:-:S01]  /*41b0*/  FFMA.FTZ R20, R76, UR42, -R106 ;  /* 0x0000002a4c147c23 */ /* 0x000fc2000801086a */
[--C-:B------:R-:W-:Y:S01]  /*41c0*/  FFMA.FTZ R80, R80, UR42, -R106.reuse ;  /* 0x0000002a50507c23 */ /* 0x100fe2000801086a */
[----:B------:R-:W-:Y:S01]  /*41d0*/  FMNMX.FTZ R21, R103, R72, !PT ;  /* 0x0000004867157209 */ /* 0x000fe20007810000 */
[----:B------:R0:W-:Y:S01]  /*41e0*/  MUFU.EX2 R15, R73 ;  /* 0x00000049000f7308 */ /* 0x0001e20000000800 */
[----:B------:R-:W-:-:S01]  /*41f0*/  FFMA.FTZ R84, R84, UR42, -R106 ;  /* 0x0000002a54547c23 */ /* 0x000fc2000801086a */
[--C-:B------:R-:W-:Y:S01]  /*4200*/  FFMA.FTZ R4, R5, UR42, -R106.reuse ;  /* 0x0000002a05047c23 */ /* 0x100fe2000801086a */
[----:B------:R-:W-:Y:S01]  /*4210*/  FMNMX.FTZ R72, R74, R21, !PT ;  /* 0x000000154a487209 */ /* 0x000fe20007810000 */
[--C-:B------:R-:W-:Y:S01]  /*4220*/  FFMA.FTZ R5, R89, UR42, -R106.reuse ;  /* 0x0000002a59057c23 */ /* 0x100fe2000801086a */
[----:B------:R-:W-:-:S01]  /*4230*/  FFMA.FTZ R89, R64, UR42, -R106 ;  /* 0x0000002a40597c23 */ /* 0x000fc2000801086a */
[----:B------:R-:W-:Y:S01]  /*4240*/  ISETP.GT.AND P1, PT, R88, 0x88, !P6 ;  /* 0x000000885800780c */ /* 0x000fe20007724270 */
[----:B------:R-:W-:-:S01]  /*4250*/  FFMA.FTZ R6, R92, UR42, -R106 ;  /* 0x0000002a5c067c23 */ /* 0x000fc2000801086a */
[----:B------:R-:W-:Y:S01]  /*4260*/  FMNMX.FTZ R21, R75, R72, !PT ;  /* 0x000000484b157209 */ /* 0x000fe20007810000 */
[----:B------:R-:W-:Y:S01]  /*4270*/  MUFU.EX2 R4, R4 ;  /* 0x0000000400047308 */ /* 0x000fe20000000800 */
[----:B------:R-:W-:Y:S01]  /*4280*/  ISETP.LT.OR P1, PT, R0, 0x89, P1 ;  /* 0x000000890000780c */ /* 0x000fe20000f21670 */
[--C-:B------:R-:W-:Y:S01]  /*4290*/  FFMA.FTZ R9, R93, UR42, -R106.reuse ;  /* 0x0000002a5d097c23 */ /* 0x100fe2000801086a */
[----:B------:R-:W-:Y:S01]  /*42a0*/  FMNMX.FTZ R72, R78, R21, !PT ;  /* 0x000000154e487209 */ /* 0x000fe20007810000 */
[--C-:B------:R-:W-:Y:S01]  /*42b0*/  FFMA.FTZ R10, R96, UR42, -R106.reuse ;  /* 0x0000002a600a7c23 */ /* 0x100fe2000801086a */
[----:B------:R-:W-:Y:S01]  /*42c0*/  FSEL R30, R30, -INF , !P1 ;  /* 0xff8000001e1e7808 */ /* 0x000fe20004800000 */
[--C-:B------:R-:W-:Y:S01]  /*42d0*/  FFMA.FTZ R11, R97, UR42, -R106.reuse ;  /* 0x0000002a610b7c23 */ /* 0x100fe2000801086a */
[----:B0-----:R-:W-:Y:S01]  /*42e0*/  FMNMX.FTZ R73, R79, R72, !PT ;  /* 0x000000484f497209 */ /* 0x001fe20007810000 */
[--C-:B------:R-:W-:Y:S01]  /*42f0*/  FFMA.FTZ R72, R81, UR42, -R106.reuse ;  /* 0x0000002a51487c23 */ /* 0x100fe2000801086a */
[----:B------:R0:W-:Y:S01]  /*4300*/  MUFU.EX2 R21, R80 ;  /* 0x0000005000157308 */ /* 0x0001e20000000800 */
[----:B------:R-:W-:Y:S01]  /*4310*/  ISETP.GT.AND P1, PT, R88, 0x89, !P2 ;  /* 0x000000895800780c */ /* 0x000fe20005724270 */
[--C-:B------:R-:W-:Y:S01]  /*4320*/  FFMA.FTZ R12, R100, UR42, -R106.reuse ;  /* 0x0000002a640c7c23 */ /* 0x100fe2000801086a */
[----:B------:R-:W-:Y:S01]  /*4330*/  FMNMX.FTZ R76, R82, R73, !PT ;  /* 0x00000049524c7209 */ /* 0x000fe20007810000 */
[--C-:B------:R-:W-:Y:S01]  /*4340*/  FFMA.FTZ R13, R101, UR42, -R106.reuse ;  /* 0x0000002a650d7c23 */ /* 0x100fe2000801086a */
[----:B------:R-:W-:Y:S01]  /*4350*/  ISETP.LT.OR P1, PT, R0, 0x8a, P1 ;  /* 0x0000008a0000780c */ /* 0x000fe20000f21670 */
[--C-:B------:R-:W-:Y:S01]  /*4360*/  FFMA.FTZ R77, R77, UR42, -R106.reuse ;  /* 0x0000002a4d4d7c23 */ /* 0x100fe2000801086a */
[----:B------:R-:W-:Y:S01]  /*4370*/  FMNMX.FTZ R73, R83, R76, !PT ;  /* 0x0000004c53497209 */ /* 0x000fe20007810000 */
[----:B------:R-:W1:Y:S01]  /*4380*/  MUFU.EX2 R5, R5 ;  /* 0x0000000500057308 */ /* 0x000e620000000800 */
[----:B------:R-:W-:Y:S01]  /*4390*/  FSEL R31, R31, -INF , !P1 ;  /* 0xff8000001f1f7808 */ /* 0x000fe20004800000 */
[--C-:B------:R-:W-:Y:S01]  /*43a0*/  FFMA.FTZ R56, R56, UR42, -R106.reuse ;  /* 0x0000002a38387c23 */ /* 0x100fe2000801086a */
[----:B------:R-:W-:Y:S01]  /*43b0*/  FMNMX.FTZ R76, R86, R73, !PT ;  /* 0x00000049564c7209 */ /* 0x000fe20007810000 */
[--C-:B------:R-:W-:Y:S01]  /*43c0*/  FFMA.FTZ R57, R57, UR42, -R106.reuse ;  /* 0x0000002a39397c23 */ /* 0x100fe2000801086a */
[----:B------:R-:W-:Y:S01]  /*43d0*/  LOP3.LUT P6, RZ, R16, 0x8000000, RZ, 0xc0, !PT ;  /* 0x0800000010ff7812 */ /* 0x000fe200078cc0ff */
[--C-:B------:R-:W-:Y:S01]  /*43e0*/  FFMA.FTZ R44, R44, UR42, -R106.reuse ;  /* 0x0000002a2c2c7c23 */ /* 0x100fe2000801086a */
[----:B------:R-:W-:Y:S01]  /*43f0*/  FMNMX.FTZ R81, R87, R76, !PT ;  /* 0x0000004c57517209 */ /* 0x000fe20007810000 */
[----:B------:R2:W-:Y:S01]  /*4400*/  MUFU.EX2 R73, R84 ;  /* 0x0000005400497308 */ /* 0x0005e20000000800 */
[----:B------:R-:W-:-:S01]  /*4410*/  FFMA.FTZ R76, R85, UR42, -R106 ;  /* 0x0000002a554c7c23 */ /* 0x000fc2000801086a */
[----:B------:R-:W-:Y:S01]  /*4420*/  ISETP.GT.AND P2, PT, R88, 0x99, !P6 ;  /* 0x000000995800780c */ /* 0x000fe20007744270 */
[----:B------:R-:W-:-:S01]  /*4430*/  FFMA.FTZ R45, R45, UR42, -R106 ;  /* 0x0000002a2d2d7c23 */ /* 0x000fc2000801086a */
[----:B0-----:R-:W-:Y:S01]  /*4440*/  FMNMX.FTZ R80, R58, R81, !PT ;  /* 0x000000513a507209 */ /* 0x001fe20007810000 */
[----:B------:R-:W-:-:S01]  /*4450*/  FFMA.FTZ R40, R40, UR42, -R106 ;  /* 0x0000002a28287c23 */ /* 0x000fc2000801086a */
[----:B------:R-:W-:Y:S01]  /*4460*/  ISETP.LT.OR P2, PT, R0, 0x9a, P2 ;  /* 0x0000009a0000780c */ /* 0x000fe20001741670 */
[----:B------:R-:W-:-:S01]  /*4470*/  FFMA.FTZ R41, R41, UR42, -R106 ;  /* 0x0000002a29297c23 */ /* 0x000fc2000801086a */
[----:B------:R-:W-:Y:S01]  /*4480*/  FMNMX.FTZ R81, R59, R80, !PT ;  /* 0x000000503b517209 */ /* 0x000fe20007810000 */
[----:B--2---:R-:W-:-:S01]  /*4490*/  FFMA.FTZ R84, R60, UR42, -R106 ;  /* 0x0000002a3c547c23 */ /* 0x004fc2000801086a */
[----:B------:R-:W-:Y:S01]  /*44a0*/  FSEL R39, R39, -INF , !P2 ;  /* 0xff80000027277808 */ /* 0x000fe20005000000 */
[----:B------:R-:W0:Y:S01]  /*44b0*/  MUFU.EX2 R6, R6 ;  /* 0x0000000600067308 */ /* 0x000e220000000800 */
[----:B------:R-:W-:Y:S01]  /*44c0*/  FMNMX.FTZ R80, R62, R81, !PT ;  /* 0x000000513e507209 */ /* 0x000fe20007810000 */
[----:B-1----:R-:W-:Y:S01]  /*44d0*/  FADD.FTZ R97, R4, R5 ;  /* 0x0000000504617221 */ /* 0x002fe20000010000 */
[----:B------:R-:W-:-:S01]  /*44e0*/  FFMA.FTZ R52, R52, UR42, -R106 ;  /* 0x0000002a34347c23 */ /* 0x000fc2000801086a */
[--C-:B------:R-:W-:Y:S01]  /*44f0*/  FFMA.FTZ R53, R53, UR42, -R106.reuse ;  /* 0x0000002a35357c23 */ /* 0x100fe2000801086a */
[----:B------:R-:W-:Y:S01]  /*4500*/  FMNMX.FTZ R81, R63, R80, !PT ;  /* 0x000000503f517209 */ /* 0x000fe20007810000 */
[--C-:B------:R-:W-:Y:S01]  /*4510*/  FFMA.FTZ R48, R48, UR42, -R106.reuse ;  /* 0x0000002a30307c23 */ /* 0x100fe2000801086a */
[----:B------:R-:W-:-:S01]  /*4520*/  FFMA.FTZ R49, R49, UR42, -R106 ;  /* 0x0000002a31317c23 */ /* 0x000fc2000801086a */
[----:B------:R-:W1:Y:S01]  /*4530*/  MUFU.EX2 R9, R9 ;  /* 0x0000000900097308 */ /* 0x000e620000000800 */
[----:B------:R-:W-:Y:S01]  /*4540*/  FMNMX.FTZ R80, R66, R81, !PT ;  /* 0x0000005142507209 */ /* 0x000fe20007810000 */
[--C-:B------:R-:W-:Y:S01]  /*4550*/  FFMA.FTZ R28, R28, UR42, -R106.reuse ;  /* 0x0000002a1c1c7c23 */ /* 0x100fe2000801086a */
[----:B------:R-:W-:-:S01]  /*4560*/  FFMA.FTZ R29, R29, UR42, -R106 ;  /* 0x0000002a1d1d7c23 */ /* 0x000fc2000801086a */
[--C-:B------:R-:W-:Y:S01]  /*4570*/  FFMA.FTZ R24, R24, UR42, -R106.reuse ;  /* 0x0000002a18187c23 */ /* 0x100fe2000801086a */
[----:B------:R-:W-:Y:S01]  /*4580*/  FMNMX.FTZ R81, R67, R80, !PT ;  /* 0x0000005043517209 */ /* 0x000fe20007810000 */
[--C-:B------:R-:W-:Y:S01]  /*4590*/  FFMA.FTZ R25, R25, UR42, -R106.reuse ;  /* 0x0000002a19197c23 */ /* 0x100fe2000801086a */
[----:B------:R-:W-:-:S01]  /*45a0*/  FFMA.FTZ R36, R36, UR42, -R106 ;  /* 0x0000002a24247c23 */ /* 0x000fc2000801086a */
[----:B------:R-:W-:Y:S01]  /*45b0*/  MUFU.EX2 R10, R10 ;  /* 0x0000000a000a7308 */ /* 0x000fe20000000800 */
[----:B------:R-:W-:Y:S01]  /*45c0*/  FMNMX.FTZ R60, R70, R81, !PT ;  /* 0x00000051463c7209 */ /* 0x000fe20007810000 */
[----:B0-----:R-:W-:Y:S01]  /*45d0*/  FADD.FTZ R92, R6, R97 ;  /* 0x00000061065c7221 */ /* 0x001fe20000010000 */
[----:B------:R-:W-:-:S01]  /*45e0*/  FFMA.FTZ R32, R32, UR42, -R106 ;  /* 0x0000002a20207c23 */ /* 0x000fc2000801086a */
[--C-:B------:R-:W-:Y:S01]  /*45f0*/  FFMA.FTZ R33, R33, UR42, -R106.reuse ;  /* 0x0000002a21217c23 */ /* 0x100fe2000801086a */
[----:B------:R-:W-:Y:S01]  /*4600*/  FMNMX.FTZ R85, R71, R60, !PT ;  /* 0x0000003c47557209 */ /* 0x000fe20007810000 */
[----:B------:R-:W-:-:S02]  /*4610*/  FFMA.FTZ R60, R61, UR42, -R106 ;  /* 0x0000002a3d3c7c23 */ /* 0x000fc4000801086a */
[----:B------:R0:W-:Y:S01]  /*4620*/  MUFU.EX2 R81, R84 ;  /* 0x0000005400517308 */ /* 0x0001e20000000800 */
[----:B------:R-:W-:Y:S01]  /*4630*/  FMNMX.FTZ R80, R42, R85, !PT ;  /* 0x000000552a507209 */ /* 0x000fe20007810000 */
[C---:B-1----:R-:W-:Y:S01]  /*4640*/  FADD.FTZ R97, R9.reuse, R92 ;  /* 0x0000005c09617221 */ /* 0x042fe20000010000 */
[----:B------:R-:W-:Y:S02]  /*4650*/  F2FP.SATFINITE.E4M3.F32.PACK_AB_MERGE_C R152, R9, R6, RZ ;  /* 0x000000060998723e */ /* 0x000fe400048070ff */
[----:B------:R-:W-:Y:S02]  /*4660*/  FMNMX.FTZ R61, R43, R80, !PT ;  /* 0x000000502b3d7209 */ /* 0x000fe40007810000 */
[----:B------:R-:W-:Y:S01]  /*4670*/  F2FP.SATFINITE.E4M3.F32.PACK_AB_MERGE_C R152, R5, R4, R152 ;  /* 0x000000040598723e */ /* 0x000fe20004807098 */
[----:B------:R-:W-:Y:S01]  /*4680*/  MUFU.EX2 R11, R11 ;  /* 0x0000000b000b7308 */ /* 0x000fe20000000800 */
[----:B------:R-:W-:Y:S01]  /*4690*/  FMNMX.FTZ R64, R46, R61, !PT ;  /* 0x0000003d2e407209 */ /* 0x000fe20007810000 */
[----:B0-----:R-:W-:-:S03]  /*46a0*/  FFMA.FTZ R84, R68, UR42, -R106 ;  /* 0x0000002a44547c23 */ /* 0x001fc6000801086a */
[----:B------:R-:W-:Y:S01]  /*46b0*/  FMNMX.FTZ R85, R47, R64, !PT ;  /* 0x000000402f557209 */ /* 0x000fe20007810000 */
[----:B------:R-:W-:-:S02]  /*46c0*/  FFMA.FTZ R64, R65, UR42, -R106 ;  /* 0x0000002a41407c23 */ /* 0x000fc4000801086a */
[----:B------:R-:W-:Y:S01]  /*46d0*/  MUFU.EX2 R61, R89 ;  /* 0x00000059003d7308 */ /* 0x000fe20000000800 */
[----:B------:R-:W-:-:S04]  /*46e0*/  FMNMX.FTZ R80, R50, R85, !PT ;  /* 0x0000005532507209 */ /* 0x000fc80007810000 */
[----:B------:R-:W-:-:S03]  /*46f0*/  FMNMX.FTZ R65, R51, R80, !PT ;  /* 0x0000005033417209 */ /* 0x000fc60007810000 */
[----:B------:R-:W-:Y:S01]  /*4700*/  MUFU.EX2 R12, R12 ;  /* 0x0000000c000c7308 */ /* 0x000fe20000000800 */
[----:B------:R-:W-:-:S04]  /*4710*/  FMNMX.FTZ R68, R54, R65, !PT ;  /* 0x0000004136447209 */ /* 0x000fc80007810000 */
[----:B------:R-:W-:Y:S01]  /*4720*/  FMNMX.FTZ R85, R55, R68, !PT ;  /* 0x0000004437557209 */ /* 0x000fe20007810000 */
[----:B------:R-:W-:-:S02]  /*4730*/  FFMA.FTZ R68, R69, UR42, -R106 ;  /* 0x0000002a45447c23 */ /* 0x000fc4000801086a */
        /* <DEDUP_REMOVED lines=14> */
[----:B------:R-:W0:Y:S02]  /*4820*/  MUFU.EX2 R77, R77 ;  /* 0x0000004d004d7308 */ /* 0x000e240000000800 */
[----:B------:R-:W1:Y:S06]  /*4830*/  SHFL.BFLY PT, R69, R0, 0x2, 0x1f ;  /* 0x0c401f0000457f89 */ /* 0x000e6c00000e0000 */
[----:B------:R-:W-:Y:S08]  /*4840*/  MUFU.EX2 R72, R72 ;  /* 0x0000004800487308 */ /* 0x000ff00000000800 */
[----:B------:R-:W2:Y:S01]  /*4850*/  MUFU.EX2 R76, R76 ;  /* 0x0000004c004c7308 */ /* 0x000ea20000000800 */
[----:B0-----:R-:W-:-:S04]  /*4860*/  F2FP.SATFINITE.E4M3.F32.PACK_AB_MERGE_C R148, R77, R20, RZ ;  /* 0x000000144d94723e */ /* 0x001fc800048070ff */
[----:B------:R-:W-:-:S03]  /*4870*/  F2FP.SATFINITE.E4M3.F32.PACK_AB_MERGE_C R148, R15, R14, R148 ;  /* 0x0000000e0f94723e */ /* 0x000fc60004807094 */
[----:B------:R-:W-:Y:S01]  /*4880*/  MUFU.EX2 R56, R56 ;  /* 0x0000003800387308 */ /* 0x000fe20000000800 */
[----:B-1----:R-:W-:-:S05]  /*4890*/  FMNMX.FTZ R69, R0, R69, !PT ;  /* 0x0000004500457209 */ /* 0x002fca0007810000 */
[----:B------:R-:W0:Y:S02]  /*48a0*/  SHFL.BFLY PT, R0, R69, 0x1, 0x1f ;  /* 0x0c201f0045007f89 */ /* 0x000e2400000e0000 */
[----:B------:R-:W-:Y:S01]  /*48b0*/  MUFU.EX2 R57, R57 ;  /* 0x0000003900397308 */ /* 0x000fe20000000800 */
[----:B--2---:R-:W-:-:S04]  /*48c0*/  F2FP.SATFINITE.E4M3.F32.PACK_AB_MERGE_C R150, R76, R73, RZ ;  /* 0x000000494c96723e */ /* 0x004fc800048070ff */
[----:B------:R-:W-:-:S03]  /*48d0*/  F2FP.SATFINITE.E4M3.F32.PACK_AB_MERGE_C R150, R72, R21, R150 ;  /* 0x000000154896723e */ /* 0x000fc60004807096 */
[----:B------:R-:W1:Y:S08]  /*48e0*/  MUFU.EX2 R60, R60 ;  /* 0x0000003c003c7308 */ /* 0x000e700000000800 */
[----:B------:R-:W2:Y:S01]  /*48f0*/  MUFU.EX2 R68, R68 ;  /* 0x0000004400447308 */ /* 0x000ea20000000800 */
[----:B0-----:R-:W-:Y:S01]  /*4900*/  FMNMX.FTZ R0, R69, R0, !PT ;  /* 0x0000000045007209 */ /* 0x001fe20007810000 */
[----:B------:R-:W-:-:S06]  /*4910*/  IMAD.U32 R69, RZ, RZ, UR42 ;  /* 0x0000002aff457e24 */ /* 0x000fcc000f8e00ff */
[----:B------:R-:W-:Y:S01]  /*4920*/  MUFU.EX2 R64, R64 ;  /* 0x0000004000407308 */ /* 0x000fe20000000800 */
[----:B-1----:R-:W-:Y:S01]  /*4930*/  F2FP.SATFINITE.E4M3.F32.PACK_AB_MERGE_C R144, R60, R81, RZ ;  /* 0x000000513c90723e */ /* 0x002fe200048070ff */
[C---:B------:R-:W-:Y:S01]  /*4940*/  FFMA.FTZ R80, R0.reuse, R69, -8 ;  /* 0xc100000000507423 */ /* 0x040fe20000010045 */
[----:B------:R-:W-:Y:S01]  /*4950*/  FSETP.NEU.FTZ.AND P1, PT, R0, -INF , PT ;  /* 0xff8000000000780b */ /* 0x000fe20003f3d000 */
[----:B------:R-:W-:Y:S01]  /*4960*/  FFMA.FTZ R69, R37, UR42, -R106 ;  /* 0x0000002a25457c23 */ /* 0x000fe2000801086a */
[----:B------:R-:W-:Y:S02]  /*4970*/  F2FP.SATFINITE.E4M3.F32.PACK_AB_MERGE_C R144, R57, R56, R144 ;  /* 0x000000383990723e */ /* 0x000fe40004807090 */
[----:B------:R-:W-:Y:S01]  /*4980*/  FSEL R37, R80, RZ, P1 ;  /* 0x000000ff50257208 */ /* 0x000fe20000800000 */
[----:B------:R-:W-:Y:S01]  /*4990*/  MUFU.EX2 R44, R44 ;  /* 0x0000002c002c7308 */ /* 0x000fe20000000800 */
[----:B--2---:R-:W-:Y:S02]  /*49a0*/  F2FP.SATFINITE.E4M3.F32.PACK_AB_MERGE_C R146, R68, R65, RZ ;  /* 0x000000414492723e */ /* 0x004fe400048070ff */
[----:B------:R-:W-:Y:S01]  /*49b0*/  PLOP3.LUT P1, PT, PT, PT, UP1, 0x40, 0x0 ;  /* 0x000000000000781c */ /* 0x000fe20003f2e818 */
[----:B------:R-:W-:-:S01]  /*49c0*/  FFMA.FTZ R80, R90, UR42, -R37 ;  /* 0x0000002a5a507c23 */ /* 0x000fc20008010825 */
[--C-:B------:R-:W-:Y:S01]  /*49d0*/  FFMA.FTZ R85, R91, UR42, -R37.reuse ;  /* 0x0000002a5b557c23 */ /* 0x100fe20008010825 */
[----:B------:R-:W-:-:S01]  /*49e0*/  FFMA.FTZ R84, R94, UR42, -R37 ;  /* 0x0000002a5e547c23 */ /* 0x000fc20008010825 */
[--C-:B------:R-:W-:Y:S01]  /*49f0*/  FFMA.FTZ R89, R95, UR42, -R37.reuse ;  /* 0x0000002a5f597c23 */ /* 0x100fe20008010825 */
[----:B------:R-:W-:-:S01]  /*4a00*/  FFMA.FTZ R95, R79, UR42, -R37 ;  /* 0x0000002a4f5f7c23 */ /* 0x000fc20008010825 */
[--C-:B------:R-:W-:Y:S01]  /*4a10*/  FFMA.FTZ R79, R82, UR42, -R37.reuse ;  /* 0x0000002a524f7c23 */ /* 0x100fe20008010825 */
        /* <DEDUP_REMOVED lines=10> */
[----:B------:R-:W-:Y:S01]  /*4ac0*/  FADD.FTZ R70, R10, R97 ;  /* 0x000000610a467221 */ /* 0x000fe20000010000 */
[----:B------:R-:W-:-:S01]  /*4ad0*/  FFMA.FTZ R91, R99, UR42, -R37 ;  /* 0x0000002a635b7c23 */ /* 0x000fc20008010825 */
[--C-:B------:R-:W-:Y:S01]  /*4ae0*/  FFMA.FTZ R90, R102, UR42, -R37.reuse ;  /* 0x0000002a665a7c23 */ /* 0x100fe20008010825 */
[----:B------:R-:W-:-:S01]  /*4af0*/  FFMA.FTZ R93, R103, UR42, -R37 ;  /* 0x0000002a675d7c23 */ /* 0x000fc20008010825 */
[----:B------:R-:W-:Y:S01]  /*4b00*/  FADD.FTZ R97, R11, R70 ;  /* 0x000000460b617221 */ /* 0x000fe20000010000 */
[----:B------:R-:W-:-:S01]  /*4b10*/  FFMA.FTZ R70, R71, UR42, -R37 ;  /* 0x0000002a47467c23 */ /* 0x000fc20008010825 */
[----:B------:R-:W1:Y:S01]  /*4b20*/  MUFU.EX2 R84, R84 ;  /* 0x0000005400547308 */ /* 0x000e620000000800 */
[----:B------:R-:W-:-:S01]  /*4b30*/  FFMA.FTZ R74, R74, UR42, -R37 ;  /* 0x0000002a4a4a7c23 */ /* 0x000fc20008010825 */
[----:B------:R-:W-:Y:S01]  /*4b40*/  FADD.FTZ R92, R12, R97 ;  /* 0x000000610c5c7221 */ /* 0x000fe20000010000 */
[----:B------:R-:W-:-:S01]  /*4b50*/  FFMA.FTZ R75, R75, UR42, -R37 ;  /* 0x0000002a4b4b7c23 */ /* 0x000fc20008010825 */
[--C-:B------:R-:W-:Y:S01]  /*4b60*/  FFMA.FTZ R78, R78, UR42, -R37.reuse ;  /* 0x0000002a4e4e7c23 */ /* 0x100fe20008010825 */
[----:B------:R-:W-:-:S01]  /*4b70*/  FFMA.FTZ R58, R58, UR42, -R37 ;  /* 0x0000002a3a3a7c23 */ /* 0x000fc20008010825 */
[----:B------:R-:W-:Y:S01]  /*4b80*/  FADD.FTZ R97, R13, R92 ;  /* 0x0000005c0d617221 */ /* 0x000fe20000010000 */
[----:B------:R-:W-:-:S01]  /*4b90*/  FFMA.FTZ R59, R59, UR42, -R37 ;  /* 0x0000002a3b3b7c23 */ /* 0x000fc20008010825 */
[----:B------:R-:W2:Y:S01]  /*4ba0*/  MUFU.EX2 R89, R89 ;  /* 0x0000005900597308 */ /* 0x000ea20000000800 */
[----:B0-----:R-:W-:-:S01]  /*4bb0*/  FADD.FTZ R71, R80, R85 ;  /* 0x0000005550477221 */ /* 0x001fc20000010000 */
[----:B------:R-:W-:Y:S01]  /*4bc0*/  FADD.FTZ R94, R14, R97 ;  /* 0x000000610e5e7221 */ /* 0x000fe20000010000 */
[----:B------:R-:W-:-:S01]  /*4bd0*/  FFMA.FTZ R62, R62, UR42, -R37 ;  /* 0x0000002a3e3e7c23 */ /* 0x000fc20008010825 */
[--C-:B------:R-:W-:Y:S01]  /*4be0*/  FFMA.FTZ R42, R42, UR42, -R37.reuse ;  /* 0x0000002a2a2a7c23 */ /* 0x100fe20008010825 */
[----:B------:R-:W-:-:S01]  /*4bf0*/  FFMA.FTZ R43, R43, UR42, -R37 ;  /* 0x0000002a2b2b7c23 */ /* 0x000fc20008010825 */
[----:B------:R-:W-:Y:S01]  /*4c00*/  FADD.FTZ R97, R15, R94 ;  /* 0x0000005e0f617221 */ /* 0x000fe20000010000 */
[----:B------:R-:W-:Y:S01]  /*4c10*/  F2FP.SATFINITE.E4M3.F32.PACK_AB_MERGE_C R146, R64, R61, R146 ;  /* 0x0000003d4092723e */ /* 0x000fe20004807092 */
[----:B------:R-:W0:Y:S01]  /*4c20*/  MUFU.EX2 R88, R88 ;  /* 0x0000005800587308 */ /* 0x000e220000000800 */
[----:B-1----:R-:W-:-:S01]  /*4c30*/  FADD.FTZ R92, R84, R71 ;  /* 0x00000047545c7221 */ /* 0x002fc20000010000 */
[--C-:B------:R-:W-:Y:S01]  /*4c40*/  FFMA.FTZ R47, R47, UR42, -R37.reuse ;  /* 0x0000002a2f2f7c23 */ /* 0x100fe20008010825 */
[----:B------:R-:W-:-:S01]  /*4c50*/  FFMA.FTZ R54, R54, UR42, -R37 ;  /* 0x0000002a36367c23 */ /* 0x000fc20008010825 */
[--C-:B------:R-:W-:Y:S01]  /*4c60*/  FFMA.FTZ R55, R55, UR42, -R37.reuse ;  /* 0x0000002a37377c23 */ /* 0x100fe20008010825 */
[----:B------:R-:W-:-:S01]  /*4c70*/  FFMA.FTZ R26, R26, UR42, -R37 ;  /* 0x0000002a1a1a7c23 */ /* 0x000fc20008010825 */
[--C-:B------:R-:W-:Y:S01]  /*4c80*/  FFMA.FTZ R27, R27, UR42, -R37.reuse ;  /* 0x0000002a1b1b7c23 */ /* 0x100fe20008010825 */
[----:B------:R-:W-:-:S01]  /*4c90*/  FFMA.FTZ R30, R30, UR42, -R37 ;  /* 0x0000002a1e1e7c23 */ /* 0x000fc20008010825 */
[----:B------:R-:W1:Y:S01]  /*4ca0*/  MUFU.EX2 R91, R91 ;  /* 0x0000005b005b7308 */ /* 0x000e620000000800 */
[----:B--2---:R-:W-:-:S01]  /*4cb0*/  FADD.FTZ R71, R89, R92 ;  /* 0x0000005c59477221 */ /* 0x004fc20000010000 */
        /* <DEDUP_REMOVED lines=8> */
[----:B------:R-:W-:-:S04]  /*4d40*/  F2FP.SATFINITE.E4M3.F32.PACK_AB_MERGE_C R84, R89, R84, RZ ;  /* 0x000000545954723e */ /* 0x000fc800048070ff */
[----:B------:R-:W-:Y:S02]  /*4d50*/  F2FP.SATFINITE.E4M3.F32.PACK_AB_MERGE_C R153, R85, R80, R84 ;  /* 0x000000505599723e */ /* 0x000fe40004807054 */
[----:B------:R-:W0:Y:S01]  /*4d60*/  MUFU.EX2 R93, R93 ;  /* 0x0000005d005d7308 */ /* 0x000e220000000800 */
[----:B-1----:R-:W-:-:S01]  /*4d70*/  FADD.FTZ R13, R91, R6 ;  /* 0x000000065b0d7221 */ /* 0x002fc20000010000 */
[----:B------:R-:W-:-:S06]  /*4d80*/  FFMA.FTZ R6, R46, UR42, -R37 ;  /* 0x0000002a2e067c23 */ /* 0x000fcc0008010825 */
[----:B------:R-:W1:Y:S01]  /*4d90*/  MUFU.EX2 R74, R74 ;  /* 0x0000004a004a7308 */ /* 0x000e620000000800 */
[----:B--2---:R-:W-:-:S01]  /*4da0*/  FADD.FTZ R12, R90, R13 ;  /* 0x0000000d5a0c7221 */ /* 0x004fc20000010000 */
[----:B------:R-:W-:-:S06]  /*4db0*/  FADD.FTZ R13, R21, R92 ;  /* 0x0000005c150d7221 */ /* 0x000fcc0000010000 */
[----:B------:R-:W2:Y:S01]  /*4dc0*/  MUFU.EX2 R75, R75 ;  /* 0x0000004b004b7308 */ /* 0x000ea20000000800 */
[----:B0-----:R-:W-:-:S01]  /*4dd0*/  FADD.FTZ R5, R93, R12 ;  /* 0x0000000c5d057221 */ /* 0x001fc20000010000 */
[----:B------:R-:W-:Y:S01]  /*4de0*/  FADD.FTZ R12, R72, R13 ;  /* 0x0000000d480c7221 */ /* 0x000fe20000010000 */
[----:B------:R-:W-:-:S03]  /*4df0*/  F2FP.SATFINITE.E4M3.F32.PACK_AB_MERGE_C R90, R93, R90, RZ ;  /* 0x0000005a5d5a723e */ /* 0x000fc600048070ff */
[----:B------:R-:W-:Y:S01]  /*4e00*/  FADD.FTZ R13, R73, R12 ;  /* 0x0000000c490d7221 */ /* 0x000fe20000010000 */
[----:B------:R-:W-:Y:S01]  /*4e10*/  F2FP.SATFINITE.E4M3.F32.PACK_AB_MERGE_C R155, R91, R88, R90 ;  /* 0x000000585b9b723e */ /* 0x000fe2000480705a */
[----:B------:R-:W0:Y:S01]  /*4e20*/  MUFU.EX2 R78, R78 ;  /* 0x0000004e004e7308 */ /* 0x000e220000000800 */
[----:B-1----:R-:W-:-:S01]  /*4e30*/  FADD.FTZ R4, R74, R5 ;  /* 0x000000054a047221 */ /* 0x002fc20000010000 */
[----:B------:R-:W-:-:S04]  /*4e40*/  FADD.FTZ R13, R76, R13 ;  /* 0x0000000d4c0d7221 */ /* 0x000fc80000010000 */
[----:B------:R-:W-:Y:S02]  /*4e50*/  FADD.FTZ R12, R56, R13 ;  /* 0x0000000d380c7221 */ /* 0x000fe40000010000 */
[----:B------:R-:W1:Y:S01]  /*4e60*/  MUFU.EX2 R95, R95 ;  /* 0x0000005f005f7308 */ /* 0x000e620000000800 */
[----:B--2---:R-:W-:-:S01]  /*4e70*/  FADD.FTZ R5, R75, R4 ;  /* 0x000000044b057221 */ /* 0x004fc20000010000 */
[----:B------:R-:W-:Y:S01]  /*4e80*/  FADD.FTZ R12, R57, R12 ;  /* 0x0000000c390c7221 */ /* 0x000fe20000010000 */
[----:B------:R-:W-:-:S03]  /*4e90*/  FFMA.FTZ R4, R50, UR42, -R37 ;  /* 0x0000002a32047c23 */ /* 0x000fc60008010825 */
[----:B------:R-:W-:Y:S02]  /*4ea0*/  FADD.FTZ R81, R81, R12 ;  /* 0x0000000c51517221 */ /* 0x000fe40000010000 */
[----:B------:R-:W2:Y:S01]  /*4eb0*/  MUFU.EX2 R79, R79 ;  /* 0x0000004f004f7308 */ /* 0x000ea20000000800 */
[----:B0-----:R-:W-:-:S01]  /*4ec0*/  FADD.FTZ R10, R78, R5 ;  /* 0x000000054e0a7221 */ /* 0x001fc20000010000 */
[----:B------:R-:W-:Y:S01]  /*4ed0*/  FADD.FTZ R60, R60, R81 ;  /* 0x000000513c3c7221 */ /* 0x000fe20000010000 */
[----:B------:R-:W-:-:S01]  /*4ee0*/  FFMA.FTZ R5, R51, UR42, -R37 ;  /* 0x0000002a33057c23 */ /* 0x000fc20008010825 */
[----:B------:R-:W-:Y:S02]  /*4ef0*/  FFMA.FTZ R37, R39, UR42, -R37 ;  /* 0x0000002a27257c23 */ /* 0x000fe40008010825 */
[----:B------:R-:W-:-:S02]  /*4f00*/  FADD.FTZ R15, R61, R60 ;  /* 0x0000003c3d0f7221 */ /* 0x000fc40000010000 */
[----:B------:R-:W0:Y:S01]  /*4f10*/  MUFU.EX2 R82, R82 ;  /* 0x0000005200527308 */ /* 0x000e220000000800 */
[----:B-1----:R-:W-:-:S01]  /*4f20*/  FADD.FTZ R10, R95, R10 ;  /* 0x0000000a5f0a7221 */ /* 0x002fc20000010000 */
[----:B------:R-:W-:Y:S01]  /*4f30*/  FADD.FTZ R64, R64, R15 ;  /* 0x0000000f40407221 */ /* 0x000fe20000010000 */
[----:B------:R-:W-:-:S03]  /*4f40*/  F2FP.SATFINITE.E4M3.F32.PACK_AB_MERGE_C R78, R95, R78, RZ ;  /* 0x0000004e5f4e723e */ /* 0x000fc600048070ff */
[----:B------:R-:W-:Y:S01]  /*4f50*/  FADD.FTZ R65, R65, R64 ;  /* 0x0000004041417221 */ /* 0x000fe20000010000 */
[----:B------:R-:W-:Y:S01]  /*4f60*/  F2FP.SATFINITE.E4M3.F32.PACK_AB_MERGE_C R149, R75, R74, R78 ;  /* 0x0000004a4b95723e */ /* 0x000fe2000480704e */
[----:B------:R-:W1:Y:S01]  /*4f70*/  MUFU.EX2 R83, R83 ;  /* 0x0000005300537308 */ /* 0x000e620000000800 */
[----:B--2---:R-:W-:-:S01]  /*4f80*/  FADD.FTZ R13, R79, R10 ;  /* 0x0000000a4f0d7221 */ /* 0x004fc20000010000 */
[----:B------:R-:W-:-:S06]  /*4f90*/  FADD.FTZ R65, R68, R65 ;  /* 0x0000004144417221 */ /* 0x000fcc0000010000 */
[----:B------:R-:W2:Y:S01]  /*4fa0*/  MUFU.EX2 R86, R86 ;  /* 0x0000005600567308 */ /* 0x000ea20000000800 */
[----:B0-----:R-:W-:-:S07]  /*4fb0*/  FADD.FTZ R10, R82, R13 ;  /* 0x0000000d520a7221 */ /* 0x001fce0000010000 */
[----:B------:R-:W0:Y:S01]  /*4fc0*/  MUFU.EX2 R58, R58 ;  /* 0x0000003a003a7308 */ /* 0x000e220000000800 */
[----:B-1----:R-:W-:-:S07]  /*4fd0*/  FADD.FTZ R13, R83, R10 ;  /* 0x0000000a530d7221 */ /* 0x002fce0000010000 */
[----:B------:R-:W1:Y:S01]  /*4fe0*/  MUFU.EX2 R59, R59 ;  /* 0x0000003b003b7308 */ /* 0x000e620000000800 */
[----:B--2---:R-:W-:-:S01]  /*4ff0*/  FADD.FTZ R13, R86, R13 ;  /* 0x0000000d560d7221 */ /* 0x004fc20000010000 */
[----:B------:R-:W-:-:S04]  /*5000*/  F2FP.SATFINITE.E4M3.F32.PACK_AB_MERGE_C R83, R86, R83, RZ ;  /* 0x000000535653723e */ /* 0x000fc800048070ff */
        /* <DEDUP_REMOVED lines=8> */
[----:B0-----:R-:W-:-:S01]  /*5090*/  FADD.FTZ R10, R87, R10 ;  /* 0x0000000a570a7221 */ /* 0x001fc20000010000 */
[----:B------:R-:W-:-:S04]  /*50a0*/  F2FP.SATFINITE.E4M3.F32.PACK_AB_MERGE_C R62, R87, R62, RZ ;  /* 0x0000003e573e723e */ /* 0x000fc800048070ff */
[----:B------:R-:W-:Y:S02]  /*50b0*/  F2FP.SATFINITE.E4M3.F32.PACK_AB_MERGE_C R145, R59, R58, R62 ;  /* 0x0000003a3b91723e */ /* 0x000fe4000480703e */
[----:B------:R-:W0:Y:S01]  /*50c0*/  MUFU.EX2 R67, R67 ;  /* 0x0000004300437308 */ /* 0x000e220000000800 */
[----:B-1----:R-:W-:-:S07]  /*50d0*/  FADD.FTZ R13, R63, R10 ;  /* 0x0000000a3f0d7221 */ /* 0x002fce0000010000 */
[----:B------:R-:W1:Y:S01]  /*50e0*/  MUFU.EX2 R45, R45 ;  /* 0x0000002d002d7308 */ /* 0x000e620000000800 */
[----:B--2---:R-:W-:-:S07]  /*50f0*/  FADD.FTZ R10, R66, R13 ;  /* 0x0000000d420a7221 */ /* 0x004fce0000010000 */
[----:B------:R-:W2:Y:S01]  /*5100*/  MUFU.EX2 R70, R70 ;  /* 0x0000004600467308 */ /* 0x000ea20000000800 */
[----:B0-----:R-:W-:-:S07]  /*5110*/  FADD.FTZ R13, R67, R10 ;  /* 0x0000000a430d7221 */ /* 0x001fce0000010000 */
[----:B------:R-:W-:Y:S01]  /*5120*/  MUFU.EX2 R40, R40 ;  /* 0x0000002800287308 */ /* 0x000fe20000000800 */
[----:B-1----:R-:W-:-:S07]  /*5130*/  F2FP.SATFINITE.E4M3.F32.PACK_AB_MERGE_C R12, R45, R44, RZ ;  /* 0x0000002c2d0c723e */ /* 0x002fce00048070ff */
[----:B------:R-:W0:Y:S01]  /*5140*/  MUFU.EX2 R41, R41 ;  /* 0x0000002900297308 */ /* 0x000e220000000800 */
[----:B--2---:R-:W-:-:S01]  /*5150*/  FADD.FTZ R13, R70, R13 ;  /* 0x0000000d460d7221 */ /* 0x004fc20000010000 */
[----:B------:R-:W-:-:S04]  /*5160*/  F2FP.SATFINITE.E4M3.F32.PACK_AB_MERGE_C R67, R70, R67, RZ ;  /* 0x000000434643723e */ /* 0x000fc800048070ff */
[----:B------:R-:W-:Y:S02]  /*5170*/  F2FP.SATFINITE.E4M3.F32.PACK_AB_MERGE_C R147, R66, R63, R67 ;  /* 0x0000003f4293723e */ /* 0x000fe40004807043 */
[----:B------:R-:W1:Y:S08]  /*5180*/  MUFU.EX2 R42, R42 ;  /* 0x0000002a002a7308 */ /* 0x000e700000000800 */
[----:B------:R-:W2:Y:S01]  /*5190*/  MUFU.EX2 R9, R43 ;  /* 0x0000002b00097308 */ /* 0x000ea20000000800 */
[----:B0-----:R-:W-:Y:S01]  /*51a0*/  F2FP.SATFINITE.E4M3.F32.PACK_AB_MERGE_C R140, R41, R40, R12 ;  /* 0x00000028298c723e */ /* 0x001fe2000480700c */
[----:B------:R-:W-:-:S04]  /*51b0*/  FADD.FTZ R40, R40, R65 ;  /* 0x0000004128287221 */ /* 0x000fc80000010000 */
[----:B------:R-:W-:Y:S02]  /*51c0*/  FADD.FTZ R41, R41, R40 ;  /* 0x0000002829297221 */ /* 0x000fe40000010000 */
[----:B------:R-:W-:Y:S01]  /*51d0*/  MUFU.EX2 R52, R52 ;  /* 0x0000003400347308 */ /* 0x000fe20000000800 */
[----:B-1----:R-:W-:-:S01]  /*51e0*/  FADD.FTZ R10, R42, R13 ;  /* 0x0000000d2a0a7221 */ /* 0x002fc20000010000 */
[----:B------:R-:W-:-:S04]  /*51f0*/  FADD.FTZ R44, R44, R41 ;  /* 0x000000292c2c7221 */ /* 0x000fc80000010000 */
[----:B------:R-:W-:Y:S02]  /*5200*/  FADD.FTZ R45, R45, R44 ;  /* 0x0000002c2d2d7221 */ /* 0x000fe40000010000 */
[----:B------:R-:W0:Y:S01]  /*5210*/  MUFU.EX2 R53, R53 ;  /* 0x0000003500357308 */ /* 0x000e220000000800 */
[----:B--2---:R-:W-:-:S07]  /*5220*/  FADD.FTZ R13, R9, R10 ;  /* 0x0000000a090d7221 */ /* 0x004fce0000010000 */
[----:B------:R-:W1:Y:S08]  /*5230*/  MUFU.EX2 R6, R6 ;  /* 0x0000000600067308 */ /* 0x000e700000000800 */
[----:B------:R-:W-:Y:S01]  /*5240*/  MUFU.EX2 R48, R48 ;  /* 0x0000003000307308 */ /* 0x000fe20000000800 */
[----:B0-----:R-:W-:-:S07]  /*5250*/  F2FP.SATFINITE.E4M3.F32.PACK_AB_MERGE_C R12, R53, R52, RZ ;  /* 0x00000034350c723e */ /* 0x001fce00048070ff */
[----:B------:R-:W0:Y:S01]  /*5260*/  MUFU.EX2 R49, R49 ;  /* 0x0000003100317308 */ /* 0x000e220000000800 */
[----:B-1----:R-:W-:-:S07]  /*5270*/  FADD.FTZ R10, R6, R13 ;  /* 0x0000000d060a7221 */ /* 0x002fce0000010000 */
[----:B------:R-:W1:Y:S08]  /*5280*/  MUFU.EX2 R11, R47 ;  /* 0x0000002f000b7308 */ /* 0x000e700000000800 */
[----:B------:R-:W2:Y:S01]  /*5290*/  MUFU.EX2 R4, R4 ;  /* 0x0000000400047308 */ /* 0x000ea20000000800 */
[----:B0-----:R-:W-:Y:S01]  /*52a0*/  F2FP.SATFINITE.E4M3.F32.PACK_AB_MERGE_C R142, R49, R48, R12 ;  /* 0x00000030318e723e */ /* 0x001fe2000480700c */
[----:B------:R-:W-:-:S04]  /*52b0*/  FADD.FTZ R48, R48, R45 ;  /* 0x0000002d30307221 */ /* 0x000fc80000010000 */
[----:B------:R-:W-:Y:S02]  /*52c0*/  FADD.FTZ R49, R49, R48 ;  /* 0x0000003031317221 */ /* 0x000fe40000010000 */
[----:B------:R-:W0:Y:S01]  /*52d0*/  MUFU.EX2 R5, R5 ;  /* 0x0000000500057308 */ /* 0x000e220000000800 */
[C---:B-1----:R-:W-:Y:S01]  /*52e0*/  F2FP.SATFINITE.E4M3.F32.PACK_AB_MERGE_C R12, R11.reuse, R6, RZ ;  /* 0x000000060b0c723e */ /* 0x042fe200048070ff */
[----:B------:R-:W-:Y:S01]  /*52f0*/  FADD.FTZ R11, R11, R10 ;  /* 0x0000000a0b0b7221 */ /* 0x000fe20000010000 */
[----:B------:R-:W-:-:S02]  /*5300*/  FADD.FTZ R52, R52, R49 ;  /* 0x0000003134347221 */ /* 0x000fc40000010000 */
[----:B------:R-:W-:Y:S02]  /*5310*/  F2FP.SATFINITE.E4M3.F32.PACK_AB_MERGE_C R141, R9, R42, R12 ;  /* 0x0000002a098d723e */ /* 0x000fe4000480700c */
[----:B------:R-:W-:-:S01]  /*5320*/  FADD.FTZ R53, R53, R52 ;  /* 0x0000003435357221 */ /* 0x000fc20000010000 */
[----:B------:R-:W1:Y:S01]  /*5330*/  MUFU.EX2 R54, R54 ;  /* 0x0000003600367308 */ /* 0x000e620000000800 */
[----:B--2---:R-:W-:-:S07]  /*5340*/  FADD.FTZ R6, R4, R11 ;  /* 0x0000000b04067221 */ /* 0x004fce0000010000 */
[----:B------:R-:W-:Y:S01]  /*5350*/  MUFU.EX2 R28, R28 ;  /* 0x0000001c001c7308 */ /* 0x000fe20000000800 */
[----:B0-----:R-:W-:-:S07]  /*5360*/  FADD.FTZ R11, R5, R6 ;  /* 0x00000006050b7221 */ /* 0x001fce0000010000 */
[----:B------:R-:W0:Y:S01]  /*5370*/  MUFU.EX2 R29, R29 ;  /* 0x0000001d001d7308 */ /* 0x000e220000000800 */
[----:B-1----:R-:W-:-:S07]  /*5380*/  FADD.FTZ R6, R54, R11 ;  /* 0x0000000b36067221 */ /* 0x002fce0000010000 */
[----:B------:R-:W1:Y:S08]  /*5390*/  MUFU.EX2 R55, R55 ;  /* 0x0000003700377308 */ /* 0x000e700000000800 */
[----:B------:R-:W-:Y:S01]  /*53a0*/  MUFU.EX2 R24, R24 ;  /* 0x0000001800187308 */ /* 0x000fe20000000800 */
[----:B0-----:R-:W-:-:S07]  /*53b0*/  F2FP.SATFINITE.E4M3.F32.PACK_AB_MERGE_C R10, R29, R28, RZ ;  /* 0x0000001c1d0a723e */ /* 0x001fce00048070ff */
[----:B------:R-:W0:Y:S01]  /*53c0*/  MUFU.EX2 R25, R25 ;  /* 0x0000001900197308 */ /* 0x000e220000000800 */
[C---:B-1----:R-:W-:Y:S01]  /*53d0*/  F2FP.SATFINITE.E4M3.F32.PACK_AB_MERGE_C R54, R55.reuse, R54, RZ ;  /* 0x000000363736723e */ /* 0x042fe200048070ff */
[----:B------:R-:W-:-:S03]  /*53e0*/  FADD.FTZ R55, R55, R6 ;  /* 0x0000000637377221 */ /* 0x000fc60000010000 */
[----:B------:R-:W-:-:S03]  /*53f0*/  F2FP.SATFINITE.E4M3.F32.PACK_AB_MERGE_C R143, R5, R4, R54 ;  /* 0x00000004058f723e */ /* 0x000fc60004807036 */
[----:B------:R-:W1:Y:S08]  /*5400*/  MUFU.EX2 R26, R26 ;  /* 0x0000001a001a7308 */ /* 0x000e700000000800 */
[----:B------:R-:W2:Y:S01]  /*5410*/  MUFU.EX2 R27, R27 ;  /* 0x0000001b001b7308 */ /* 0x000ea20000000800 */
[----:B0-----:R-:W-:Y:S01]  /*5420*/  F2FP.SATFINITE.E4M3.F32.PACK_AB_MERGE_C R136, R25, R24, R10 ;  /* 0x000000181988723e */ /* 0x001fe2000480700a */
[----:B------:R-:W-:-:S04]  /*5430*/  FADD.FTZ R24, R24, R53 ;  /* 0x0000003518187221 */ /* 0x000fc80000010000 */
[----:B------:R-:W-:Y:S02]  /*5440*/  FADD.FTZ R25, R25, R24 ;  /* 0x0000001819197221 */ /* 0x000fe40000010000 */
[----:B------:R-:W0:Y:S01]  /*5450*/  MUFU.EX2 R30, R30 ;  /* 0x0000001e001e7308 */ /* 0x000e220000000800 */
[----:B-1----:R-:W-:-:S01]  /*5460*/  FADD.FTZ R6, R26, R55 ;  /* 0x000000371a067221 */ /* 0x002fc20000010000 */
[----:B------:R-:W-:-:S04]  /*5470*/  FADD.FTZ R28, R28, R25 ;  /* 0x000000191c1c7221 */ /* 0x000fc80000010000 */
[----:B------:R-:W-:Y:S02]  /*5480*/  FADD.FTZ R29, R29, R28 ;  /* 0x0000001c1d1d7221 */ /* 0x000fe40000010000 */
[----:B------:R-:W-:Y:S01]  /*5490*/  MUFU.EX2 R36, R36 ;  /* 0x0000002400247308 */ /* 0x000fe20000000800 */
[----:B--2---:R-:W-:-:S07]  /*54a0*/  FADD.FTZ R11, R27, R6 ;  /* 0x000000061b0b7221 */ /* 0x004fce0000010000 */
[----:B------:R-:W1:Y:S01]  /*54b0*/  MUFU.EX2 R69, R69 ;  /* 0x0000004500457308 */ /* 0x000e620000000800 */
[----:B0-----:R-:W-:-:S07]  /*54c0*/  FADD.FTZ R6, R30, R11 ;  /* 0x0000000b1e067221 */ /* 0x001fce0000010000 */
[----:B------:R-:W0:Y:S08]  /*54d0*/  MUFU.EX2 R31, R31 ;  /* 0x0000001f001f7308 */ /* 0x000e300000000800 */
[----:B------:R-:W-:Y:S01]  /*54e0*/  MUFU.EX2 R32, R32 ;  /* 0x0000002000207308 */ /* 0x000fe20000000800 */
[----:B-1----:R-:W-:-:S07]  /*54f0*/  F2FP.SATFINITE.E4M3.F32.PACK_AB_MERGE_C R10, R69, R36, RZ ;  /* 0x00000024450a723e */ /* 0x002fce00048070ff */
[----:B------:R-:W1:Y:S01]  /*5500*/  MUFU.EX2 R33, R33 ;  /* 0x0000002100217308 */ /* 0x000e620000000800 */
[C---:B0-----:R-:W-:Y:S01]  /*5510*/  F2FP.SATFINITE.E4M3.F32.PACK_AB_MERGE_C R30, R31.reuse, R30, RZ ;  /* 0x0000001e1f1e723e */ /* 0x041fe200048070ff */
[----:B------:R-:W-:-:S03]  /*5520*/  FADD.FTZ R31, R31, R6 ;  /* 0x000000061f1f7221 */ /* 0x000fc60000010000 */
[----:B------:R-:W-:-:S03]  /*5530*/  F2FP.SATFINITE.E4M3.F32.PACK_AB_MERGE_C R137, R27, R26, R30 ;  /* 0x0000001a1b89723e */ /* 0x000fc6000480701e */
[----:B------:R-:W0:Y:S08]  /*5540*/  MUFU.EX2 R34, R34 ;  /* 0x0000002200227308 */ /* 0x000e300000000800 */
[----:B------:R-:W2:Y:S01]  /*5550*/  MUFU.EX2 R35, R35 ;  /* 0x0000002300237308 */ /* 0x000ea20000000800 */
[----:B-1----:R-:W-:Y:S01]  /*5560*/  F2FP.SATFINITE.E4M3.F32.PACK_AB_MERGE_C R138, R33, R32, R10 ;  /* 0x00000020218a723e */ /* 0x002fe2000480700a */
[----:B------:R-:W-:-:S04]  /*5570*/  FADD.FTZ R32, R32, R29 ;  /* 0x0000001d20207221 */ /* 0x000fc80000010000 */
[----:B------:R-:W-:Y:S02]  /*5580*/  FADD.FTZ R33, R33, R32 ;  /* 0x0000002021217221 */ /* 0x000fe40000010000 */
[----:B------:R-:W-:Y:S01]  /*5590*/  MUFU.EX2 R38, R38 ;  /* 0x0000002600267308 */ /* 0x000fe20000000800 */
[----:B0-----:R-:W-:-:S01]  /*55a0*/  FADD.FTZ R4, R34, R31 ;  /* 0x0000001f22047221 */ /* 0x001fc20000010000 */
[----:B------:R-:W-:-:S04]  /*55b0*/  FADD.FTZ R6, R36, R33 ;  /* 0x0000002124067221 */ /* 0x000fc80000010000 */
[----:B------:R-:W-:Y:S02]  /*55c0*/  FADD.FTZ R6, R69, R6 ;  /* 0x0000000645067221 */ /* 0x000fe40000010000 */
[----:B------:R-:W0:Y:S01]  /*55d0*/  MUFU.EX2 R37, R37 ;  /* 0x0000002500257308 */ /* 0x000e220000000800 */
[----:B--2---:R-:W-:-:S01]  /*55e0*/  FADD.FTZ R5, R35, R4 ;  /* 0x0000000423057221 */ /* 0x004fc20000010000 */
[----:B0-----:R-:W-:-:S03]  /*55f0*/  F2FP.SATFINITE.E4M3.F32.PACK_AB_MERGE_C R4, R37, R38, RZ ;  /* 0x000000262504723e */ /* 0x001fc600048070ff */
[----:B------:R-:W-:Y:S01]  /*5600*/  FADD.FTZ R38, R38, R5 ;  /* 0x0000000526267221 */ /* 0x000fe20000010000 */
[----:B------:R-:W-:-:S03]  /*5610*/  F2FP.SATFINITE.E4M3.F32.PACK_AB_MERGE_C R139, R35, R34, R4 ;  /* 0x00000022238b723e */ /* 0x000fc60004807004 */
[----:B------:R-:W-:Y:S01]  /*5620*/  FADD.FTZ R5, R37, R38 ;  /* 0x0000002625057221 */ /* 0x000fe20000010000 */
[----:B------:R-:W-:Y:S01]  /*5630*/  VIADD R4, R104, 0xfffffffe ;  /* 0xfffffffe68047836 */ /* 0x000fe20000000000 */
[----:B------:R-:W-:Y:S06]  /*5640*/  @P1 BRA `(.L_x_655) ;  /* 0x0000000000441947 */ /* 0x000fec0003800000 */
[----:B------:R-:W-:Y:S01]  /*5650*/  ISETP.LT.AND P1, PT, RZ, UR10, PT ;  /* 0x0000000aff007c0c */ /* 0x000fe2000bf21270 */
[----:B------:R-:W-:-:S12]  /*5660*/  UIADD3 UR12, UR10, -0x1, URZ ;  /* 0xffffffff0a0c7890 */ /* 0x000fd8000fffe03f */
[----:B------:R-:W-:Y:S05]  /*5670*/  @P1 BRA `(.L_x_656) ;  /* 0x00000000001c1947 */ /* 0x000fea0003800000 */
[----:B------:R-:W-:Y:S02]  /*5680*/  UISETP.NE.AND UP2, UPT, UR7, 0x1, UPT ;  /* 0x000000010700788c */ /* 0x000fe4000bf45270 */
[----:B------:R-:W-:-:S09]  /*5690*/  UIADD3 UR12, -UR10, URZ, URZ ;  /* 0x0000003f0a0c7290 */ /* 0x000fd2000fffe13f */
[----:B------:R-:W-:Y:S02]  /*56a0*/  @UP2 ULDC.64 UR14, c[0x0][0x9e8] ;  /* 0x00027a00000e2ab9 */ /* 0x000fe40000000a00 */
[----:B------:R-:W-:-:S04]  /*56b0*/  UIMAD.WIDE.U32 UR10, UR12, UR14, URZ ;  /* 0x0000000e0c0a72a5 */ /* 0x000fc8000f8e003f */
[----:B------:R-:W-:-:S04]  /*56c0*/  @UP2 USHF.R.U32.HI UR12, URZ, UR15, UR11 ;  /* 0x0000000f3f0c2299 */ /* 0x000fc8000801160b */
[----:B------:R-:W-:Y:S01]  /*56d0*/  ULOP3.LUT UR12, URZ, UR12, URZ, 0x33, !UPT ;  /* 0x0000000c3f0c7292 */ /* 0x000fe2000f8e333f */
[----:B------:R-:W-:Y:S11]  /*56e0*/  BRA `(.L_x_657) ;  /* 0x0000000000107947 */ /* 0x000ff60003800000 */
.L_x_656:
[----:B------:R-:W-:-:S11]  /*56f0*/  UISETP.NE.AND UP2, UPT, UR7, 0x1, UPT ;  /* 0x000000010700788c */ /* 0x000fd6000bf45270 */
[----:B------:R-:W-:Y:S02]  /*5700*/  @UP2 ULDC.64 UR14, c[0x0][0x9e8] ;  /* 0x00027a00000e2ab9 */ /* 0x000fe40000000a00 */
[----:B------:R-:W-:-:S04]  /*5710*/  UIMAD.WIDE.U32 UR10, UR12, UR14, URZ ;  /* 0x0000000e0c0a72a5 */ /* 0x000fc8000f8e003f */
[----:B------:R-:W-:-:S12]  /*5720*/  @UP2 USHF.R.U32.HI UR12, URZ, UR15, UR11 ;  /* 0x0000000f3f0c2299 */ /* 0x000fd8000801160b */
.L_x_657:
[----:B------:R-:W-:-:S04]  /*5730*/  UIMAD UR7, UR12, UR7, UR7 ;  /* 0x000000070c0772a4 */ /* 0x000fc8000f8e0207 */
[----:B------:R-:W-:-:S04]  /*5740*/  UISETP.LT.AND UP2, UPT, UR6, UR7, UPT ;  /* 0x000000070600728c */ /* 0x000fc8000bf41270 */
[----:B------:R-:W-:-:S12]  /*5750*/  USEL UR6, UR6, UR7, UP2 ;  /* 0x0000000706067287 */ /* 0x000fd80009000000 */
.L_x_655:
[----:B------:R-:W-:Y:S01]  /*5760*/  UIMAD.WIDE UR6, UR6, 0x66666667, URZ ;  /* 0x66666667060678a5 */ /* 0x000fe2000f8e023f */
[----:B------:R-:W-:Y:S02]  /*5770*/  CS2R R54, SRZ ;  /* 0x0000000000367805 */ /* 0x000fe4000001ff00 */
[----:B------:R-:W-:Y:S02]  /*5780*/  CS2R R52, SRZ ;  /* 0x0000000000347805 */ /* 0x000fe4000001ff00 */
[----:B------:R-:W-:Y:S01]  /*5790*/  CS2R R50, SRZ ;  /* 0x0000000000327805 */ /* 0x000fe2000001ff00 */
[----:B------:R-:W-:Y:S01]  /*57a0*/  USHF.R.U32.HI UR6, URZ, 0x1f, UR7 ;  /* 0x0000001f3f067899 */ /* 0x000fe20008011607 */
[----:B------:R-:W-:Y:S02]  /*57b0*/  CS2R R48, SRZ ;  /* 0x0000000000307805 */ /* 0x000fe4000001ff00 */
[----:B------:R-:W-:Y:S02]  /*57c0*/  CS2R R46, SRZ ;  /* 0x00000000002e7805 */ /* 0x000fe4000001ff00 */
[----:B------:R-:W-:Y:S01]  /*57d0*/  CS2R R44, SRZ ;  /* 0x00000000002c7805 */ /* 0x000fe2000001ff00 */
[----:B------:R-:W-:Y:S01]  /*57e0*/  ULEA.HI.SX32 UR6, UR7, UR6, 0x1a ;  /* 0x0000000607067291 */ /* 0x000fe2000f8fd23f */
[----:B------:R-:W-:-:S02]  /*57f0*/  CS2R R42, SRZ ;  /* 0x00000000002a7805 */ /* 0x000fc4000001ff00 */
[----:B------:R-:W-:Y:S02]  /*5800*/  CS2R R40, SRZ ;  /* 0x0000000000287805 */ /* 0x000fe4000001ff00 */
[----:B------:R-:W-:Y:S01]  /*5810*/  CS2R R38, SRZ ;  /* 0x0000000000267805 */ /* 0x000fe2000001ff00 */
[----:B------:R-:W-:Y:S01]  /*5820*/  UISETP.LT.AND UP2, UPT, UR43, UR6, UPT ;  /* 0x000000062b00728c */ /* 0x000fe2000bf41270 */
[----:B------:R-:W-:Y:S02]  /*5830*/  CS2R R36, SRZ ;  /* 0x0000000000247805 */ /* 0x000fe4000001ff00 */
[----:B------:R-:W-:Y:S02]  /*5840*/  CS2R R34, SRZ ;  /* 0x0000000000227805 */ /* 0x000fe4000001ff00 */
[----:B------:R-:W-:Y:S01]  /*5850*/  CS2R R32, SRZ ;  /* 0x0000000000207805 */ /* 0x000fe2000001ff00 */
[----:B------:R-:W-:Y:S01]  /*5860*/  USEL UR25, UR43, UR6, !UP2 ;  /* 0x000000062b197287 */ /* 0x000fe2000d000000 */
[----:B------:R-:W-:-:S02]  /*5870*/  CS2R R30, SRZ ;  /* 0x00000000001e7805 */ /* 0x000fc4000001ff00 */
[----:B------:R-:W-:Y:S02]  /*5880*/  CS2R R28, SRZ ;  /* 0x00000000001c7805 */ /* 0x000fe4000001ff00 */
[----:B------:R-:W-:Y:S02]  /*5890*/  CS2R R26, SRZ ;  /* 0x00000000001a7805 */ /* 0x000fe4000001ff00 */
[----:B------:R-:W-:Y:S02]  /*58a0*/  CS2R R24, SRZ ;  /* 0x0000000000187805 */ /* 0x000fe4000001ff00 */
[----:B------:R-:W-:-:S13]  /*58b0*/  ISETP.GE.AND P1, PT, R4, UR25, PT ;  /* 0x0000001904007c0c */ /* 0x000fda000bf26270 */
[----:B------:R-:W-:Y:S05]  /*58c0*/  @!P1 BRA `(.L_x_658) ;  /* 0x0000003c00d89947 */ /* 0x000fea0003800000 */
[----:B------:R-:W-:Y:S01]  /*58d0*/  IMAD.MOV.U32 R55, RZ, RZ, RZ ;  /* 0x000000ffff377224 */ /* 0x000fe200078e00ff */
[----:B------:R-:W-:Y:S01]  /*58e0*/  ULDC UR20, c[0x0][0x9e4] ;  /* 0x0002790000147ab9 */ /* 0x000fe20000000800 */
[----:B------:R-:W-:Y:S01]  /*58f0*/  ULDC UR21, c[0x0][0x9dc] ;  /* 0x0002770000157ab9 */ /* 0x000fe20000000800 */
[----:B------:R-:W-:-:S05]  /*5900*/  ULDC UR22, c[0x0][0x9e0] ;  /* 0x0002780000167ab9 */ /* 0x000fca0000000800 */
.L_x_676:
[----:B------:R-:W-:-:S04]  /*5910*/  UIADD3 UR24, UR37, 0x1, URZ ;  /* 0x0000000125187890 */ /* 0x000fc8000fffe03f */
[----:B------:R-:W-:-:S04]  /*5920*/  UISETP.NE.AND UP2, UPT, UR24, 0x2, UPT ;  /* 0x000000021800788c */ /* 0x000fc8000bf45270 */
[----:B------:R-:W-:Y:S02]  /*5930*/  USEL UR23, URZ, 0x1, UP2 ;  /* 0x000000013f177887 */ /* 0x000fe40009000000 */
[----:B------:R-:W-:Y:S02]  /*5940*/  USEL UR24, UR24, URZ, UP2 ;  /* 0x0000003f18187287 */ /* 0x000fe40009000000 */
[----:B------:R-:W-:Y:S01]  /*5950*/  ULOP3.LUT UR23, UR36, UR23, URZ, 0x3c, !UPT ;  /* 0x0000001724177292 */ /* 0x000fe2000f8e3c3f */
[----:B------:R-:W-:Y:S11]  /*5960*/  @!P0 BRA `(.L_x_659) ;  /* 0x0000000000048947 */ /* 0x000ff60003800000 */
[----:B------:R-:W-:Y:S01]  /*5970*/  BPT.TRAP 0x1 ;  /* 0x000000040000795c */ /* 0x000fe20000300000 */
.L_x_659:
[----:B------:R-:W-:Y:S01]  /*5980*/  ULEA UR6, UR24, UR45, 0x3 ;  /* 0x0000002d18067291 */ /* 0x000fe2000f8e183f */
[----:B------:R-:W-:-:S05]  /*5990*/  IMAD.U32 R8, RZ, RZ, UR23 ;  /* 0x00000017ff087e24 */ /* 0x000fca000f8e00ff */
[----:B------:R-:W-:-:S04]  /*59a0*/  SHF.L.U32 R8, R8, 0x1f, RZ ;  /* 0x0000001f08087819 */ /* 0x000fc800000006ff */
[----:B------:R0:W1:Y:S01]  /*59b0*/  SYNCS.PHASECHK.TRANS64.TRYWAIT P1, [UR6+0x13230], R8 ;  /* 0x01323008ff0075a7 */ /* 0x0000620008020146 */
[----:B------:R-:W-:Y:S05]  /*59c0*/  @!P0 BRA `(.L_x_660) ;  /* 0x0000000000048947 */ /* 0x000fea0003800000 */
[----:B------:R-:W-:Y:S01]  /*59d0*/  BPT.TRAP 0x1 ;  /* 0x000000040000795c */ /* 0x000fe20000300000 */
.L_x_660:
[----:B-1----:R-:W-:Y:S05]  /*59e0*/  @P1 BRA `(.L_x_661) ;  /* 0x0000000000081947 */ /* 0x002fea0003800000 */
[----:B------:R-:W1:Y:S02]  /*59f0*/  SYNCS.PHASECHK.TRANS64.TRYWAIT P1, [UR6+0x13230], R8 ;  /* 0x01323008ff0075a7 */ /* 0x000e640008020146 */
[----:B-1----:R-:W-:Y:S05]  /*5a00*/  @!P1 BRA `(.L_x_662) ;  /* 0x000000fc00b89947 */ /* 0x002fea0003800000 */
.L_x_661:
        /* <DEDUP_REMOVED lines=64> */
.L_x_663:
[----:B------:R-:W-:Y:S01]  /*5e10*/  ULEA UR11, UR37, UR45, 0x3 ;  /* 0x0000002d250b7291 */ /* 0x000fe2000f8e183f */
[----:B01----:R-:W-:-:S05]  /*5e20*/  IMAD.U32 R8, RZ, RZ, UR36 ;  /* 0x00000024ff087e24 */ /* 0x003fca000f8e00ff */
[----:B------:R-:W-:-:S04]  /*5e30*/  SHF.L.U32 R8, R8, 0x1f, RZ ;  /* 0x0000001f08087819 */ /* 0x000fc800000006ff */
[----:B------:R0:W1:Y:S01]  /*5e40*/  SYNCS.PHASECHK.TRANS64.TRYWAIT P1, [UR11+0x13250], R8 ;  /* 0x01325008ff0075a7 */ /* 0x000062000802014b */
[----:B------:R-:W-:Y:S05]  /*5e50*/  @!P0 BRA `(.L_x_664) ;  /* 0x0000000000048947 */ /* 0x000fea0003800000 */
[----:B------:R-:W-:Y:S01]  /*5e60*/  BPT.TRAP 0x1 ;  /* 0x000000040000795c */ /* 0x000fe20000300000 */
.L_x_664:
[----:B-1----:R-:W-:Y:S05]  /*5e70*/  @P1 BRA `(.L_x_665) ;  /* 0x0000000000081947 */ /* 0x002fea0003800000 */
[----:B------:R-:W1:Y:S02]  /*5e80*/  SYNCS.PHASECHK.TRANS64.TRYWAIT P1, [UR11+0x13250], R8 ;  /* 0x01325008ff0075a7 */ /* 0x000e64000802014b */
[----:B-1----:R-:W-:Y:S05]  /*5e90*/  @!P1 BRA `(.L_x_666) ;  /* 0x000000f800ac9947 */ /* 0x002fea0003800000 */
.L_x_665:
[----:B------:R-:W-:Y:S01]  /*5ea0*/  UIADD3 UR6, UR45, 0x1000, URZ ;  /* 0x000010002d067890 */ /* 0x000fe2000fffe03f */
[----:B------:R-:W-:Y:S01]  /*5eb0*/  WARPGROUP.ARRIVE ;  /* 0x00000000000079c5 */ /* 0x000fe20000000000 */
[----:B------:R-:W-:Y:S01]  /*5ec0*/  UMOV UR7, 0xc0000010 ;  /* 0xc000001000077882 */ /* 0x000fe20000000000 */
[----:B------:R-:W-:Y:S01]  /*5ed0*/  PLOP3.LUT P1, PT, PT, PT, UP0, 0x80, 0x0 ;  /* 0x000000000000781c */ /* 0x000fe20003f2f008 */
[----:B------:R-:W-:Y:S01]  /*5ee0*/  USHF.R.U32.HI UR6, URZ, 0x4, UR6 ;  /* 0x000000043f067899 */ /* 0x000fe20008011606 */
[----:B------:R-:W-:Y:S01]  /*5ef0*/  PLOP3.LUT P2, PT, PT, PT, UP0, 0x80, 0x0 ;  /* 0x000000000000781c */ /* 0x000fe20003f4f008 */
[----:B------:R-:W-:Y:S01]  /*5f00*/  VIADD R21, R19, UR41 ;  /* 0x0000002913157c36 */ /* 0x000fe20008000000 */
[----:B01----:R-:W0:Y:S01]  /*5f10*/  LDC R8, c[0x0][0x288] ;  /* 0x0000a200ff087b82 */ /* 0x003e220000000800 */
[----:B------:R-:W-:Y:S01]  /*5f20*/  ULOP3.LUT UR6, UR6, 0x3fff, URZ, 0xc0, !UPT ;  /* 0x00003fff06067892 */ /* 0x000fe2000f8ec03f */
[----:B------:R-:W-:Y:S01]  /*5f30*/  LOP3.LUT P3, RZ, R23, 0x7f, RZ, 0xc0, !PT ;  /* 0x0000007f17ff7812 */ /* 0x000fe2000786c0ff */
[----:B------:R-:W-:-:S02]  /*5f40*/  IMAD R20, R4, -0xa0, RZ ;  /* 0xffffff6004147824 */ /* 0x000fc400078e02ff */
[----:B------:R-:W-:Y:S01]  /*5f50*/  ULOP3.LUT UR6, UR6, 0x10000, URZ, 0xfc, !UPT ;  /* 0x0001000006067892 */ /* 0x000fe2000f8efc3f */
[----:B------:R-:W-:Y:S02]  /*5f60*/  IMAD.U32 R9, RZ, RZ, UR24 ;  /* 0x00000018ff097e24 */ /* 0x000fe4000f8e00ff */
[----:B------:R-:W-:Y:S01]  /*5f70*/  VIADD R11, R20, 0x1 ;  /* 0x00000001140b7836 */ /* 0x000fe20000000000 */
[----:B------:R-:W-:-:S03]  /*5f80*/  UIMAD UR10, UR37, 0x280, UR6 ;  /* 0x00000280250a78a4 */ /* 0x000fc6000f8e0206 */
[----:B------:R-:W-:-:S03]  /*5f90*/  IMAD R11, R18, -0x2, R11 ;  /* 0xfffffffe120b7824 */ /* 0x000fc600078e020b */
[----:B------:R-:W-:Y:S01]  /*5fa0*/  @!P3 LEA R9, R9, UR45, 0x3 ;  /* 0x0000002d0909bc11 */ /* 0x000fe2000f8e18ff */
[----:B------:R-:W-:Y:S02]  /*5fb0*/  UMOV UR6, UR10 ;  /* 0x0000000a00067c82 */ /* 0x000fe40008000000 */
[----:B------:R-:W-:Y:S01]  /*5fc0*/  QGMMA.64x64x32.F32.E4M3.E4M3 R24, R152, gdesc[UR4], R24, gsb0 ;  /* 0x00e0000498187df3 */ /* 0x000fe20008000818 */
[----:B------:R-:W-:Y:S01]  /*5fd0*/  UIADD3 UR6, UR10, 0x80, URZ ;  /* 0x000000800a067890 */ /* 0x000fe2000fffe03f */
[----:B------:R-:W-:Y:S01]  /*5fe0*/  @!P3 VIADD R9, R9, 0x13240 ;  /* 0x000132400909b836 */ /* 0x000fe20000000000 */
[----:B------:R-:W-:Y:S01]  /*5ff0*/  UMOV UR7, 0xc0000010 ;  /* 0xc000001000077882 */ /* 0x000fe20000000000 */
[----:B0-----:R-:W-:-:S03]  /*6000*/  IADD3 R14, R11, -R8, R17 ;  /* 0x800000080b0e7210 */ /* 0x001fc60007ffe011 */
[----:B------:R-:W-:Y:S02]  /*6010*/  @!P3 PRMT R9, RZ, 0x654, R9 ;  /* 0x00000654ff09b816 */ /* 0x000fe40000000009 */
[----:B------:R-:W-:Y:S01]  /*6020*/  VIADD R15, R14, UR22 ;  /* 0x000000160e0f7c36 */ /* 0x000fe20008000000 */
        /* <DEDUP_REMOVED lines=18> */
[----:B------:R-:W-:Y:S02]  /*6150*/  @UP0 ULDC UR6, c[0x0][0x44c] ;  /* 0x0001130000060ab9 */ /* 0x000fe40000000800 */
[----:B------:R-:W-:Y:S01]  /*6160*/  @P1 IMAD.HI.U32 R10, R21, UR6, RZ ;  /* 0x00000006150a1c27 */ /* 0x000fe2000f8e00ff */
[----:B------:R-:W-:Y:S01]  /*6170*/  @UP0 ULDC UR6, c[0x0][0x450] ;  /* 0x0001140000060ab9 */ /* 0x000fe20000000800 */
[----:B------:R-:W-:-:S03]  /*6180*/  PLOP3.LUT P1, PT, PT, PT, UP1, 0x40, 0x0 ;  /* 0x000000000000781c */ /* 0x000fc60003f2e818 */
[----:B------:R-:W-:Y:S01]  /*6190*/  @P2 SHF.R.U32.HI R21, RZ, UR6, R10 ;  /* 0x00000006ff152c19 */ /* 0x000fe2000801160a */
[----:B------:R-:W-:-:S06]  /*61a0*/  ULOP3.LUT UR6, URZ, UR21, URZ, 0x33, !UPT ;  /* 0x000000153f067292 */ /* 0x000fcc000f8e333f */
[----:B------:R-:W-:Y:S01]  /*61b0*/  VIADD R14, R14, UR6 ;  /* 0x000000060e0e7c36 */ /* 0x000fe20008000000 */
[----:B------:R-:W-:Y:S02]  /*61c0*/  WARPGROUP.DEPBAR.LE gsb0, 0x0 ;  /* 0x00008000000079c5 */ /* 0x000fe40000010000 */
[----:B------:R-:W0:Y:S01]  /*61d0*/  SHFL.IDX PT, R136, R21, RZ, 0x1c1f ;  /* 0x001c1fff15887589 */ /* 0x000e2200000e0000 */
[----:B------:R1:W-:Y:S02]  /*61e0*/  @!P3 SYNCS.ARRIVE.TRANS64.RED.A1T0 RZ, [R9+URZ], RZ ;  /* 0x000000ff09ffb9a7 */ /* 0x0003e4000810043f */
[----:B-1----:R-:W-:Y:S02]  /*61f0*/  VIADD R9, R11, 0xffffffff ;  /* 0xffffffff0b097836 */ /* 0x002fe40000000000 */
[--C-:B0-----:R-:W-:Y:S02]  /*6200*/  IMAD.IADD R13, R15, 0x1, R136.reuse ;  /* 0x000000010f0d7824 */ /* 0x101fe400078e0288 */
[----:B------:R-:W-:Y:S01]  /*6210*/  IMAD.IADD R12, R14, 0x1, R136 ;  /* 0x000000010e0c7824 */ /* 0x000fe200078e0288 */
[----:B------:R-:W-:Y:S06]  /*6220*/  @P1 BRA `(.L_x_667) ;  /* 0x0000000000541947 */ /* 0x000fec0003800000 */
[----:B------:R-:W-:Y:S01]  /*6230*/  IADD3 R136, R17, -R8, R136 ;  /* 0x8000000811887210 */ /* 0x000fe20007ffe088 */
[----:B------:R-:W-:Y:S03]  /*6240*/  BSSY B0, `(.L_x_668) ;  /* 0x0000010000007945 */ /* 0x000fe60003800000 */
[----:B------:R-:W-:-:S13]  /*6250*/  ISETP.GT.AND P1, PT, R136, -0x1, PT ;  /* 0xffffffff8800780c */ /* 0x000fda0003f24270 */
[----:B------:R-:W-:Y:S05]  /*6260*/  @P1 BRA `(.L_x_669) ;  /* 0x0000000000201947 */ /* 0x000fea0003800000 */
[----:B------:R-:W-:Y:S01]  /*6270*/  IMAD.U32 R138, RZ, RZ, UR20 ;  /* 0x00000014ff8a7e24 */ /* 0x000fe2000f8e00ff */
[----:B------:R-:W-:-:S04]  /*6280*/  LOP3.LUT R137, RZ, R136, RZ, 0x33, !PT ;  /* 0x00000088ff897212 */ /* 0x000fc800078e33ff */
[----:B------:R-:W-:-:S13]  /*6290*/  ISETP.NE.AND P1, PT, R138, 0x1, PT ;  /* 0x000000018a00780c */ /* 0x000fda0003f25270 */
[----:B------:R-:W0:Y:S02]  /*62a0*/  @P1 LDC.64 R10, c[0x0][0x9e8] ;  /* 0x00027a00ff0a1b82 */ /* 0x000e240000000a00 */
[----:B0-----:R-:W-:-:S05]  /*62b0*/  @P1 IMAD.HI.U32 R10, R137, R10, RZ ;  /* 0x0000000a890a1227 */ /* 0x001fca00078e00ff */
[----:B------:R-:W-:-:S04]  /*62c0*/  @P1 SHF.R.U32.HI R137, RZ, R11, R10 ;  /* 0x0000000bff891219 */ /* 0x000fc8000001160a */
[----:B------:R-:W-:Y:S01]  /*62d0*/  LOP3.LUT R136, RZ, R137, RZ, 0x33, !PT ;  /* 0x00000089ff887212 */ /* 0x000fe200078e33ff */
[----:B------:R-:W-:Y:S06]  /*62e0*/  BRA `(.L_x_670) ;  /* 0x0000000000147947 */ /* 0x000fec0003800000 */
.L_x_669:
[----:B------:R-:W-:-:S05]  /*62f0*/  IMAD.U32 R138, RZ, RZ, UR20 ;  /* 0x00000014ff8a7e24 */ /* 0x000fca000f8e00ff */
[----:B------:R-:W-:-:S13]  /*6300*/  ISETP.NE.AND P1, PT, R138, 0x1, PT ;  /* 0x000000018a00780c */ /* 0x000fda0003f25270 */
[----:B------:R-:W0:Y:S02]  /*6310*/  @P1 LDC.64 R10, c[0x0][0x9e8] ;  /* 0x00027a00ff0a1b82 */ /* 0x000e240000000a00 */
[----:B0-----:R-:W-:-:S05]  /*6320*/  @P1 IMAD.HI.U32 R10, R136, R10, RZ ;  /* 0x0000000a880a1227 */ /* 0x001fca00078e00ff */
[----:B------:R-:W-:-:S07]  /*6330*/  @P1 SHF.R.U32.HI R136, RZ, R11, R10 ;  /* 0x0000000bff881219 */ /* 0x000fce000001160a */
.L_x_670:
[----:B------:R-:W-:Y:S05]  /*6340*/  BSYNC B0 ;  /* 0x0000000000007941 */ /* 0x000fea0003800000 */
.L_x_668:
[----:B------:R-:W-:-:S05]  /*6350*/  IMAD R136, R136, R138, R9 ;  /* 0x0000008a88887224 */ /* 0x000fca00078e0209 */
[----:B------:R-:W-:Y:S02]  /*6360*/  VIADDMNMX R13, R136, R138, R13, PT ;  /* 0x0000008a880d7246 */ /* 0x000fe4000380010d */
[----:B------:R-:W-:-:S07]  /*6370*/  VIMNMX R12, R12, R136, !PT ;  /* 0x000000880c0c7248 */ /* 0x000fce0007fe0100 */
.L_x_667:
[C---:B------:R-:W-:Y:S02]  /*6380*/  ISETP.GE.AND P1, PT, R20.reuse, 0x2, PT ;  /* 0x000000021400780c */ /* 0x040fe40003f26270 */
[----:B------:R-:W-:Y:S02]  /*6390*/  ISETP.GE.AND P2, PT, R20, 0x9, PT ;  /* 0x000000091400780c */ /* 0x000fe40003f46270 */
[----:B------:R-:W-:Y:S02]  /*63a0*/  LOP3.LUT R16, R16, 0xefffffff, RZ, 0xc0, !PT ;  /* 0xefffffff10107812 */ /* 0x000fe400078ec0ff */
[----:B------:R-:W-:Y:S02]  /*63b0*/  ISETP.GE.AND P3, PT, R20, 0xa, PT ;  /* 0x0000000a1400780c */ /* 0x000fe40003f66270 */
[----:B------:R-:W-:-:S05]  /*63c0*/  LOP3.LUT R2, R2, 0xfffffffe, RZ, 0xc0, !PT ;  /* 0xfffffffe02027812 */ /* 0x000fca00078ec0ff */
[----:B------:R-:W-:Y:S02]  /*63d0*/  @P1 LOP3.LUT R16, R16, 0x10000000, RZ, 0xfc, !PT ;  /* 0x1000000010101812 */ /* 0x000fe400078efcff */
[----:B------:R-:W-:Y:S02]  /*63e0*/  ISETP.GT.AND P1, PT, R12, 0x1, !P1 ;  /* 0x000000010c00780c */ /* 0x000fe40004f24270 */
[----:B------:R-:W-:Y:S02]  /*63f0*/  LOP3.LUT R16, R16, 0xdfffffff, RZ, 0xc0, !PT ;  /* 0xdfffffff10107812 */ /* 0x000fe400078ec0ff */
[----:B------:R-:W-:Y:S02]  /*6400*/  ISETP.LT.OR P1, PT, R13, 0x2, P1 ;  /* 0x000000020d00780c */ /* 0x000fe40000f21670 */
[----:B------:R-:W-:Y:S02]  /*6410*/  @P2 LOP3.LUT R16, R16, 0x20000000, RZ, 0xfc, !PT ;  /* 0x2000000010102812 */ /* 0x000fe400078efcff */
[----:B------:R-:W-:-:S02]  /*6420*/  ISETP.GT.AND P2, PT, R12, 0x8, !P2 ;  /* 0x000000080c00780c */ /* 0x000fc40005744270 */
[----:B------:R-:W-:Y:S02]  /*6430*/  FSEL R121, R121, -INF , !P1 ;  /* 0xff80000079797808 */ /* 0x000fe40004800000 */
[----:B------:R-:W-:Y:S02]  /*6440*/  LOP3.LUT R16, R16, 0xbfffffff, RZ, 0xc0, !PT ;  /* 0xbfffffff10107812 */ /* 0x000fe400078ec0ff */
[----:B------:R-:W-:Y:S02]  /*6450*/  ISETP.GT.AND P1, PT, R12, 0x9, !P3 ;  /* 0x000000090c00780c */ /* 0x000fe40005f24270 */
[C---:B------:R-:W-:Y:S02]  /*6460*/  ISETP.LT.OR P2, PT, R13.reuse, 0x9, P2 ;  /* 0x000000090d00780c */ /* 0x040fe40001741670 */
        /* <DEDUP_REMOVED lines=209> */
[----:B------:R-:W-:Y:S02]  /*7180*/  FSEL R120, R120, -INF , !P6 ;  /* 0xff80000078787808 */ /* 0x000fe40007000000 */
[----:B------:R-:W-:-:S13]  /*7190*/  ISETP.GE.AND P6, PT, R20, 0x9a, PT ;  /* 0x0000009a1400780c */ /* 0x000fda0003fc6270 */
[----:B------:R-:W-:Y:S02]  /*71a0*/  @P6 LOP3.LUT R16, R16, 0x8000000, RZ, 0xfc, !PT ;  /* 0x0800000010106812 */ /* 0x000fe400078efcff */
[----:B------:R-:W-:Y:S02]  /*71b0*/  ISETP.GT.AND P6, PT, R12, 0x99, !P6 ;  /* 0x000000990c00780c */ /* 0x000fe400077c4270 */
[----:B------:R-:W0:Y:S02]  /*71c0*/  SHFL.IDX PT, R12, R21, 0x1, 0x1c1f ;  /* 0x003c1f00150c7f89 */ /* 0x000e2400000e0000 */
[----:B------:R-:W-:-:S04]  /*71d0*/  ISETP.LT.OR P6, PT, R13, 0x9a, P6 ;  /* 0x0000009a0d00780c */ /* 0x000fc800037c1670 */
[----:B------:R-:W-:Y:S02]  /*71e0*/  FSEL R69, R69, -INF , !P6 ;  /* 0xff80000045457808 */ /* 0x000fe40007000000 */
[----:B------:R-:W-:Y:S01]  /*71f0*/  PLOP3.LUT P6, PT, PT, PT, UP1, 0x40, 0x0 ;  /* 0x000000000000781c */ /* 0x000fe20003fce818 */
[--C-:B0-----:R-:W-:Y:S02]  /*7200*/  IMAD.IADD R15, R15, 0x1, R12.reuse ;  /* 0x000000010f0f7824 */ /* 0x101fe400078e020c */
[----:B------:R-:W-:-:S10]  /*7210*/  IMAD.IADD R14, R14, 0x1, R12 ;  /* 0x000000010e0e7824 */ /* 0x000fd400078e020c */
[----:B------:R-:W-:Y:S05]  /*7220*/  @P6 BRA `(.L_x_671) ;  /* 0x0000000000546947 */ /* 0x000fea0003800000 */
        /* <DEDUP_REMOVED lines=12> */
.L_x_673:
[----:B------:R-:W-:-:S05]  /*72f0*/  IMAD.U32 R20, RZ, RZ, UR20 ;  /* 0x00000014ff147e24 */ /* 0x000fca000f8e00ff */
[----:B------:R-:W-:-:S13]  /*7300*/  ISETP.NE.AND P6, PT, R20, 0x1, PT ;  /* 0x000000011400780c */ /* 0x000fda0003fc5270 */
[----:B------:R-:W0:Y:S02]  /*7310*/  @P6 LDC.64 R10, c[0x0][0x9e8] ;  /* 0x00027a00ff0a6b82 */ /* 0x000e240000000a00 */
[----:B0-----:R-:W-:-:S05]  /*7320*/  @P6 IMAD.HI.U32 R10, R12, R10, RZ ;  /* 0x0000000a0c0a6227 */ /* 0x001fca00078e00ff */
[----:B------:R-:W-:-:S07]  /*7330*/  @P6 SHF.R.U32.HI R12, RZ, R11, R10 ;  /* 0x0000000bff0c6219 */ /* 0x000fce000001160a */
.L_x_674:
[----:B------:R-:W-:Y:S05]  /*7340*/  BSYNC B0 ;  /* 0x0000000000007941 */ /* 0x000fea0003800000 */
.L_x_672:
[----:B------:R-:W-:-:S05]  /*7350*/  IMAD R9, R12, R20, R9 ;  /* 0x000000140c097224 */ /* 0x000fca00078e0209 */
[----:B------:R-:W-:Y:S02]  /*7360*/  VIADDMNMX R15, R9, R20, R15, PT ;  /* 0x00000014090f7246 */ /* 0x000fe4000380010f */
[----:B------:R-:W-:-:S07]  /*7370*/  VIMNMX R14, R14, R9, !PT ;  /* 0x000000090e0e7248 */ /* 0x000fce0007fe0100 */
.L_x_671:
[----:B------:R-:W-:Y:S02]  /*7380*/  ISETP.GT.AND P1, PT, R14, 0x20, !P1 ;  /* 0x000000200e00780c */ /* 0x000fe40004f24270 */
[----:B------:R-:W-:Y:S02]  /*7390*/  LOP3.LUT P6, RZ, R16, 0x20000, RZ, 0xc0, !PT ;  /* 0x0002000010ff7812 */ /* 0x000fe400078cc0ff */
        /* <DEDUP_REMOVED lines=70> */
[C---:B------:R-:W-:Y:S02]  /*7800*/  ISETP.LT.OR P1, PT, R15.reuse, 0x49, P1 ;  /* 0x000000490f00780c */ /* 0x040fe40000f21670 */
[----:B------:R-:W-:Y:S02]  /*7810*/  FMNMX.FTZ R10, R84, R9, !PT ;  /* 0x00000009540a7209 */ /* 0x000fe40007810000 */
[----:B------:R-:W-:Y:S02]  /*7820*/  FSEL R94, R94, -INF , !P1 ;  /* 0xff8000005e5e7808 */ /* 0x000fe40004800000 */
[----:B------:R-:W-:Y:S02]  /*7830*/  ISETP.GT.AND P1, PT, R14, 0x49, !P6 ;  /* 0x000000490e00780c */ /* 0x000fe40007724270 */
[----:B------:R-:W-:Y:S02]  /*7840*/  LOP3.LUT P6, RZ, R16, 0x40, RZ, 0xc0, !PT ;  /* 0x0000004010ff7812 */ /* 0x000fe400078cc0ff */
        /* <DEDUP_REMOVED lines=19> */
[C---:B------:R-:W-:Y:S02]  /*7980*/  ISETP.GT.AND P1, PT, R14.reuse, 0x58, !P1 ;  /* 0x000000580e00780c */ /* 0x040fe40004f24270 */
[----:B------:R-:W-:Y:S01]  /*7990*/  FMNMX.FTZ R12, R69, R10, !PT ;  /* 0x0000000a450c7209 */ /* 0x000fe20007810000 */
[----:B------:R-:W-:Y:S01]  /*79a0*/  IMAD.U32 R10, RZ, RZ, UR42 ;  /* 0x0000002aff0a7e24 */ /* 0x000fe2000f8e00ff */
[----:B------:R-:W-:Y:S02]  /*79b0*/  ISETP.LT.OR P1, PT, R15, 0x59, P1 ;  /* 0x000000590f00780c */ /* 0x000fe40000f21670 */
[----:B------:R-:W-:Y:S01]  /*79c0*/  ISETP.GT.AND P2, PT, R14, 0x89, !P2 ;  /* 0x000000890e00780c */ /* 0x000fe20005744270 */
[----:B------:R-:W0:Y:S01]  /*79d0*/  SHFL.BFLY PT, R9, R12, 0x2, 0x1f ;  /* 0x0c401f000c097f89 */ /* 0x000e2200000e0000 */
[----:B------:R-:W-:Y:S02]  /*79e0*/  FSEL R102, R102, -INF , !P1 ;  /* 0xff80000066667808 */ /* 0x000fe40004800000 */
[----:B------:R-:W-:-:S02]  /*79f0*/  LOP3.LUT P1, RZ, R16, 0x2000, RZ, 0xc0, !PT ;  /* 0x0000200010ff7812 */ /* 0x000fc4000782c0ff */
[C---:B------:R-:W-:Y:S02]  /*7a00*/  ISETP.LT.OR P2, PT, R15.reuse, 0x8a, P2 ;  /* 0x0000008a0f00780c */ /* 0x040fe40001741670 */
[C---:B------:R-:W-:Y:S02]  /*7a10*/  ISETP.GT.AND P1, PT, R14.reuse, 0x59, !P1 ;  /* 0x000000590e00780c */ /* 0x040fe40004f24270 */
[----:B------:R-:W-:Y:S02]  /*7a20*/  ISETP.GT.AND P3, PT, R14, 0x90, !P3 ;  /* 0x000000900e00780c */ /* 0x000fe40005f64270 */
[----:B------:R-:W-:Y:S02]  /*7a30*/  ISETP.LT.OR P1, PT, R15, 0x5a, P1 ;  /* 0x0000005a0f00780c */ /* 0x000fe40000f21670 */
[----:B------:R-:W-:Y:S02]  /*7a40*/  FSEL R63, R63, -INF , !P2 ;  /* 0xff8000003f3f7808 */ /* 0x000fe40005000000 */
[----:B------:R-:W-:-:S02]  /*7a50*/  FSEL R103, R103, -INF , !P1 ;  /* 0xff80000067677808 */ /* 0x000fc40004800000 */
[----:B------:R-:W-:Y:S02]  /*7a60*/  LOP3.LUT P1, RZ, R16, 0x1000, RZ, 0xc0, !PT ;  /* 0x0000100010ff7812 */ /* 0x000fe4000782c0ff */
[C---:B------:R-:W-:Y:S02]  /*7a70*/  ISETP.GT.AND P4, PT, R14.reuse, 0x91, !P4 ;  /* 0x000000910e00780c */ /* 0x040fe40006784270 */
[C---:B------:R-:W-:Y:S02]  /*7a80*/  ISETP.GT.AND P1, PT, R14.reuse, 0x60, !P1 ;  /* 0x000000600e00780c */ /* 0x040fe40004f24270 */
[----:B------:R-:W-:Y:S02]  /*7a90*/  ISETP.GT.AND P5, PT, R14, 0x98, !P5 ;  /* 0x000000980e00780c */ /* 0x000fe40006fa4270 */
[----:B------:R-:W-:Y:S02]  /*7aa0*/  ISETP.LT.OR P1, PT, R15, 0x61, P1 ;  /* 0x000000610f00780c */ /* 0x000fe40000f21670 */
[----:B0-----:R-:W-:-:S02]  /*7ab0*/  FMNMX.FTZ R20, R12, R9, !PT ;  /* 0x000000090c147209 */ /* 0x001fc40007810000 */
[----:B------:R-:W-:Y:S02]  /*7ac0*/  FSEL R74, R74, -INF , !P1 ;  /* 0xff8000004a4a7808 */ /* 0x000fe40004800000 */
[----:B------:R-:W-:Y:S01]  /*7ad0*/  LOP3.LUT P1, RZ, R16, 0x800, RZ, 0xc0, !PT ;  /* 0x0000080010ff7812 */ /* 0x000fe2000782c0ff */
[----:B------:R-:W0:Y:S01]  /*7ae0*/  SHFL.BFLY PT, R9, R20, 0x1, 0x1f ;  /* 0x0c201f0014097f89 */ /* 0x000e2200000e0000 */
[C---:B------:R-:W-:Y:S02]  /*7af0*/  ISETP.LT.OR P3, PT, R15.reuse, 0x91, P3 ;  /* 0x000000910f00780c */ /* 0x040fe40001f61670 */
[----:B------:R-:W-:Y:S02]  /*7b00*/  ISETP.GT.AND P1, PT, R14, 0x61, !P1 ;  /* 0x000000610e00780c */ /* 0x000fe40004f24270 */
[C---:B------:R-:W-:Y:S02]  /*7b10*/  ISETP.LT.OR P4, PT, R15.reuse, 0x92, P4 ;  /* 0x000000920f00780c */ /* 0x040fe40002781670 */
[----:B------:R-:W-:-:S02]  /*7b20*/  ISETP.LT.OR P1, PT, R15, 0x62, P1 ;  /* 0x000000620f00780c */ /* 0x000fc40000f21670 */
[----:B------:R-:W-:Y:S02]  /*7b30*/  FSEL R66, R66, -INF , !P3 ;  /* 0xff80000042427808 */ /* 0x000fe40005800000 */
[----:B------:R-:W-:Y:S02]  /*7b40*/  FSEL R75, R75, -INF , !P1 ;  /* 0xff8000004b4b7808 */ /* 0x000fe40004800000 */
[----:B------:R-:W-:Y:S02]  /*7b50*/  LOP3.LUT P1, RZ, R16, 0x400, RZ, 0xc0, !PT ;  /* 0x0000040010ff7812 */ /* 0x000fe4000782c0ff */
[----:B------:R-:W-:Y:S02]  /*7b60*/  ISETP.LT.OR P5, PT, R15, 0x99, P5 ;  /* 0x000000990f00780c */ /* 0x000fe40002fa1670 */
[----:B------:R-:W-:Y:S02]  /*7b70*/  ISETP.GT.AND P1, PT, R14, 0x68, !P1 ;  /* 0x000000680e00780c */ /* 0x000fe40004f24270 */
[----:B------:R-:W-:-:S02]  /*7b80*/  FSEL R67, R67, -INF , !P4 ;  /* 0xff80000043437808 */ /* 0x000fc40006000000 */
[----:B------:R-:W-:Y:S02]  /*7b90*/  ISETP.LT.OR P1, PT, R15, 0x69, P1 ;  /* 0x000000690f00780c */ /* 0x000fe40000f21670 */
[----:B------:R-:W-:Y:S02]  /*7ba0*/  FSEL R70, R70, -INF , !P5 ;  /* 0xff80000046467808 */ /* 0x000fe40006800000 */
[----:B------:R-:W-:Y:S02]  /*7bb0*/  FSEL R78, R78, -INF , !P1 ;  /* 0xff8000004e4e7808 */ /* 0x000fe40004800000 */
[----:B------:R-:W-:Y:S02]  /*7bc0*/  LOP3.LUT P1, RZ, R16, 0x200, RZ, 0xc0, !PT ;  /* 0x0000020010ff7812 */ /* 0x000fe4000782c0ff */
[----:B0-----:R-:W-:Y:S02]  /*7bd0*/  FMNMX.FTZ R9, R20, R9, !PT ;  /* 0x0000000914097209 */ /* 0x001fe40007810000 */
[----:B------:R-:W-:-:S03]  /*7be0*/  ISETP.GT.AND P1, PT, R14, 0x69, !P1 ;  /* 0x000000690e00780c */ /* 0x000fc60004f24270 */
[----:B------:R-:W-:Y:S01]  /*7bf0*/  FFMA.FTZ R10, R9, R10, -8 ;  /* 0xc1000000090a7423 */ /* 0x000fe2000001000a */
        /* <DEDUP_REMOVED lines=10> */
[----:B------:R-:W-:Y:S02]  /*7ca0*/  ISETP.GT.AND P1, PT, R14, 0x78, !P6 ;  /* 0x000000780e00780c */ /* 0x000fe40007724270 */
[----:B------:R-:W-:Y:S02]  /*7cb0*/  LOP3.LUT P6, RZ, R16, 0x1000000, RZ, 0xc0, !PT ;  /* 0x0100000010ff7812 */ /* 0x000fe400078cc0ff */
        /* <DEDUP_REMOVED lines=46> */
[----:B------:R-:W-:Y:S02]  /*7fa0*/  ISETP.GT.AND P1, PT, R14, RZ, !P6 ;  /* 0x000000ff0e00720c */ /* 0x000fe40007724270 */
[----:B------:R-:W-:Y:S02]  /*7fb0*/  LOP3.LUT P6, RZ, R16, 0x8000000, RZ, 0xc0, !PT ;  /* 0x0800000010ff7812 */ /* 0x000fe400078cc0ff */
[----:B------:R-:W-:Y:S02]  /*7fc0*/  ISETP.LT.OR P1, PT, R15, 0x1, P1 ;  /* 0x000000010f00780c */ /* 0x000fe40000f21670 */
[----:B------:R-:W-:Y:S02]  /*7fd0*/  ISETP.GT.AND P2, PT, R14, 0x99, !P6 ;  /* 0x000000990e00780c */ /* 0x000fe40007744270 */
[----:B------:R-:W-:-:S02]  /*7fe0*/  FSEL R11, R122, -INF , !P1 ;  /* 0xff8000007a0b7808 */ /* 0x000fc40004800000 */
[----:B------:R-:W-:Y:S02]  /*7ff0*/  FSETP.NEU.FTZ.AND P1, PT, R9, -INF , PT ;  /* 0xff8000000900780b */ /* 0x000fe40003f3d000 */
[----:B------:R-:W-:Y:S02]  /*8000*/  ISETP.LT.OR P2, PT, R15, 0x9a, P2 ;  /* 0x0000009a0f00780c */ /* 0x000fe40001741670 */
[----:B------:R-:W-:Y:S02]  /*8010*/  FSEL R10, R10, RZ, P1 ;  /* 0x000000ff0a0a7208 */ /* 0x000fe40000800000 */
[----:B------:R-:W-:-:S03]  /*8020*/  FSEL R71, R71, -INF , !P2 ;  /* 0xff80000047477808 */ /* 0x000fc60005000000 */
[--C-:B------:R-:W-:Y:S01]  /*8030*/  FFMA.FTZ R20, R124, UR42, -R10.reuse ;  /* 0x0000002a7c147c23 */ /* 0x100fe2000801080a */
[----:B------:R-:W-:Y:S01]  /*8040*/  FMNMX.FTZ R124, R11, R0, !PT ;  /* 0x000000000b7c7209 */ /* 0x000fe20007810000 */
[--C-:B------:R-:W-:Y:S01]  /*8050*/  FFMA.FTZ R12, R121, UR42, -R10.reuse ;  /* 0x0000002a790c7c23 */ /* 0x100fe2000801080a */
[----:B------:R-:W-:-:S01]  /*8060*/  FFMA.FTZ R121, R129, UR42, -R10 ;  /* 0x0000002a81797c23 */ /* 0x000fc2000801080a */
        /* <DEDUP_REMOVED lines=46> */
[----:B------:R-:W-:Y:S01]  /*8350*/  FFMA.FTZ R69, R69, UR42, -R10 ;  /* 0x0000002a45457c23 */ /* 0x000fe2000801080a */
[----:B------:R-:W-:Y:S02]  /*8360*/  MUFU.EX2 R13, R13 ;  /* 0x0000000d000d7308 */ /* 0x000fe40000000800 */
[----:B------:R-:W-:-:S04]  /*8370*/  FMNMX.FTZ R129, R115, R124, !PT ;  /* 0x0000007c73817209 */ /* 0x000fc80007810000 */
[----:B------:R-:W-:Y:S02]  /*8380*/  FMNMX.FTZ R124, R118, R129, !PT ;  /* 0x00000081767c7209 */ /* 0x000fe40007810000 */
        /* <DEDUP_REMOVED lines=33> */
[----:B------:R0:W-:Y:S02]  /*85a0*/  MUFU.EX2 R14, R128 ;  /* 0x00000080000e7308 */ /* 0x0001e40000000800 */
[----:B------:R-:W-:-:S04]  /*85b0*/  FMNMX.FTZ R77, R67, R76, !PT ;  /* 0x0000004c434d7209 */ /* 0x000fc80007810000 */
[----:B------:R-:W-:Y:S01]  /*85c0*/  FMNMX.FTZ R76, R70, R77, !PT ;  /* 0x0000004d464c7209 */ /* 0x000fe20007810000 */
[----:B------:R-:W-:-:S01]  /*85d0*/  FFMA.FTZ R77, R81, UR42, -R10 ;  /* 0x0000002a514d7c23 */ /* 0x000fc2000801080a */
[----:B------:R-:W-:Y:S01]  /*85e0*/  FFMA.FTZ R81, R85, UR42, -R10 ;  /* 0x0000002a55517c23 */ /* 0x000fe2000801080a */
[----:B------:R-:W-:Y:S01]  /*85f0*/  IMAD.U32 R85, RZ, RZ, UR42 ;  /* 0x0000002aff557e24 */ /* 0x000fe2000f8e00ff */
[----:B------:R-:W-:Y:S01]  /*8600*/  FMNMX.FTZ R124, R71, R76, !PT ;  /* 0x0000004c477c7209 */ /* 0x000fe20007810000 */
[----:B------:R-:W-:Y:S04]  /*8610*/  MUFU.EX2 R112, R112 ;  /* 0x0000007000707308 */ /* 0x000fe80000000800 */
[----:B------:R-:W1:Y:S04]  /*8620*/  SHFL.BFLY PT, R129, R124, 0x2, 0x1f ;  /* 0x0c401f007c817f89 */ /* 0x000e6800000e0000 */
[----:B------:R-:W-:Y:S08]  /*8630*/  MUFU.EX2 R76, R132 ;  /* 0x00000084004c7308 */ /* 0x000ff00000000800 */
[----:B------:R-:W-:Y:S08]  /*8640*/  MUFU.EX2 R113, R113 ;  /* 0x0000007100717308 */ /* 0x000ff00000000800 */
[----:B------:R-:W-:Y:S01]  /*8650*/  MUFU.EX2 R116, R116 ;  /* 0x0000007400747308 */ /* 0x000fe20000000800 */
[----:B-1----:R-:W-:-:S02]  /*8660*/  FMNMX.FTZ R129, R124, R129, !PT ;  /* 0x000000817c817209 */ /* 0x002fc40007810000 */
[----:B------:R-:W-:-:S05]  /*8670*/  FSEL R124, R9, RZ, P1 ;  /* 0x000000ff097c7208 */ /* 0x000fca0000800000 */
[----:B------:R-:W-:Y:S01]  /*8680*/  MUFU.EX2 R117, R117 ;  /* 0x0000007500757308 */ /* 0x000fe20000000800 */
[----:B------:R-:W1:Y:S01]  /*8690*/  SHFL.BFLY PT, R84, R129, 0x1, 0x1f ;  /* 0x0c201f0081547f89 */ /* 0x000e6200000e0000 */
[----:B------:R-:W-:-:S06]  /*86a0*/  FADD.FTZ R124, -R124, R3 ;  /* 0x000000037c7c7221 */ /* 0x000fcc0000010100 */
[----:B------:R-:W-:Y:S08]  /*86b0*/  MUFU.EX2 R3, R69 ;  /* 0x0000004500037308 */ /* 0x000ff00000000800 */
[----:B------:R-:W-:Y:S08]  /*86c0*/  MUFU.EX2 R88, R88 ;  /* 0x0000005800587308 */ /* 0x000ff00000000800 */
[----:B------:R-:W-:Y:S01]  /*86d0*/  MUFU.EX2 R89, R89 ;  /* 0x0000005900597308 */ /* 0x000fe20000000800 */
[----:B-1----:R-:W-:Y:S01]  /*86e0*/  FMNMX.FTZ R10, R129, R84, !PT ;  /* 0x00000054810a7209 */ /* 0x002fe20007810000 */
[----:B------:R-:W-:-:S03]  /*86f0*/  FMUL.FTZ R84, R124, UR42 ;  /* 0x0000002a7c547c20 */ /* 0x000fc60008410000 */
[C---:B------:R-:W-:Y:S01]  /*8700*/  FSETP.NEU.FTZ.AND P1, PT, R10.reuse, -INF , PT ;  /* 0xff8000000a00780b */ /* 0x040fe20003f3d000 */
[----:B------:R-:W-:-:S02]  /*8710*/  FFMA.FTZ R85, R10, R85, -8 ;  /* 0xc10000000a557423 */ /* 0x000fc40000010055 */
[----:B------:R-:W1:Y:S03]  /*8720*/  MUFU.EX2 R84, R84 ;  /* 0x0000005400547308 */ /* 0x000e660000000800 */
[----:B------:R-:W-:-:S05]  /*8730*/  FSEL R124, R85, RZ, P1 ;  /* 0x000000ff557c7208 */ /* 0x000fca0000800000 */
[--C-:B------:R-:W-:Y:S01]  /*8740*/  FFMA.FTZ R129, R126, UR42, -R124.reuse ;  /* 0x0000002a7e817c23 */ /* 0x100fe2000801087c */
[----:B------:R-:W-:-:S01]  /*8750*/  FFMA.FTZ R126, R127, UR42, -R124 ;  /* 0x0000002a7f7e7c23 */ /* 0x000fc2000801087c */
[----:B------:R-:W-:Y:S01]  /*8760*/  FSEL R127, R10, RZ, P1 ;  /* 0x000000ff0a7f7208 */ /* 0x000fe20000800000 */
[----:B0-----:R-:W-:-:S01]  /*8770*/  FFMA.FTZ R128, R11, UR42, -R124 ;  /* 0x0000002a0b807c23 */ /* 0x001fc2000801087c */
[--C-:B------:R-:W-:Y:S01]  /*8780*/  FFMA.FTZ R11, R123, UR42, -R124.reuse ;  /* 0x0000002a7b0b7c23 */ /* 0x100fe2000801087c */
[----:B------:R0:W-:Y:S01]  /*8790*/  MUFU.EX2 R69, R129 ;  /* 0x0000008100457308 */ /* 0x0001e20000000800 */
[----:B------:R-:W-:-:S01]  /*87a0*/  FFMA.FTZ R85, R130, UR42, -R124 ;  /* 0x0000002a82557c23 */ /* 0x000fc2000801087c */
[----:B------:R-:W-:Y:S01]  /*87b0*/  FADD.FTZ R127, -R127, R0 ;  /* 0x000000007f7f7221 */ /* 0x000fe20000010100 */
[----:B------:R-:W-:-:S01]  /*87c0*/  FFMA.FTZ R130, R131, UR42, -R124 ;  /* 0x0000002a83827c23 */ /* 0x000fc2000801087c */
[----:B-1----:R-:W-:Y:S01]  /*87d0*/  FFMA.FTZ R131, R84, R6, R13 ;  /* 0x0000000654837223 */ /* 0x002fe2000001000d */
[----:B------:R-:W-:-:S01]  /*87e0*/  FFMA.FTZ R123, R134, UR42, -R124 ;  /* 0x0000002a867b7c23 */ /* 0x000fc2000801087c */
[----:B------:R-:W-:Y:S01]  /*87f0*/  FMUL.FTZ R127, R127, UR42 ;  /* 0x0000002a7f7f7c20 */ /* 0x000fe20008410000 */
[----:B------:R-:W-:-:S01]  /*8800*/  FFMA.FTZ R132, R135, UR42, -R124 ;  /* 0x0000002a87847c23 */ /* 0x000fc2000801087c */
[----:B------:R-:W-:Y:S01]  /*8810*/  MUFU.EX2 R128, R128 ;  /* 0x0000008000807308 */ /* 0x000fe20000000800 */
[----:B------:R-:W-:-:S01]  /*8820*/  FADD.FTZ R131, R12, R131 ;  /* 0x000000830c837221 */ /* 0x000fc20000010000 */
[--C-:B0-----:R-:W-:Y:S01]  /*8830*/  FFMA.FTZ R129, R94, UR42, -R124.reuse ;  /* 0x0000002a5e817c23 */ /* 0x101fe2000801087c */
[----:B------:R-:W-:-:S01]  /*8840*/  FFMA.FTZ R94, R98, UR42, -R124 ;  /* 0x0000002a625e7c23 */ /* 0x000fc2000801087c */
[----:B------:R-:W-:Y:S01]  /*8850*/  FFMA.FTZ R98, R102, UR42, -R124 ;  /* 0x0000002a66627c23 */ /* 0x000fe2000801087c */
[----:B------:R-:W-:-:S01]  /*8860*/  FADD.FTZ R102, R20, R131 ;  /* 0x0000008314667221 */ /* 0x000fc20000010000 */
        /* <DEDUP_REMOVED lines=10> */
[----:B------:R-:W1:Y:S01]  /*8910*/  MUFU.EX2 R11, R11 ;  /* 0x0000000b000b7308 */ /* 0x000e620000000800 */
        /* <DEDUP_REMOVED lines=16> */
[----:B-1----:R-:W-:-:S01]  /*8a20*/  FADD.FTZ R6, R11, R6 ;  /* 0x000000060b067221 */ /* 0x002fc20000010000 */
[--C-:B------:R-:W-:Y:S01]  /*8a30*/  FFMA.FTZ R59, R59, UR42, -R124.reuse ;  /* 0x0000002a3b3b7c23 */ /* 0x100fe2000801087c */
[----:B------:R-:W-:-:S01]  /*8a40*/  FFMA.FTZ R62, R62, UR42, -R124 ;  /* 0x0000002a3e3e7c23 */ /* 0x000fc2000801087c */
[----:B------:R-:W-:Y:S01]  /*8a50*/  FFMA.FTZ R63, R63, UR42, -R124 ;  /* 0x0000002a3f3f7c23 */ /* 0x000fe2000801087c */
[----:B------:R-:W-:-:S01]  /*8a60*/  FADD.FTZ R5, R69, R6 ;  /* 0x0000000645057221 */ /* 0x000fc20000010000 */
[--C-:B------:R-:W-:Y:S01]  /*8a70*/  FFMA.FTZ R66, R66, UR42, -R124.reuse ;  /* 0x0000002a42427c23 */ /* 0x100fe2000801087c */
[----:B------:R-:W-:-:S01]  /*8a80*/  FFMA.FTZ R67, R67, UR42, -R124 ;  /* 0x0000002a43437c23 */ /* 0x000fc2000801087c */
[----:B------:R-:W1:Y:S01]  /*8a90*/  MUFU.EX2 R130, R130 ;  /* 0x0000008200827308 */ /* 0x000e620000000800 */
[----:B--2---:R-:W-:-:S01]  /*8aa0*/  FADD.FTZ R6, R126, R5 ;  /* 0x000000057e067221 */ /* 0x004fc20000010000 */
[--C-:B------:R-:W-:Y:S01]  /*8ab0*/  FFMA.FTZ R70, R70, UR42, -R124.reuse ;  /* 0x0000002a46467c23 */ /* 0x100fe2000801087c */
[----:B------:R-:W-:-:S05]  /*8ac0*/  FFMA.FTZ R71, R71, UR42, -R124 ;  /* 0x0000002a47477c23 */ /* 0x000fca000801087c */
[----:B------:R-:W2:Y:S01]  /*8ad0*/  MUFU.EX2 R123, R123 ;  /* 0x0000007b007b7308 */ /* 0x000ea20000000800 */
[----:B0-----:R-:W-:-:S07]  /*8ae0*/  FADD.FTZ R5, R85, R6 ;  /* 0x0000000655057221 */ /* 0x001fce0000010000 */
[----:B------:R-:W0:Y:S01]  /*8af0*/  MUFU.EX2 R132, R132 ;  /* 0x0000008400847308 */ /* 0x000e220000000800 */
[----:B-1----:R-:W-:-:S07]  /*8b00*/  FADD.FTZ R6, R130, R5 ;  /* 0x0000000582067221 */ /* 0x002fce0000010000 */
[----:B------:R1:W-:Y:S01]  /*8b10*/  MUFU.EX2 R0, R129 ;  /* 0x0000008100007308 */ /* 0x0003e20000000800 */
[----:B--2---:R-:W-:-:S07]  /*8b20*/  FADD.FTZ R5, R123, R6 ;  /* 0x000000067b057221 */ /* 0x004fce0000010000 */
[----:B------:R-:W2:Y:S01]  /*8b30*/  MUFU.EX2 R106, R106 ;  /* 0x0000006a006a7308 */ /* 0x000ea20000000800 */
[----:B-1----:R-:W-:-:S01]  /*8b40*/  FADD.FTZ R129, R21, R102 ;  /* 0x0000006615817221 */ /* 0x002fc20000010000 */
[----:B0-----:R-:W-:-:S03]  /*8b50*/  FADD.FTZ R5, R132, R5 ;  /* 0x0000000584057221 */ /* 0x001fc60000010000 */
[----:B------:R-:W-:-:S03]  /*8b60*/  FADD.FTZ R102, R120, R129 ;  /* 0x0000008178667221 */ /* 0x000fc60000010000 */
[----:B------:R-:W0:Y:S01]  /*8b70*/  MUFU.EX2 R107, R107 ;  /* 0x0000006b006b7308 */ /* 0x000e220000000800 */
[----:B------:R-:W-:-:S04]  /*8b80*/  FADD.FTZ R129, R121, R102 ;  /* 0x0000006679817221 */ /* 0x000fc80000010000 */
[----:B------:R-:W-:-:S03]  /*8b90*/  FADD.FTZ R102, R122, R129 ;  /* 0x000000817a667221 */ /* 0x000fc60000010000 */
[----:B------:R-:W1:Y:S01]  /*8ba0*/  MUFU.EX2 R110, R110 ;  /* 0x0000006e006e7308 */ /* 0x000e620000000800 */
[----:B------:R-:W-:-:S01]  /*8bb0*/  FADD.FTZ R129, R125, R102 ;  /* 0x000000667d817221 */ /* 0x000fc20000010000 */
[----:B--2---:R-:W-:-:S03]  /*8bc0*/  FADD.FTZ R102, R106, R5 ;  /* 0x000000056a667221 */ /* 0x004fc60000010000 */
[----:B------:R-:W-:-:S03]  /*8bd0*/  FADD.FTZ R6, R104, R129 ;  /* 0x0000008168067221 */ /* 0x000fc60000010000 */
[----:B------:R-:W2:Y:S01]  /*8be0*/  MUFU.EX2 R111, R111 ;  /* 0x0000006f006f7308 */ /* 0x000ea20000000800 */
[----:B------:R-:W-:-:S01]  /*8bf0*/  FADD.FTZ R5, R105, R6 ;  /* 0x0000000669057221 */ /* 0x000fc20000010000 */
[----:B0-----:R-:W-:-:S03]  /*8c00*/  FADD.FTZ R129, R107, R102 ;  /* 0x000000666b817221 */ /* 0x001fc60000010000 */
[----:B------:R-:W-:-:S03]  /*8c10*/  FADD.FTZ R6, R108, R5 ;  /* 0x000000056c067221 */ /* 0x000fc60000010000 */
[----:B------:R-:W0:Y:S01]  /*8c20*/  MUFU.EX2 R114, R114 ;  /* 0x0000007200727308 */ /* 0x000e220000000800 */
[----:B-1----:R-:W-:-:S01]  /*8c30*/  FADD.FTZ R102, R110, R129 ;  /* 0x000000816e667221 */ /* 0x002fc20000010000 */
[----:B------:R-:W-:-:S04]  /*8c40*/  FADD.FTZ R5, R109, R6 ;  /* 0x000000066d057221 */ /* 0x000fc80000010000 */
[----:B------:R-:W-:Y:S02]  /*8c50*/  FADD.FTZ R6, R112, R5 ;  /* 0x0000000570067221 */ /* 0x000fe40000010000 */
[----:B------:R-:W1:Y:S01]  /*8c60*/  MUFU.EX2 R115, R115 ;  /* 0x0000007300737308 */ /* 0x000e620000000800 */
[----:B--2---:R-:W-:-:S01]  /*8c70*/  FADD.FTZ R129, R111, R102 ;  /* 0x000000666f817221 */ /* 0x004fc20000010000 */
[----:B------:R-:W-:-:S04]  /*8c80*/  FADD.FTZ R5, R113, R6 ;  /* 0x0000000671057221 */ /* 0x000fc80000010000 */
[----:B------:R-:W-:Y:S02]  /*8c90*/  FADD.FTZ R6, R116, R5 ;  /* 0x0000000574067221 */ /* 0x000fe40000010000 */
[----:B------:R-:W2:Y:S01]  /*8ca0*/  MUFU.EX2 R118, R118 ;  /* 0x0000007600767308 */ /* 0x000ea20000000800 */
[----:B0-----:R-:W-:-:S01]  /*8cb0*/  FADD.FTZ R102, R114, R129 ;  /* 0x0000008172667221 */ /* 0x001fc20000010000 */
[----:B------:R-:W-:-:S04]  /*8cc0*/  FADD.FTZ R5, R117, R6 ;  /* 0x0000000675057221 */ /* 0x000fc80000010000 */
[----:B------:R-:W-:Y:S02]  /*8cd0*/  FADD.FTZ R6, R88, R5 ;  /* 0x0000000558067221 */ /* 0x000fe40000010000 */
[----:B------:R-:W0:Y:S01]  /*8ce0*/  MUFU.EX2 R119, R119 ;  /* 0x0000007700777308 */ /* 0x000e220000000800 */
[----:B-1----:R-:W-:-:S01]  /*8cf0*/  FADD.FTZ R129, R115, R102 ;  /* 0x0000006673817221 */ /* 0x002fc20000010000 */
[----:B------:R-:W-:-:S06]  /*8d00*/  FADD.FTZ R5, R89, R6 ;  /* 0x0000000659057221 */ /* 0x000fcc0000010000 */
[----:B------:R-:W1:Y:S01]  /*8d10*/  MUFU.EX2 R90, R90 ;  /* 0x0000005a005a7308 */ /* 0x000e620000000800 */
[----:B--2---:R-:W-:-:S07]  /*8d20*/  FADD.FTZ R102, R118, R129 ;  /* 0x0000008176667221 */ /* 0x004fce0000010000 */
[----:B------:R-:W2:Y:S01]  /*8d30*/  MUFU.EX2 R91, R91 ;  /* 0x0000005b005b7308 */ /* 0x000ea20000000800 */
[----:B0-----:R-:W-:-:S07]  /*8d40*/  FADD.FTZ R129, R119, R102 ;  /* 0x0000006677817221 */ /* 0x001fce0000010000 */
[----:B------:R-:W0:Y:S01]  /*8d50*/  MUFU.EX2 R92, R92 ;  /* 0x0000005c005c7308 */ /* 0x000e220000000800 */
[----:B-1----:R-:W-:-:S07]  /*8d60*/  FADD.FTZ R102, R90, R129 ;  /* 0x000000815a667221 */ /* 0x002fce0000010000 */
[----:B------:R-:W1:Y:S01]  /*8d70*/  MUFU.EX2 R93, R93 ;  /* 0x0000005d005d7308 */ /* 0x000e620000000800 */
[----:B--2---:R-:W-:-:S04]  /*8d80*/  FADD.FTZ R129, R91, R102 ;  /* 0x000000665b817221 */ /* 0x004fc80000010000 */
[----:B------:R-:W-:-:S03]  /*8d90*/  FADD.FTZ R102, R0, R129 ;  /* 0x0000008100667221 */ /* 0x000fc60000010000 */
        /* <DEDUP_REMOVED lines=27> */
[----:B-1----:R-:W-:-:S04]  /*8f50*/  FADD.FTZ R5, R73, R6 ;  /* 0x0000000649057221 */ /* 0x002fc80000010000 */
[----:B------:R-:W-:-:S03]  /*8f60*/  FADD.FTZ R6, R14, R5 ;  /* 0x000000050e067221 */ /* 0x000fc60000010000 */
        /* <DEDUP_REMOVED lines=49> */
[----:B------:R-:W-:Y:S01]  /*9280*/  FADD.FTZ R6, R3, R6 ;  /* 0x0000000603067221 */ /* 0x000fe20000010000 */
[----:B--2---:R-:W-:-:S04]  /*9290*/  FADD.FTZ R102, R70, R129 ;  /* 0x0000008146667221 */ /* 0x004fc80000010000 */
[----:B0-----:R-:W-:Y:S01]  /*92a0*/  FADD.FTZ R5, R71, R102 ;  /* 0x0000006647057221 */ /* 0x001fe20000010000 */
[----:B------:R-:W-:Y:S06]  /*92b0*/  @!P0 BRA `(.L_x_675) ;  /* 0x0000000000048947 */ /* 0x000fec0003800000 */
[----:B------:R-:W-:Y:S01]  /*92c0*/  BPT.TRAP 0x1 ;  /* 0x000000040000795c */ /* 0x000fe20000300000 */
.L_x_675:
[----:B------:R-:W-:Y:S01]  /*92d0*/  UIADD3 UR6, UR11, 0x13260, URZ ;  /* 0x000132600b067890 */ /* 0x000fe2000fffe03f */
[----:B------:R-:W-:Y:S01]  /*92e0*/  ISETP.GT.AND P1, PT, R4, UR25, PT ;  /* 0x0000001904007c0c */ /* 0x000fe2000bf24270 */
[----:B------:R-:W-:Y:S01]  /*92f0*/  UMOV UR36, UR23 ;  /* 0x0000001700247c82 */ /* 0x000fe20008000000 */
[----:B------:R-:W-:Y:S01]  /*9300*/  F2FP.SATFINITE.E4M3.F32.PACK_AB_MERGE_C R0, R95, R0, RZ ;  /* 0x000000005f00723e */ /* 0x000fe200048070ff */
[----:B------:R-:W-:Y:S01]  /*9310*/  UPRMT UR6, UR44, 0x654, UR6 ;  /* 0x000006542c067896 */ /* 0x000fe20008000006 */
[----:B------:R-:W-:Y:S01]  /*9320*/  F2FP.SATFINITE.E4M3.F32.PACK_AB_MERGE_C R3, R3, R68, RZ ;  /* 0x000000440303723e */ /* 0x000fe200048070ff */
[----:B------:R-:W-:Y:S01]  /*9330*/  UMOV UR37, UR24 ;  /* 0x0000001800257c82 */ /* 0x000fe20008000000 */
[----:B------:R-:W-:Y:S01]  /*9340*/  F2FP.SATFINITE.E4M3.F32.PACK_AB_MERGE_C R20, R21, R20, RZ ;  /* 0x000000141514723e */ /* 0x000fe200048070ff */
[-C--:B------:R-:W-:Y:S01]  /*9350*/  FMUL.FTZ R24, R24, R84.reuse ;  /* 0x0000005418187220 */ /* 0x080fe20000410000 */
[----:B------:R-:W-:Y:S01]  /*9360*/  F2FP.SATFINITE.E4M3.F32.PACK_AB_MERGE_C R69, R126, R69, RZ ;  /* 0x000000457e45723e */ /* 0x000fe200048070ff */
[----:B------:R-:W-:Y:S01]  /*9370*/  FMUL.FTZ R25, R25, R84 ;  /* 0x0000005419197220 */ /* 0x000fe20000410000 */
[----:B------:R-:W-:Y:S01]  /*9380*/  F2FP.SATFINITE.E4M3.F32.PACK_AB_MERGE_C R122, R125, R122, RZ ;  /* 0x0000007a7d7a723e */ /* 0x000fe200048070ff */
[----:B------:R-:W-:Y:S01]  /*9390*/  FMUL.FTZ R28, R28, R84 ;  /* 0x000000541c1c7220 */ /* 0x000fe20000410000 */
[----:B------:R-:W-:Y:S01]  /*93a0*/  F2FP.SATFINITE.E4M3.F32.PACK_AB_MERGE_C R123, R132, R123, RZ ;  /* 0x0000007b847b723e */ /* 0x000fe200048070ff */
[----:B------:R-:W-:Y:S01]  /*93b0*/  SYNCS.ARRIVE.TRANS64.RED.A1T0 RZ, [UR6], RZ ;  /* 0x000000ffffff79a7 */ /* 0x000fe20008100406 */
        /* <DEDUP_REMOVED lines=27> */
[----:B------:R-:W-:Y:S01]  /*9570*/  VIADD R4, R4, 0xffffffff ;  /* 0xffffffff04047836 */ /* 0x000fe20000000000 */
[----:B------:R-:W-:Y:S01]  /*9580*/  F2FP.SATFINITE.E4M3.F32.PACK_AB_MERGE_C R145, R91, R90, R0 ;  /* 0x0000005a5b91723e */ /* 0x000fe20004807000 */
[-C--:B------:R-:W-:Y:S01]  /*9590*/  FMUL.FTZ R26, R26, R127.reuse ;  /* 0x0000007f1a1a7220 */ /* 0x080fe20000410000 */
[----:B------:R-:W-:Y:S01]  /*95a0*/  F2FP.SATFINITE.E4M3.F32.PACK_AB_MERGE_C R138, R65, R64, R3 ;  /* 0x00000040418a723e */ /* 0x000fe20004807003 */
[----:B------:R-:W-:Y:S01]  /*95b0*/  FMUL.FTZ R27, R27, R127 ;  /* 0x0000007f1b1b7220 */ /* 0x000fe20000410000 */
[----:B------:R-:W-:Y:S01]  /*95c0*/  F2FP.SATFINITE.E4M3.F32.PACK_AB_MERGE_C R152, R12, R13, R20 ;  /* 0x0000000d0c98723e */ /* 0x000fe20004807014 */
[-C--:B------:R-:W-:Y:S01]  /*95d0*/  FMUL.FTZ R30, R30, R127.reuse ;  /* 0x0000007f1e1e7220 */ /* 0x080fe20000410000 */
        /* <DEDUP_REMOVED lines=25> */
[----:B------:R-:W-:Y:S01]  /*9770*/  FMUL.FTZ R55, R55, R127 ;  /* 0x0000007f37377220 */ /* 0x000fe20000410000 */
[----:B------:R-:W-:Y:S01]  /*9780*/  F2FP.SATFINITE.E4M3.F32.PACK_AB_MERGE_C R143, R83, R82, R86 ;  /* 0x00000052538f723e */ /* 0x000fe20004807056 */
[----:B------:R-:W-:Y:S01]  /*9790*/  IMAD.MOV.U32 R0, RZ, RZ, R10 ;  /* 0x000000ffff007224 */ /* 0x000fe200078e000a */
[----:B------:R-:W-:Y:S01]  /*97a0*/  F2FP.SATFINITE.E4M3.F32.PACK_AB_MERGE_C R136, R57, R56, R60 ;  /* 0x000000383988723e */ /* 0x000fe2000480703c */
[----:B------:R-:W-:Y:S01]  /*97b0*/  IMAD.MOV.U32 R3, RZ, RZ, R9 ;  /* 0x000000ffff037224 */ /* 0x000fe200078e0009 */
[----:B------:R-:W-:-:S02]  /*97c0*/  F2FP.SATFINITE.E4M3.F32.PACK_AB_MERGE_C R137, R59, R58, R62 ;  /* 0x0000003a3b89723e */ /* 0x000fc4000480703e */
[----:B------:R-:W-:Y:S01]  /*97d0*/  F2FP.SATFINITE.E4M3.F32.PACK_AB_MERGE_C R139, R67, R66, R70 ;  /* 0x00000042438b723e */ /* 0x000fe20004807046 */
[----:B------:R-:W-:Y:S06]  /*97e0*/  @P1 BRA `(.L_x_676) ;  /* 0xffffffc000481947 */ /* 0x000fec000383ffff */
[----:B------:R-:W-:Y:S01]  /*97f0*/  IMAD.MOV.U32 R0, RZ, RZ, R10 ;  /* 0x000000ffff007224 */ /* 0x000fe200078e000a */
[----:B------:R-:W-:Y:S01]  /*9800*/  UMOV UR37, UR24 ;  /* 0x0000001800257c82 */ /* 0x000fe20008000000 */
[----:B------:R-:W-:Y:S01]  /*9810*/  IMAD.MOV.U32 R3, RZ, RZ, R9 ;  /* 0x000000ffff037224 */ /* 0x000fe200078e0009 */
[----:B------:R-:W-:-:S06]  /*9820*/  UMOV UR36, UR23 ;  /* 0x0000001700247c82 */ /* 0x000fcc0008000000 */
.L_x_658:
[----:B------:R-:W-:Y:S01]  /*9830*/  ULDC UR6, c[0x0][0x448] ;  /* 0x0001120000067ab9 */ /* 0x000fe20000000800 */
[----:B------:R-:W-:Y:S01]  /*9840*/  IADD3 R8, R17, 0x1, -R8 ;  /* 0x0000000111087810 */ /* 0x000fe20007ffe808 */
[----:B------:R-:W-:Y:S01]  /*9850*/  UISETP.NE.AND UP0, UPT, UR6, 0x1, UPT ;  /* 0x000000010600788c */ /* 0x000fe2000bf05270 */
[----:B------:R-:W-:Y:S02]  /*9860*/  ULDC UR11, c[0x0][0x9e4] ;  /* 0x00027900000b7ab9 */ /* 0x000fe40000000800 */
[----:B------:R-:W-:Y:S01]  /*9870*/  R2UR UR12, R8 ;  /* 0x00000000080c72ca */ /* 0x000fe200000e0000 */
[----:B------:R-:W-:Y:S02]  /*9880*/  UISETP.GE.AND UP1, UPT, UR11, 0x1, UPT ;  /* 0x000000010b00788c */ /* 0x000fe4000bf26270 */
[----:B------:R-:W-:-:S04]  /*9890*/  UIADD3 UR10, UR41, 0xbf, URZ ;  /* 0x000000bf290a7890 */ /* 0x000fc8000fffe03f */
[----:B------:R-:W-:Y:S01]  /*98a0*/  PLOP3.LUT P1, PT, PT, PT, UP1, 0x40, 0x0 ;  /* 0x000000000000781c */ /* 0x000fe20003f2e818 */
[----:B------:R-:W-:Y:S01]  /*98b0*/  @UP0 ULDC UR6, c[0x0][0x44c] ;  /* 0x0001130000060ab9 */ /* 0x000fe20000000800 */
[----:B------:R-:W-:Y:S01]  /*98c0*/  @UP0 ULDC UR13, c[0x0][0x450] ;  /* 0x00011400000d0ab9 */ /* 0x000fe20000000800 */
[----:B------:R-:W-:-:S04]  /*98d0*/  UIMAD.WIDE.U32 UR6, UR10, UR6, URZ ;  /* 0x000000060a0672a5 */ /* 0x000fc8000f8e003f */
[----:B------:R-:W-:-:S04]  /*98e0*/  @UP0 USHF.R.U32.HI UR10, URZ, UR13, UR7 ;  /* 0x0000000d3f0a0299 */ /* 0x000fc80008011607 */
[----:B------:R-:W-:-:S04]  /*98f0*/  UIADD3 UR10, UR12, UR10, URZ ;  /* 0x0000000a0c0a7290 */ /* 0x000fc8000fffe03f */
[----:B------:R-:W-:Y:S01]  /*9900*/  UIADD3 UR21, UR10, -UR21, URZ ;  /* 0x800000150a157290 */ /* 0x000fe2000fffe03f */
[----:B------:R-:W-:Y:S11]  /*9910*/  @P1 BRA `(.L_x_677) ;  /* 0x0000000000441947 */ /* 0x000ff60003800000 */
[----:B------:R-:W-:-:S06]  /*9920*/  UISETP.GT.AND UP2, UPT, UR10, -0x1, UPT ;  /* 0xffffffff0a00788c */ /* 0x000fcc000bf44270 */
[----:B------:R-:W-:-:S13]  /*9930*/  PLOP3.LUT P1, PT, PT, PT, UP2, 0x80, 0x0 ;  /* 0x000000000000781c */ /* 0x000fda0003f2f028 */
[----:B------:R-:W-:Y:S05]  /*9940*/  @P1 BRA `(.L_x_678) ;  /* 0x00000000001c1947 */ /* 0x000fea0003800000 */
[----:B------:R-:W-:Y:S02]  /*9950*/  UISETP.NE.AND UP2, UPT, UR11, 0x1, UPT ;  /* 0x000000010b00788c */ /* 0x000fe4000bf45270 */
[----:B------:R-:W-:-:S09]  /*9960*/  ULOP3.LUT UR10, URZ, UR10, URZ, 0x33, !UPT ;  /* 0x0000000a3f0a7292 */ /* 0x000fd2000f8e333f */
[----:B------:R-:W-:Y:S02]  /*9970*/  @UP2 ULDC.64 UR12, c[0x0][0x9e8] ;  /* 0x00027a00000c2ab9 */ /* 0x000fe40000000a00 */
[----:B------:R-:W-:-:S04]  /*9980*/  UIMAD.WIDE.U32 UR6, UR10, UR12, URZ ;  /* 0x0000000c0a0672a5 */ /* 0x000fc8000f8e003f */
[----:B------:R-:W-:-:S04]  /*9990*/  @UP2 USHF.R.U32.HI UR10, URZ, UR13, UR7 ;  /* 0x0000000d3f0a2299 */ /* 0x000fc80008011607 */
[----:B------:R-:W-:Y:S01]  /*99a0*/  ULOP3.LUT UR10, URZ, UR10, URZ, 0x33, !UPT ;  /* 0x0000000a3f0a7292 */ /* 0x000fe2000f8e333f */
[----:B------:R-:W-:Y:S11]  /*99b0*/  BRA `(.L_x_679) ;  /* 0x0000000000107947 */ /* 0x000ff60003800000 */
.L_x_678:
[----:B------:R-:W-:-:S11]  /*99c0*/  UISETP.NE.AND UP2, UPT, UR11, 0x1, UPT ;  /* 0x000000010b00788c */ /* 0x000fd6000bf45270 */
[----:B------:R-:W-:Y:S02]  /*99d0*/  @UP2 ULDC.64 UR12, c[0x0][0x9e8] ;  /* 0x00027a00000c2ab9 */ /* 0x000fe40000000a00 */
[----:B------:R-:W-:-:S04]  /*99e0*/  UIMAD.WIDE.U32 UR6, UR10, UR12, URZ ;  /* 0x0000000c0a0672a5 */ /* 0x000fc8000f8e003f */
[----:B------:R-:W-:-:S12]  /*99f0*/  @UP2 USHF.R.U32.HI UR10, URZ, UR13, UR7 ;  /* 0x0000000d3f0a2299 */ /* 0x000fd80008011607 */
.L_x_679:
[----:B------:R-:W-:-:S04]  /*9a00*/  UIMAD UR10, UR10, UR11, URZ ;  /* 0x0000000b0a0a72a4 */ /* 0x000fc8000f8e023f */
[----:B------:R-:W-:-:S04]  /*9a10*/  UISETP.LT.AND UP2, UPT, UR21, UR10, UPT ;  /* 0x0000000a1500728c */ /* 0x000fc8000bf41270 */
[----:B------:R-:W-:-:S12]  /*9a20*/  USEL UR21, UR21, UR10, !UP2 ;  /* 0x0000000a15157287 */ /* 0x000fd8000d000000 */
.L_x_677:
[----:B------:R-:W-:-:S04]  /*9a30*/  UIADD3 UR6, UR21, 0x9f, URZ ;  /* 0x0000009f15067890 */ /* 0x000fc8000fffe03f */
[----:B------:R-:W-:-:S04]  /*9a40*/  UIMAD.WIDE UR6, UR6, 0x66666667, URZ ;  /* 0x66666667060678a5 */ /* 0x000fc8000f8e023f */
[----:B------:R-:W-:-:S04]  /*9a50*/  USHF.R.U32.HI UR6, URZ, 0x1f, UR7 ;  /* 0x0000001f3f067899 */ /* 0x000fc80008011607 */
[----:B------:R-:W-:-:S04]  /*9a60*/  ULEA.HI.SX32 UR6, UR7, UR6, 0x1a ;  /* 0x0000000607067291 */ /* 0x000fc8000f8fd23f */
[----:B------:R-:W-:-:S04]  /*9a70*/  UISETP.LT.AND UP2, UPT, UR43, UR6, UPT ;  /* 0x000000062b00728c */ /* 0x000fc8000bf41270 */
[----:B------:R-:W-:-:S06]  /*9a80*/  USEL UR21, UR43, UR6, !UP2 ;  /* 0x000000062b157287 */ /* 0x000fcc000d000000 */
[----:B------:R-:W-:-:S13]  /*9a90*/  ISETP.GE.AND P1, PT, R4, UR21, PT ;  /* 0x0000001504007c0c */ /* 0x000fda000bf26270 */
[----:B------:R-:W-:Y:S05]  /*9aa0*/  @!P1 BRA `(.L_x_680) ;  /* 0x0000002000989947 */ /* 0x000fea0003800000 */
[----:B------:R-:W-:Y:S01]  /*9ab0*/  IMAD.MOV.U32 R9, RZ, RZ, R0 ;  /* 0x000000ffff097224 */ /* 0x000fe200078e0000 */
[----:B------:R-:W-:Y:S01]  /*9ac0*/  UMOV UR23, UR36 ;  /* 0x0000002400177c82 */ /* 0x000fe20008000000 */
[----:B------:R-:W-:Y:S01]  /*9ad0*/  IMAD.MOV.U32 R8, RZ, RZ, R3 ;  /* 0x000000ffff087224 */ /* 0x000fe200078e0003 */
[----:B------:R-:W-:-:S06]  /*9ae0*/  UMOV UR22, UR37 ;  /* 0x0000002500167c82 */ /* 0x000fcc0008000000 */
.L_x_690:
[----:B------:R-:W-:-:S04]  /*9af0*/  UIADD3 UR6, UR22, 0x1, URZ ;  /* 0x0000000116067890 */ /* 0x000fc8000fffe03f */
[----:B------:R-:W-:-:S04]  /*9b00*/  UISETP.NE.AND UP2, UPT, UR6, 0x2, UPT ;  /* 0x000000020600788c */ /* 0x000fc8000bf45270 */
[----:B------:R-:W-:Y:S02]  /*9b10*/  USEL UR36, URZ, 0x1, UP2 ;  /* 0x000000013f247887 */ /* 0x000fe40009000000 */
[----:B------:R-:W-:Y:S02]  /*9b20*/  USEL UR37, UR6, URZ, UP2 ;  /* 0x0000003f06257287 */ /* 0x000fe40009000000 */
[----:B------:R-:W-:Y:S01]  /*9b30*/  ULOP3.LUT UR36, UR23, UR36, URZ, 0x3c, !UPT ;  /* 0x0000002417247292 */ /* 0x000fe2000f8e3c3f */
[----:B------:R-:W-:Y:S11]  /*9b40*/  @!P0 BRA `(.L_x_681) ;  /* 0x0000000000048947 */ /* 0x000ff60003800000 */
[----:B------:R-:W-:Y:S01]  /*9b50*/  BPT.TRAP 0x1 ;  /* 0x000000040000795c */ /* 0x000fe20000300000 */
.L_x_681:
[----:B------:R-:W-:Y:S01]  /*9b60*/  ULEA UR20, UR37, UR45, 0x3 ;  /* 0x0000002d25147291 */ /* 0x000fe2000f8e183f */
[----:B------:R-:W-:-:S05]  /*9b70*/  IMAD.U32 R0, RZ, RZ, UR36 ;  /* 0x00000024ff007e24 */ /* 0x000fca000f8e00ff */
[----:B------:R-:W-:-:S04]  /*9b80*/  SHF.L.U32 R0, R0, 0x1f, RZ ;  /* 0x0000001f00007819 */ /* 0x000fc800000006ff */
[----:B------:R0:W1:Y:S01]  /*9b90*/  SYNCS.PHASECHK.TRANS64.TRYWAIT P1, [UR20+0x13230], R0 ;  /* 0x01323000ff0075a7 */ /* 0x0000620008020154 */
[----:B------:R-:W-:Y:S05]  /*9ba0*/  @!P0 BRA `(.L_x_682) ;  /* 0x0000000000048947 */ /* 0x000fea0003800000 */
[----:B------:R-:W-:Y:S01]  /*9bb0*/  BPT.TRAP 0x1 ;  /* 0x000000040000795c */ /* 0x000fe20000300000 */
.L_x_682:
[----:B-1----:R-:W-:Y:S05]  /*9bc0*/  @P1 BRA `(.L_x_683) ;  /* 0x0000000000081947 */ /* 0x002fea0003800000 */
[----:B------:R-:W1:Y:S02]  /*9bd0*/  SYNCS.PHASECHK.TRANS64.TRYWAIT P1, [UR20+0x13230], R0 ;  /* 0x01323000ff0075a7 */ /* 0x000e640008020154 */
[----:B-1----:R-:W-:Y:S05]  /*9be0*/  @!P1 BRA `(.L_x_684) ;  /* 0x000000bc00709947 */ /* 0x002fea0003800000 */
.L_x_683:
        /* <DEDUP_REMOVED lines=64> */
.L_x_685:
[----:B------:R-:W-:Y:S01]  /*9ff0*/  ULEA UR11, UR22, UR45, 0x3 ;  /* 0x0000002d160b7291 */ /* 0x000fe2000f8e183f */
[----:B01----:R-:W-:-:S05]  /*a000*/  IMAD.U32 R0, RZ, RZ, UR23 ;  /* 0x00000017ff007e24 */ /* 0x003fca000f8e00ff */
[----:B------:R-:W-:-:S04]  /*a010*/  SHF.L.U32 R0, R0, 0x1f, RZ ;  /* 0x0000001f00007819 */ /* 0x000fc800000006ff */
[----:B------:R0:W1:Y:S01]  /*a020*/  SYNCS.PHASECHK.TRANS64.TRYWAIT P1, [UR11+0x13250], R0 ;  /* 0x01325000ff0075a7 */ /* 0x000062000802014b */
[----:B------:R-:W-:Y:S05]  /*a030*/  @!P0 BRA `(.L_x_686) ;  /* 0x0000000000048947 */ /* 0x000fea0003800000 */
[----:B------:R-:W-:Y:S01]  /*a040*/  BPT.TRAP 0x1 ;  /* 0x000000040000795c */ /* 0x000fe20000300000 */
.L_x_686:
[----:B-1----:R-:W-:Y:S05]  /*a050*/  @P1 BRA `(.L_x_687) ;  /* 0x0000000000081947 */ /* 0x002fea0003800000 */
[----:B------:R-:W1:Y:S02]  /*a060*/  SYNCS.PHASECHK.TRANS64.TRYWAIT P1, [UR11+0x13250], R0 ;  /* 0x01325000ff0075a7 */ /* 0x000e64000802014b */
[----:B-1----:R-:W-:Y:S05]  /*a070*/  @!P1 BRA `(.L_x_688) ;  /* 0x000000b800649947 */ /* 0x002fea0003800000 */
.L_x_687:
[----:B01----:R-:W-:Y:S01]  /*a080*/  FMNMX.FTZ R0, R120, R8, !PT ;  /* 0x0000000878007209 */ /* 0x003fe20007810000 */
[----:B------:R-:W-:Y:S01]  /*a090*/  UIADD3 UR6, UR45, 0x1000, URZ ;  /* 0x000010002d067890 */ /* 0x000fe2000fffe03f */
[----:B------:R-:W-:Y:S01]  /*a0a0*/  WARPGROUP.ARRIVE ;  /* 0x00000000000079c5 */ /* 0x000fe20000000000 */
[----:B------:R-:W-:Y:S01]  /*a0b0*/  UMOV UR7, 0xc0000010 ;  /* 0xc000001000077882 */ /* 0x000fe20000000000 */
[----:B------:R-:W-:Y:S01]  /*a0c0*/  FMNMX.FTZ R3, R121, R0, !PT ;  /* 0x0000000079037209 */ /* 0x000fe20007810000 */
[----:B------:R-:W-:Y:S01]  /*a0d0*/  USHF.R.U32.HI UR6, URZ, 0x4, UR6 ;  /* 0x000000043f067899 */ /* 0x000fe20008011606 */
[----:B------:R-:W-:Y:S02]  /*a0e0*/  FMNMX.FTZ R0, R122, R9, !PT ;  /* 0x000000097a007209 */ /* 0x000fe40007810000 */
[----:B------:R-:W-:Y:S01]  /*a0f0*/  LOP3.LUT P1, RZ, R23, 0x7f, RZ, 0xc0, !PT ;  /* 0x0000007f17ff7812 */ /* 0x000fe2000782c0ff */
        /* <DEDUP_REMOVED lines=56> */
[----:B------:R-:W-:Y:S01]  /*a480*/  WARPGROUP.ARRIVE ;  /* 0x00000000000079c5 */ /* 0x000fe20000000000 */
[----:B------:R-:W-:-:S02]  /*a490*/  FMNMX.FTZ R0, R76, R3, !PT ;  /* 0x000000034c007209 */ /* 0x000fc40007810000 */
        /* <DEDUP_REMOVED lines=29> */
[----:B------:R-:W-:-:S03]  /*a670*/  FMNMX.FTZ R10, R70, R11, !PT ;  /* 0x0000000b460a7209 */ /* 0x000fc60007810000 */
[----:B------:R-:W0:Y:S01]  /*a680*/  SHFL.BFLY PT, R3, R0, 0x2, 0x1f ;  /* 0x0c401f0000037f89 */ /* 0x000e2200000e0000 */
[----:B------:R-:W-:-:S05]  /*a690*/  FMNMX.FTZ R10, R71, R10, !PT ;  /* 0x0000000a470a7209 */ /* 0x000fca0007810000 */
[----:B------:R-:W1:Y:S01]  /*a6a0*/  SHFL.BFLY PT, R13, R10, 0x2, 0x1f ;  /* 0x0c401f000a0d7f89 */ /* 0x000e6200000e0000 */
[----:B0-----:R-:W-:Y:S01]  /*a6b0*/  FMNMX.FTZ R11, R0, R3, !PT ;  /* 0x00000003000b7209 */ /* 0x001fe20007810000 */
[----:B------:R-:W-:Y:S02]  /*a6c0*/  WARPGROUP.DEPBAR.LE gsb0, 0x0 ;  /* 0x00008000000079c5 */ /* 0x000fe40000010000 */
[----:B------:R-:W-:Y:S02]  /*a6d0*/  WARPGROUP.ARRIVE ;  /* 0x00000000000079c5 */ /* 0x000fe40000000000 */
[----:B------:R-:W0:Y:S01]  /*a6e0*/  SHFL.BFLY PT, R12, R11, 0x1, 0x1f ;  /* 0x0c201f000b0c7f89 */ /* 0x000e2200000e0000 */
[----:B-1----:R-:W-:Y:S01]  /*a6f0*/  FMNMX.FTZ R13, R10, R13, !PT ;  /* 0x0000000d0a0d7209 */ /* 0x002fe20007810000 */
[----:B------:R-:W-:Y:S02]  /*a700*/  IMAD.U32 R10, RZ, RZ, UR42 ;  /* 0x0000002aff0a7e24 */ /* 0x000fe4000f8e00ff */
[----:B------:R-:W-:Y:S02]  /*a710*/  QGMMA.64x64x32.F32.E4M3.E4M3 R24, R144, gdesc[UR4], R24, gsb0 ;  /* 0x00e0000490187df3 */ /* 0x000fe40008000818 */
[----:B------:R-:W1:Y:S01]  /*a720*/  SHFL.BFLY PT, R14, R13, 0x1, 0x1f ;  /* 0x0c201f000d0e7f89 */ /* 0x000e6200000e0000 */
[----:B------:R-:W-:Y:S01]  /*a730*/  UIADD3 UR6, UR10, 0x180, URZ ;  /* 0x000001800a067890 */ /* 0x000fe2000fffe03f */
[----:B------:R-:W-:Y:S01]  /*a740*/  UMOV UR7, 0xc0000010 ;  /* 0xc000001000077882 */ /* 0x000fe20000000000 */
[----:B0-----:R-:W-:-:S05]  /*a750*/  FMNMX.FTZ R3, R11, R12, !PT ;  /* 0x0000000c0b037209 */ /* 0x001fca0007810000 */
[----:B------:R-:W-:Y:S01]  /*a760*/  FFMA.FTZ R10, R3, R10, -8 ;  /* 0xc1000000030a7423 */ /* 0x000fe2000001000a */
[----:B-1----:R-:W-:Y:S01]  /*a770*/  FMNMX.FTZ R0, R13, R14, !PT ;  /* 0x0000000e0d007209 */ /* 0x002fe20007810000 */
[----:B------:R-:W-:Y:S02]  /*a780*/  FADD.FTZ R8, -R3, R8 ;  /* 0x0000000803087221 */ /* 0x000fe40000010100 */
[----:B------:R-:W-:-:S01]  /*a790*/  FFMA.FTZ R11, R121, UR42, -R10 ;  /* 0x0000002a790b7c23 */ /* 0x000fc2000801080a */
[----:B------:R-:W-:Y:S02]  /*a7a0*/  IMAD.U32 R121, RZ, RZ, UR42 ;  /* 0x0000002aff797e24 */ /* 0x000fe4000f8e00ff */
[----:B------:R-:W-:-:S01]  /*a7b0*/  FFMA.FTZ R12, R120, UR42, -R10 ;  /* 0x0000002a780c7c23 */ /* 0x000fc2000801080a */
[----:B------:R-:W-:Y:S01]  /*a7c0*/  FMUL.FTZ R14, R8, UR42 ;  /* 0x0000002a080e7c20 */ /* 0x000fe20008410000 */
        /* <DEDUP_REMOVED lines=38> */
[----:B------:R-:W-:-:S01]  /*aa30*/  FADD.FTZ R8, -R0, R9 ;  /* 0x0000000900087221 */ /* 0x000fc20000010100 */
[----:B------:R-:W-:Y:S01]  /*aa40*/  FFMA.FTZ R10, R0, R121, -8 ;  /* 0xc1000000000a7423 */ /* 0x000fe20000010079 */
[----:B------:R-:W-:Y:S02]  /*aa50*/  MUFU.EX2 R9, R14 ;  /* 0x0000000e00097308 */ /* 0x000fe40000000800 */
[----:B------:R-:W-:Y:S01]  /*aa60*/  FMUL.FTZ R8, R8, UR42 ;  /* 0x0000002a08087c20 */ /* 0x000fe20008410000 */
        /* <DEDUP_REMOVED lines=11> */
[--C-:B------:R-:W-:Y:S01]  /*ab20*/  FFMA.FTZ R107, R107, UR42, -R10.reuse ;  /* 0x0000002a6b6b7c23 */ /* 0x100fe2000801080a */
[----:B------:R-:W-:Y:S01]  /*ab30*/  QGMMA.64x64x32.F32.E4M3.E4M3 R24, R140, gdesc[UR4], R24, gsb0 ;  /* 0x00e000048c187df3 */ /* 0x000fe20008000818 */
        /* <DEDUP_REMOVED lines=14> */
[----:B------:R-:W-:Y:S01]  /*ac20*/  UIADD3 UR6, UR10, 0x200, URZ ;  /* 0x000002000a067890 */ /* 0x000fe2000fffe03f */
[----:B------:R-:W-:-:S01]  /*ac30*/  FFMA.FTZ R102, R102, UR42, -R10 ;  /* 0x0000002a66667c23 */ /* 0x000fc2000801080a */
[----:B------:R-:W2:Y:S01]  /*ac40*/  MUFU.EX2 R11, R11 ;  /* 0x0000000b000b7308 */ /* 0x000ea20000000800 */
[----:B0-----:R-:W-:-:S01]  /*ac50*/  FFMA.FTZ R6, R9, R6, R12 ;  /* 0x0000000609067223 */ /* 0x001fc2000001000c */
[--C-:B------:R-:W-:Y:S01]  /*ac60*/  FFMA.FTZ R103, R103, UR42, -R10.reuse ;  /* 0x0000002a67677c23 */ /* 0x100fe2000801080a */
[----:B------:R-:W-:Y:S01]  /*ac70*/  UMOV UR7, 0xc0000010 ;  /* 0xc000001000077882 */ /* 0x000fe20000000000 */
[--C-:B------:R-:W-:Y:S01]  /*ac80*/  FFMA.FTZ R74, R74, UR42, -R10.reuse ;  /* 0x0000002a4a4a7c23 */ /* 0x100fe2000801080a */
[----:B------:R-:W-:-:S01]  /*ac90*/  FFMA.FTZ R75, R75, UR42, -R10 ;  /* 0x0000002a4b4b7c23 */ /* 0x000fc2000801080a */
[--C-:B------:R-:W-:Y:S01]  /*aca0*/  FFMA.FTZ R78, R78, UR42, -R10.reuse ;  /* 0x0000002a4e4e7c23 */ /* 0x100fe2000801080a */
[----:B------:R-:W-:-:S01]  /*acb0*/  FFMA.FTZ R79, R79, UR42, -R10 ;  /* 0x0000002a4f4f7c23 */ /* 0x000fc2000801080a */
[----:B------:R-:W0:Y:S01]  /*acc0*/  MUFU.EX2 R122, R122 ;  /* 0x0000007a007a7308 */ /* 0x000e220000000800 */
        /* <DEDUP_REMOVED lines=9> */
[--C-:B------:R-:W-:Y:S01]  /*ad60*/  FFMA.FTZ R62, R62, UR42, -R10.reuse ;  /* 0x0000002a3e3e7c23 */ /* 0x100fe2000801080a */
[----:B------:R-:W-:-:S01]  /*ad70*/  FFMA.FTZ R63, R63, UR42, -R10 ;  /* 0x0000002a3f3f7c23 */ /* 0x000fc2000801080a */
[--C-:B------:R-:W-:Y:S01]  /*ad80*/  FFMA.FTZ R66, R66, UR42, -R10.reuse ;  /* 0x0000002a42427c23 */ /* 0x100fe2000801080a */
[----:B------:R-:W-:-:S01]  /*ad90*/  FFMA.FTZ R67, R67, UR42, -R10 ;  /* 0x0000002a43437c23 */ /* 0x000fc2000801080a */
[----:B------:R-:W-:-:S02]  /*ada0*/  IMAD.U32 R131, RZ, RZ, UR20 ;  /* 0x00000014ff837e24 */ /* 0x000fc4000f8e00ff */
[----:B------:R-:W-:-:S01]  /*adb0*/  FFMA.FTZ R70, R70, UR42, -R10 ;  /* 0x0000002a46467c23 */ /* 0x000fc2000801080a */
[----:B------:R-:W2:Y:S08]  /*adc0*/  MUFU.EX2 R123, R123 ;  /* 0x0000007b007b7308 */ /* 0x000eb00000000800 */
[----:B------:R3:W4:Y:S08]  /*add0*/  MUFU.EX2 R14, R125 ;  /* 0x0000007d000e7308 */ /* 0x0007300000000800 */
[----:B------:R-:W5:Y:S01]  /*ade0*/  MUFU.EX2 R124, R124 ;  /* 0x0000007c007c7308 */ /* 0x000f620000000800 */
[----:B---3--:R-:W-:-:S01]  /*adf0*/  FFMA.FTZ R125, R130, UR42, -R10 ;  /* 0x0000002a827d7c23 */ /* 0x008fc2000801080a */
[----:B0-----:R-:W-:Y:S01]  /*ae00*/  FADD.FTZ R130, R122, R5 ;  /* 0x000000057a827221 */ /* 0x001fe20000010000 */
[----:B-1----:R-:W-:-:S01]  /*ae10*/  FADD.FTZ R5, R13, R6 ;  /* 0x000000060d057221 */ /* 0x002fc20000010000 */
[----:B------:R-:W-:-:S02]  /*ae20*/  FFMA.FTZ R10, R71, UR42, -R10 ;  /* 0x0000002a470a7c23 */ /* 0x000fc4000801080a */
[----:B--2---:R-:W-:-:S02]  /*ae30*/  FADD.FTZ R129, R123, R130 ;  /* 0x000000827b817221 */ /* 0x004fc40000010000 */
[----:B------:R-:W0:Y:S01]  /*ae40*/  MUFU.EX2 R15, R15 ;  /* 0x0000000f000f7308 */ /* 0x000e220000000800 */
[----:B----4-:R-:W-:-:S07]  /*ae50*/  FADD.FTZ R6, R14, R5 ;  /* 0x000000050e067221 */ /* 0x010fce0000010000 */
[----:B------:R-:W1:Y:S01]  /*ae60*/  MUFU.EX2 R125, R125 ;  /* 0x0000007d007d7308 */ /* 0x000e620000000800 */
[----:B-----5:R-:W-:-:S01]  /*ae70*/  FADD.FTZ R130, R124, R129 ;  /* 0x000000817c827221 */ /* 0x020fc20000010000 */
[----:B------:R-:W-:Y:S02]  /*ae80*/  WARPGROUP.DEPBAR.LE gsb0, 0x0 ;  /* 0x00008000000079c5 */ /* 0x000fe40000010000 */
[----:B------:R-:W-:-:S04]  /*ae90*/  WARPGROUP.ARRIVE ;  /* 0x00000000000079c5 */ /* 0x000fc80000000000 */
[----:B------:R-:W2:Y:S01]  /*aea0*/  MUFU.EX2 R20, R20 ;  /* 0x0000001400147308 */ /* 0x000ea20000000800 */
[----:B0-----:R-:W-:-:S01]  /*aeb0*/  FADD.FTZ R5, R15, R6 ;  /* 0x000000060f057221 */ /* 0x001fc20000010000 */
[----:B------:R-:W-:Y:S06]  /*aec0*/  QGMMA.64x64x32.F32.E4M3.E4M3 R24, R136, gdesc[UR4], R24, gsb0 ;  /* 0x00e0000488187df3 */ /* 0x000fec0008000818 */
        /* <DEDUP_REMOVED lines=19> */
[----:B-1----:R-:W-:-:S01]  /*b000*/  FADD.FTZ R5, R105, R6 ;  /* 0x0000000669057221 */ /* 0x002fc20000010000 */
[----:B------:R-:W-:-:S06]  /*b010*/  WARPGROUP.DEPBAR.LE gsb0, 0x0 ;  /* 0x00008000000079c5 */ /* 0x000fcc0000010000 */
        /* <DEDUP_REMOVED lines=91> */
[----:B--2---:R-:W-:-:S01]  /*b5d0*/  FADD.FTZ R6, R56, R5 ;  /* 0x0000000538067221 */ /* 0x004fc20000010000 */
[----:B------:R-:W-:-:S05]  /*b5e0*/  @!P1 VIADD R5, R131, 0x13240 ;  /* 0x0001324083059836 */ /* 0x000fca0000000000 */
[----:B------:R-:W-:Y:S01]  /*b5f0*/  @!P1 PRMT R5, RZ, 0x654, R5 ;  /* 0x00000654ff059816 */ /* 0x000fe20000000005 */
[----:B------:R-:W2:Y:S01]  /*b600*/  MUFU.EX2 R59, R59 ;  /* 0x0000003b003b7308 */ /* 0x000ea20000000800 */
[----:B0-----:R-:W-:-:S02]  /*b610*/  FADD.FTZ R130, R58, R129 ;  /* 0x000000813a827221 */ /* 0x001fc40000010000 */
[----:B------:R0:W-:Y:S05]  /*b620*/  @!P1 SYNCS.ARRIVE.TRANS64.RED.A1T0 RZ, [R5+URZ], RZ ;  /* 0x000000ff05ff99a7 */ /* 0x0001ea000810043f */
[----:B------:R-:W3:Y:S01]  /*b630*/  MUFU.EX2 R60, R60 ;  /* 0x0000003c003c7308 */ /* 0x000ee20000000800 */
[----:B-1----:R-:W-:-:S07]  /*b640*/  FADD.FTZ R129, R57, R6 ;  /* 0x0000000639817221 */ /* 0x002fce0000010000 */
[----:B------:R-:W1:Y:S01]  /*b650*/  MUFU.EX2 R62, R62 ;  /* 0x0000003e003e7308 */ /* 0x000e620000000800 */
[----:B--2---:R-:W-:-:S07]  /*b660*/  FADD.FTZ R131, R59, R130 ;  /* 0x000000823b837221 */ /* 0x004fce0000010000 */
        /* <DEDUP_REMOVED lines=20> */
[----:B-1----:R-:W-:-:S03]  /*b7b0*/  FADD.FTZ R6, R69, R6 ;  /* 0x0000000645067221 */ /* 0x002fc60000010000 */
[----:B0-----:R-:W-:Y:S01]  /*b7c0*/  FADD.FTZ R5, R10, R71 ;  /* 0x000000470a057221 */ /* 0x001fe20000010000 */
[----:B------:R-:W-:Y:S06]  /*b7d0*/  @!P0 BRA `(.L_x_689) ;  /* 0x0000000000048947 */ /* 0x000fec0003800000 */
[----:B------:R-:W-:Y:S01]  /*b7e0*/  BPT.TRAP 0x1 ;  /* 0x000000040000795c */ /* 0x000fe20000300000 */
.L_x_689:
        /* <DEDUP_REMOVED lines=8> */
[----:B------:R-:W-:Y:S01]  /*b870*/  FMUL.FTZ R24, R24, R9 ;  /* 0x0000000918187220 */ /* 0x000fe20000410000 */
[----:B------:R-:W-:Y:S01]  /*b880*/  F2FP.SATFINITE.E4M3.F32.PACK_AB_MERGE_C R127, R128, R127, RZ ;  /* 0x0000007f807f723e */ /* 0x000fe200048070ff */
[-C--:B------:R-:W-:Y:S01]  /*b890*/  FMUL.FTZ R25, R25, R9.reuse ;  /* 0x0000000919197220 */ /* 0x080fe20000410000 */
        /* <DEDUP_REMOVED lines=69> */
[----:B------:R-:W-:Y:S01]  /*bcf0*/  F2FP.SATFINITE.E4M3.F32.PACK_AB_MERGE_C R139, R67, R66, R70 ;  /* 0x00000042438b723e */ /* 0x000fe20004807046 */
[----:B------:R-:W-:Y:S06]  /*bd00*/  @P1 BRA `(.L_x_690) ;  /* 0xffffffdc00781947 */ /* 0x000fec000383ffff */
.L_x_680:
[----:B------:R-:W-:-:S13]  /*bd10*/  ISETP.GE.AND P1, PT, R4, UR43, PT ;  /* 0x0000002b04007c0c */ /* 0x000fda000bf26270 */
[----:B------:R-:W-:Y:S05]  /*bd20*/  @!P1 BRA `(.L_x_691) ;  /* 0x0000003c00d49947 */ /* 0x000fea0003800000 */
[----:B------:R-:W-:Y:S01]  /*bd30*/  IMAD.MOV.U32 R9, RZ, RZ, R0 ;  /* 0x000000ffff097224 */ /* 0x000fe200078e0000 */
[----:B------:R-:W-:Y:S01]  /*bd40*/  UMOV UR25, UR36 ;  /* 0x0000002400197c82 */ /* 0x000fe20008000000 */
[----:B------:R-:W-:Y:S01]  /*bd50*/  IMAD.MOV.U32 R8, RZ, RZ, R3 ;  /* 0x000000ffff087224 */ /* 0x000fe200078e0003 */
[----:B------:R-:W-:Y:S01]  /*bd60*/  UMOV UR24, UR37 ;  /* 0x0000002500187c82 */ /* 0x000fe20008000000 */
[----:B------:R-:W-:Y:S01]  /*bd70*/  ULDC UR20, c[0x0][0x9e4] ;  /* 0x0002790000147ab9 */ /* 0x000fe20000000800 */
[----:B------:R-:W-:Y:S01]  /*bd80*/  ULDC UR22, c[0x0][0x288] ;  /* 0x0000a20000167ab9 */ /* 0x000fe20000000800 */
[----:B------:R-:W-:Y:S01]  /*bd90*/  ULDC UR23, c[0x0][0x9dc] ;  /* 0x0002770000177ab9 */ /* 0x000fe20000000800 */
[----:B------:R-:W-:-:S05]  /*bda0*/  ULDC UR21, c[0x0][0x9e0] ;  /* 0x0002780000157ab9 */ /* 0x000fca0000000800 */
.L_x_709:
[----:B------:R-:W-:-:S04]  /*bdb0*/  UIADD3 UR37, UR24, 0x1, URZ ;  /* 0x0000000118257890 */ /* 0x000fc8000fffe03f */
[----:B------:R-:W-:-:S04]  /*bdc0*/  UISETP.NE.AND UP2, UPT, UR37, 0x2, UPT ;  /* 0x000000022500788c */ /* 0x000fc8000bf45270 */
[----:B------:R-:W-:Y:S02]  /*bdd0*/  USEL UR36, URZ, 0x1, UP2 ;  /* 0x000000013f247887 */ /* 0x000fe40009000000 */
[----:B------:R-:W-:Y:S02]  /*bde0*/  USEL UR37, UR37, URZ, UP2 ;  /* 0x0000003f25257287 */ /* 0x000fe40009000000 */
[----:B------:R-:W-:Y:S01]  /*bdf0*/  ULOP3.LUT UR36, UR25, UR36, URZ, 0x3c, !UPT ;  /* 0x0000002419247292 */ /* 0x000fe2000f8e3c3f */
[----:B------:R-:W-:Y:S11]  /*be00*/  @!P0 BRA `(.L_x_692) ;  /* 0x0000000000048947 */ /* 0x000ff60003800000 */
[----:B------:R-:W-:Y:S01]  /*be10*/  BPT.TRAP 0x1 ;  /* 0x000000040000795c */ /* 0x000fe20000300000 */
.L_x_692:
[----:B------:R-:W-:Y:S01]  /*be20*/  ULEA UR6, UR37, UR45, 0x3 ;  /* 0x0000002d25067291 */ /* 0x000fe2000f8e183f */
[----:B------:R-:W-:-:S05]  /*be30*/  IMAD.U32 R0, RZ, RZ, UR36 ;  /* 0x00000024ff007e24 */ /* 0x000fca000f8e00ff */
[----:B------:R-:W-:-:S04]  /*be40*/  SHF.L.U32 R0, R0, 0x1f, RZ ;  /* 0x0000001f00007819 */ /* 0x000fc800000006ff */
[----:B------:R0:W1:Y:S01]  /*be50*/  SYNCS.PHASECHK.TRANS64.TRYWAIT P1, [UR6+0x13230], R0 ;  /* 0x01323000ff0075a7 */ /* 0x0000620008020146 */
[----:B------:R-:W-:Y:S05]  /*be60*/  @!P0 BRA `(.L_x_693) ;  /* 0x0000000000048947 */ /* 0x000fea0003800000 */
[----:B------:R-:W-:Y:S01]  /*be70*/  BPT.TRAP 0x1 ;  /* 0x000000040000795c */ /* 0x000fe20000300000 */
.L_x_693:
[----:B-1----:R-:W-:Y:S05]  /*be80*/  @P1 BRA `(.L_x_694) ;  /* 0x0000000000081947 */ /* 0x002fea0003800000 */
[----:B------:R-:W1:Y:S02]  /*be90*/  SYNCS.PHASECHK.TRANS64.TRYWAIT P1, [UR6+0x13230], R0 ;  /* 0x01323000ff0075a7 */ /* 0x000e640008020146 */
[----:B-1----:R-:W-:Y:S05]  /*bea0*/  @!P1 BRA `(.L_x_695) ;  /* 0x0000009800f09947 */ /* 0x002fea0003800000 */
.L_x_694:
        /* <DEDUP_REMOVED lines=64> */
.L_x_696:
[----:B------:R-:W-:Y:S01]  /*c2b0*/  ULEA UR11, UR24, UR45, 0x3 ;  /* 0x0000002d180b7291 */ /* 0x000fe2000f8e183f */
[----:B01----:R-:W-:-:S05]  /*c2c0*/  IMAD.U32 R0, RZ, RZ, UR25 ;  /* 0x00000019ff007e24 */ /* 0x003fca000f8e00ff */
[----:B------:R-:W-:-:S04]  /*c2d0*/  SHF.L.U32 R0, R0, 0x1f, RZ ;  /* 0x0000001f00007819 */ /* 0x000fc800000006ff */
[----:B------:R0:W1:Y:S01]  /*c2e0*/  SYNCS.PHASECHK.TRANS64.TRYWAIT P1, [UR11+0x13250], R0 ;  /* 0x01325000ff0075a7 */ /* 0x000062000802014b */
[----:B------:R-:W-:Y:S05]  /*c2f0*/  @!P0 BRA `(.L_x_697) ;  /* 0x0000000000048947 */ /* 0x000fea0003800000 */
[----:B------:R-:W-:Y:S01]  /*c300*/  BPT.TRAP 0x1 ;  /* 0x000000040000795c */ /* 0x000fe20000300000 */
.L_x_697:
[----:B-1----:R-:W-:Y:S05]  /*c310*/  @P1 BRA `(.L_x_698) ;  /* 0x0000000000081947 */ /* 0x002fea0003800000 */
[----:B------:R-:W1:Y:S02]  /*c320*/  SYNCS.PHASECHK.TRANS64.TRYWAIT P1, [UR11+0x13250], R0 ;  /* 0x01325000ff0075a7 */ /* 0x000e64000802014b */
[----:B-1----:R-:W-:Y:S05]  /*c330*/  @!P1 BRA `(.L_x_699) ;  /* 0x0000009400e49947 */ /* 0x002fea0003800000 */
.L_x_698:
[----:B------:R-:W-:Y:S01]  /*c340*/  UIADD3 UR6, UR45, 0x1000, URZ ;  /* 0x000010002d067890 */ /* 0x000fe2000fffe03f */
[----:B------:R-:W-:Y:S01]  /*c350*/  WARPGROUP.ARRIVE ;  /* 0x00000000000079c5 */ /* 0x000fe20000000000 */
[----:B------:R-:W-:Y:S01]  /*c360*/  UMOV UR7, 0xc0000010 ;  /* 0xc000001000077882 */ /* 0x000fe20000000000 */
[----:B------:R-:W-:Y:S01]  /*c370*/  PLOP3.LUT P1, PT, PT, PT, UP0, 0x80, 0x0 ;  /* 0x000000000000781c */ /* 0x000fe20003f2f008 */
[----:B------:R-:W-:Y:S01]  /*c380*/  USHF.R.U32.HI UR6, URZ, 0x4, UR6 ;  /* 0x000000043f067899 */ /* 0x000fe20008011606 */
[----:B------:R-:W-:Y:S01]  /*c390*/  LOP3.LUT P3, RZ, R23, 0x7f, RZ, 0xc0, !PT ;  /* 0x0000007f17ff7812 */ /* 0x000fe2000786c0ff */
[----:B------:R-:W-:Y:S01]  /*c3a0*/  VIADD R14, R19, UR41 ;  /* 0x00000029130e7c36 */ /* 0x000fe20008000000 */
[----:B------:R-:W-:Y:S01]  /*c3b0*/  PLOP3.LUT P2, PT, PT, PT, UP0, 0x80, 0x0 ;  /* 0x000000000000781c */ /* 0x000fe20003f4f008 */
[----:B------:R-:W-:Y:S01]  /*c3c0*/  ULOP3.LUT UR6, UR6, 0x3fff, URZ, 0xc0, !UPT ;  /* 0x00003fff06067892 */ /* 0x000fe2000f8ec03f */
[----:B01----:R-:W-:Y:S02]  /*c3d0*/  IMAD.U32 R0, RZ, RZ, UR37 ;  /* 0x00000025ff007e24 */ /* 0x003fe4000f8e00ff */
[----:B------:R-:W-:Y:S01]  /*c3e0*/  IMAD R13, R4, -0xa0, RZ ;  /* 0xffffff60040d7824 */ /* 0x000fe200078e02ff */
[----:B------:R-:W-:-:S04]  /*c3f0*/  ULOP3.LUT UR6, UR6, 0x10000, URZ, 0xfc, !UPT ;  /* 0x0001000006067892 */ /* 0x000fc8000f8efc3f */
[----:B------:R-:W-:Y:S02]  /*c400*/  UIMAD UR10, UR24, 0x280, UR6 ;  /* 0x00000280180a78a4 */ /* 0x000fe4000f8e0206 */
[----:B------:R-:W-:-:S05]  /*c410*/  @!P3 LEA R0, R0, UR45, 0x3 ;  /* 0x0000002d0000bc11 */ /* 0x000fca000f8e18ff */
[----:B------:R-:W-:Y:S01]  /*c420*/  UMOV UR6, UR10 ;  /* 0x0000000a00067c82 */ /* 0x000fe20008000000 */
[----:B------:R-:W-:Y:S01]  /*c430*/  @!P3 VIADD R0, R0, 0x13240 ;  /* 0x000132400000b836 */ /* 0x000fe20000000000 */
[----:B------:R-:W-:Y:S01]  /*c440*/  QGMMA.64x64x32.F32.E4M3.E4M3 R24, R152, gdesc[UR4], R24, gsb0 ;  /* 0x00e0000498187df3 */ /* 0x000fe20008000818 */
[----:B------:R-:W-:Y:S01]  /*c450*/  UIADD3 UR6, UR10, 0x80, URZ ;  /* 0x000000800a067890 */ /* 0x000fe2000fffe03f */
[----:B------:R-:W-:Y:S02]  /*c460*/  UMOV UR7, 0xc0000010 ;  /* 0xc000001000077882 */ /* 0x000fe40000000000 */
[----:B------:R-:W-:Y:S01]  /*c470*/  @!P3 PRMT R0, RZ, 0x654, R0 ;  /* 0x00000654ff00b816 */ /* 0x000fe20000000000 */
        /* <DEDUP_REMOVED lines=23> */
[----:B------:R-:W-:Y:S01]  /*c5f0*/  VIADD R3, R13, 0x1 ;  /* 0x000000010d037836 */ /* 0x000fe20000000000 */
[----:B------:R-:W-:-:S03]  /*c600*/  ULOP3.LUT UR6, URZ, UR23, URZ, 0x33, !UPT ;  /* 0x000000173f067292 */ /* 0x000fc6000f8e333f */
[----:B------:R-:W0:Y:S01]  /*c610*/  SHFL.IDX PT, R20, R14, RZ, 0x1c1f ;  /* 0x001c1fff0e147589 */ /* 0x000e2200000e0000 */
[----:B------:R-:W-:Y:S02]  /*c620*/  WARPGROUP.DEPBAR.LE gsb0, 0x0 ;  /* 0x00008000000079c5 */ /* 0x000fe40000010000 */
[----:B------:R1:W-:Y:S02]  /*c630*/  @!P3 SYNCS.ARRIVE.TRANS64.RED.A1T0 RZ, [R0+URZ], RZ ;  /* 0x000000ff00ffb9a7 */ /* 0x0003e4000810043f */
[----:B-1----:R-:W-:-:S05]  /*c640*/  IMAD R0, R18, -0x2, R3 ;  /* 0xfffffffe12007824 */ /* 0x002fca00078e0203 */
[C---:B------:R-:W-:Y:S01]  /*c650*/  IADD3 R11, R0.reuse, -UR22, R17 ;  /* 0x80000016000b7c10 */ /* 0x040fe2000fffe011 */
[----:B------:R-:W-:-:S04]  /*c660*/  VIADD R0, R0, 0xffffffff ;  /* 0xffffffff00007836 */ /* 0x000fc80000000000 */
[C---:B------:R-:W-:Y:S02]  /*c670*/  VIADD R12, R11.reuse, UR21 ;  /* 0x000000150b0c7c36 */ /* 0x040fe40008000000 */
[----:B------:R-:W-:Y:S02]  /*c680*/  VIADD R11, R11, UR6 ;  /* 0x000000060b0b7c36 */ /* 0x000fe40008000000 */
[--C-:B0-----:R-:W-:Y:S02]  /*c690*/  IMAD.IADD R10, R12, 0x1, R20.reuse ;  /* 0x000000010c0a7824 */ /* 0x101fe400078e0214 */
[----:B------:R-:W-:Y:S01]  /*c6a0*/  IMAD.IADD R3, R11, 0x1, R20 ;  /* 0x000000010b037824 */ /* 0x000fe200078e0214 */
[----:B------:R-:W-:Y:S06]  /*c6b0*/  @P1 BRA `(.L_x_700) ;  /* 0x0000000000541947 */ /* 0x000fec0003800000 */
[----:B------:R-:W-:Y:S01]  /*c6c0*/  IADD3 R15, R17, -UR22, R20 ;  /* 0x80000016110f7c10 */ /* 0x000fe2000fffe014 */
        /* <DEDUP_REMOVED lines=11> */
.L_x_702:
[----:B------:R-:W-:-:S05]  /*c780*/  IMAD.U32 R136, RZ, RZ, UR20 ;  /* 0x00000014ff887e24 */ /* 0x000fca000f8e00ff */
[----:B------:R-:W-:-:S13]  /*c790*/  ISETP.NE.AND P1, PT, R136, 0x1, PT ;  /* 0x000000018800780c */ /* 0x000fda0003f25270 */
[----:B------:R-:W0:Y:S02]  /*c7a0*/  @P1 LDC.64 R20, c[0x0][0x9e8] ;  /* 0x00027a00ff141b82 */ /* 0x000e240000000a00 */
[----:B0-----:R-:W-:-:S05]  /*c7b0*/  @P1 IMAD.HI.U32 R20, R15, R20, RZ ;  /* 0x000000140f141227 */ /* 0x001fca00078e00ff */
[----:B------:R-:W-:-:S07]  /*c7c0*/  @P1 SHF.R.U32.HI R15, RZ, R21, R20 ;  /* 0x00000015ff0f1219 */ /* 0x000fce0000011614 */
.L_x_703:
[----:B------:R-:W-:Y:S05]  /*c7d0*/  BSYNC B0 ;  /* 0x0000000000007941 */ /* 0x000fea0003800000 */
.L_x_701:
[----:B------:R-:W-:-:S05]  /*c7e0*/  IMAD R15, R15, R136, R0 ;  /* 0x000000880f0f7224 */ /* 0x000fca00078e0200 */
[----:B------:R-:W-:Y:S02]  /*c7f0*/  VIADDMNMX R10, R15, R136, R10, PT ;  /* 0x000000880f0a7246 */ /* 0x000fe4000380010a */
[----:B------:R-:W-:-:S07]  /*c800*/  VIMNMX R3, R3, R15, !PT ;  /* 0x0000000f03037248 */ /* 0x000fce0007fe0100 */
.L_x_700:
[C---:B------:R-:W-:Y:S01]  /*c810*/  ISETP.GE.AND P1, PT, R13.reuse, 0x2, PT ;  /* 0x000000020d00780c */ /* 0x040fe20003f26270 */
[----:B------:R-:W0:Y:S01]  /*c820*/  SHFL.IDX PT, R14, R14, 0x1, 0x1c1f ;  /* 0x003c1f000e0e7f89 */ /* 0x000e2200000e0000 */
[C---:B------:R-:W-:Y:S02]  /*c830*/  ISETP.GE.AND P2, PT, R13.reuse, 0x9, PT ;  /* 0x000000090d00780c */ /* 0x040fe40003f46270 */
[----:B------:R-:W-:Y:S02]  /*c840*/  LOP3.LUT R16, R16, 0xefffffff, RZ, 0xc0, !PT ;  /* 0xefffffff10107812 */ /* 0x000fe400078ec0ff */
[----:B------:R-:W-:Y:S02]  /*c850*/  ISETP.GE.AND P3, PT, R13, 0xa, PT ;  /* 0x0000000a0d00780c */ /* 0x000fe40003f66270 */
[----:B------:R-:W-:-:S05]  /*c860*/  LOP3.LUT R2, R2, 0xfffffffe, RZ, 0xc0, !PT ;  /* 0xfffffffe02027812 */ /* 0x000fca00078ec0ff */
[----:B------:R-:W-:Y:S02]  /*c870*/  @P1 LOP3.LUT R16, R16, 0x10000000, RZ, 0xfc, !PT ;  /* 0x1000000010101812 */ /* 0x000fe400078efcff */
[C---:B------:R-:W-:Y:S02]  /*c880*/  ISETP.GT.AND P1, PT, R3.reuse, 0x1, !P1 ;  /* 0x000000010300780c */ /* 0x040fe40004f24270 */
[----:B------:R-:W-:Y:S02]  /*c890*/  LOP3.LUT R16, R16, 0xdfffffff, RZ, 0xc0, !PT ;  /* 0xdfffffff10107812 */ /* 0x000fe400078ec0ff */
[----:B------:R-:W-:Y:S02]  /*c8a0*/  ISETP.LT.OR P1, PT, R10, 0x2, P1 ;  /* 0x000000020a00780c */ /* 0x000fe40000f21670 */
[----:B------:R-:W-:Y:S02]  /*c8b0*/  @P2 LOP3.LUT R16, R16, 0x20000000, RZ, 0xfc, !PT ;  /* 0x2000000010102812 */ /* 0x000fe400078efcff */
[----:B------:R-:W-:-:S02]  /*c8c0*/  ISETP.GT.AND P2, PT, R3, 0x8, !P2 ;  /* 0x000000080300780c */ /* 0x000fc40005744270 */
[----:B------:R-:W-:Y:S01]  /*c8d0*/  FSEL R121, R121, -INF , !P1 ;  /* 0xff80000079797808 */ /* 0x000fe20004800000 */
[----:B0-----:R-:W-:Y:S01]  /*c8e0*/  IMAD.IADD R12, R12, 0x1, R14 ;  /* 0x000000010c0c7824 */ /* 0x001fe200078e020e */
        /* <DEDUP_REMOVED lines=213> */
[----:B------:R-:W-:Y:S01]  /*d640*/  ISETP.GE.AND P6, PT, R13, 0x9a, PT ;  /* 0x0000009a0d00780c */ /* 0x000fe20003fc6270 */
[----:B------:R-:W-:-:S12]  /*d650*/  IMAD.IADD R13, R11, 0x1, R14 ;  /* 0x000000010b0d7824 */ /* 0x000fd800078e020e */
[----:B------:R-:W-:Y:S02]  /*d660*/  @P6 LOP3.LUT R16, R16, 0x8000000, RZ, 0xfc, !PT ;  /* 0x0800000010106812 */ /* 0x000fe400078efcff */
[----:B------:R-:W-:-:S04]  /*d670*/  ISETP.GT.AND P6, PT, R3, 0x99, !P6 ;  /* 0x000000990300780c */ /* 0x000fc800077c4270 */
[----:B------:R-:W-:-:S04]  /*d680*/  ISETP.LT.OR P6, PT, R10, 0x9a, P6 ;  /* 0x0000009a0a00780c */ /* 0x000fc800037c1670 */
[----:B------:R-:W-:Y:S02]  /*d690*/  FSEL R69, R69, -INF , !P6 ;  /* 0xff80000045457808 */ /* 0x000fe40007000000 */
[----:B------:R-:W-:-:S13]  /*d6a0*/  PLOP3.LUT P6, PT, PT, PT, UP1, 0x40, 0x0 ;  /* 0x000000000000781c */ /* 0x000fda0003fce818 */
[----:B------:R-:W-:Y:S05]  /*d6b0*/  @P6 BRA `(.L_x_704) ;  /* 0x0000000000546947 */ /* 0x000fea0003800000 */
        /* <DEDUP_REMOVED lines=12> */
.L_x_706:
[----:B------:R-:W-:-:S05]  /*d780*/  IMAD.U32 R21, RZ, RZ, UR20 ;  /* 0x00000014ff157e24 */ /* 0x000fca000f8e00ff */
[----:B------:R-:W-:-:S13]  /*d790*/  ISETP.NE.AND P6, PT, R21, 0x1, PT ;  /* 0x000000011500780c */ /* 0x000fda0003fc5270 */
[----:B------:R-:W0:Y:S02]  /*d7a0*/  @P6 LDC.64 R10, c[0x0][0x9e8] ;  /* 0x00027a00ff0a6b82 */ /* 0x000e240000000a00 */
[----:B0-----:R-:W-:-:S05]  /*d7b0*/  @P6 IMAD.HI.U32 R10, R3, R10, RZ ;  /* 0x0000000a030a6227 */ /* 0x001fca00078e00ff */
[----:B------:R-:W-:-:S07]  /*d7c0*/  @P6 SHF.R.U32.HI R3, RZ, R11, R10 ;  /* 0x0000000bff036219 */ /* 0x000fce000001160a */
.L_x_707:
[----:B------:R-:W-:Y:S05]  /*d7d0*/  BSYNC B0 ;  /* 0x0000000000007941 */ /* 0x000fea0003800000 */
.L_x_705:
[----:B------:R-:W-:-:S05]  /*d7e0*/  IMAD R0, R3, R21, R0 ;  /* 0x0000001503007224 */ /* 0x000fca00078e0200 */
[----:B------:R-:W-:Y:S02]  /*d7f0*/  VIADDMNMX R12, R0, R21, R12, PT ;  /* 0x00000015000c7246 */ /* 0x000fe4000380010c */
[----:B------:R-:W-:-:S07]  /*d800*/  VIMNMX R13, R13, R0, !PT ;  /* 0x000000000d0d7248 */ /* 0x000fce0007fe0100 */
.L_x_704:
        /* <DEDUP_REMOVED lines=112> */
[----:B------:R-:W-:Y:S02]  /*df10*/  ISETP.GT.AND P1, PT, R13, 0x60, !P1 ;  /* 0x000000600d00780c */ /* 0x000fe40004f24270 */
[C---:B------:R-:W-:Y:S02]  /*df20*/  ISETP.LT.OR P3, PT, R12.reuse, 0x91, P3 ;  /* 0x000000910c00780c */ /* 0x040fe40001f61670 */
[----:B------:R-:W-:Y:S02]  /*df30*/  ISETP.LT.OR P1, PT, R12, 0x61, P1 ;  /* 0x000000610c00780c */ /* 0x000fe40000f21670 */
[----:B0-----:R-:W-:-:S02]  /*df40*/  FMNMX.FTZ R14, R10, R3, !PT ;  /* 0x000000030a0e7209 */ /* 0x001fc40007810000 */
[----:B------:R-:W-:Y:S02]  /*df50*/  FSEL R74, R74, -INF , !P1 ;  /* 0xff8000004a4a7808 */ /* 0x000fe40004800000 */
[----:B------:R-:W-:Y:S01]  /*df60*/  LOP3.LUT P1, RZ, R16, 0x800, RZ, 0xc0, !PT ;  /* 0x0000080010ff7812 */ /* 0x000fe2000782c0ff */
[----:B------:R-:W0:Y:S01]  /*df70*/  SHFL.BFLY PT, R3, R14, 0x1, 0x1f ;  /* 0x0c201f000e037f89 */ /* 0x000e2200000e0000 */
[C---:B------:R-:W-:Y:S02]  /*df80*/  ISETP.GT.AND P5, PT, R13.reuse, 0x98, !P5 ;  /* 0x000000980d00780c */ /* 0x040fe40006fa4270 */
        /* <DEDUP_REMOVED lines=10> */
[----:B0-----:R-:W-:Y:S02]  /*e030*/  FMNMX.FTZ R3, R14, R3, !PT ;  /* 0x000000030e037209 */ /* 0x001fe40007810000 */
[----:B------:R-:W-:Y:S02]  /*e040*/  FSEL R78, R78, -INF , !P1 ;  /* 0xff8000004e4e7808 */ /* 0x000fe40004800000 */
[----:B------:R-:W-:Y:S01]  /*e050*/  LOP3.LUT P1, RZ, R16, 0x200, RZ, 0xc0, !PT ;  /* 0x0000020010ff7812 */ /* 0x000fe2000782c0ff */
[----:B------:R-:W-:-:S03]  /*e060*/  FFMA.FTZ R0, R3, R0, -8 ;  /* 0xc100000003007423 */ /* 0x000fc60000010000 */
        /* <DEDUP_REMOVED lines=59> */
[C---:B------:R-:W-:Y:S02]  /*e420*/  ISETP.GT.AND P1, PT, R13.reuse, RZ, !P6 ;  /* 0x000000ff0d00720c */ /* 0x040fe40007724270 */
        /* <DEDUP_REMOVED lines=25> */
[----:B------:R-:W-:Y:S01]  /*e5c0*/  FMNMX.FTZ R124, R130, R125, !PT ;  /* 0x0000007d827c7209 */ /* 0x000fe20007810000 */
[----:B------:R-:W-:-:S01]  /*e5d0*/  FFMA.FTZ R105, R105, UR42, -R0 ;  /* 0x0000002a69697c23 */ /* 0x000fc20008010800 */
[--C-:B------:R-:W-:Y:S01]  /*e5e0*/  FFMA.FTZ R108, R108, UR42, -R0.reuse ;  /* 0x0000002a6c6c7c23 */ /* 0x100fe20008010800 */
[----:B0-----:R-:W-:-:S01]  /*e5f0*/  FFMA.FTZ R128, R80, UR42, -R0 ;  /* 0x0000002a50807c23 */ /* 0x001fc20008010800 */
[----:B------:R-:W-:Y:S01]  /*e600*/  FMNMX.FTZ R125, R131, R124, !PT ;  /* 0x0000007c837d7209 */ /* 0x000fe20007810000 */
[----:B------:R-:W-:-:S01]  /*e610*/  FFMA.FTZ R80, R84, UR42, -R0 ;  /* 0x0000002a54507c23 */ /* 0x000fc20008010800 */
[--C-:B------:R-:W-:Y:S01]  /*e620*/  FFMA.FTZ R109, R109, UR42, -R0.reuse ;  /* 0x0000002a6d6d7c23 */ /* 0x100fe20008010800 */
        /* <DEDUP_REMOVED lines=60> */
[----:B------:R-:W-:Y:S01]  /*e9f0*/  FSEL R73, R67, -INF , !P4 ;  /* 0xff80000043497808 */ /* 0x000fe20006000000 */
[----:B------:R-:W-:Y:S01]  /*ea00*/  MUFU.EX2 R109, R109 ;  /* 0x0000006d006d7308 */ /* 0x000fe20000000800 */
[----:B------:R-:W-:-:S04]  /*ea10*/  FMNMX.FTZ R125, R63, R124, !PT ;  /* 0x0000007c3f7d7209 */ /* 0x000fc80007810000 */
[----:B------:R-:W-:-:S03]  /*ea20*/  FMNMX.FTZ R76, R66, R125, !PT ;  /* 0x0000007d424c7209 */ /* 0x000fc60007810000 */
[----:B------:R-:W-:Y:S01]  /*ea30*/  MUFU.EX2 R67, R129 ;  /* 0x0000008100437308 */ /* 0x000fe20000000800 */
[----:B------:R-:W-:-:S04]  /*ea40*/  FMNMX.FTZ R77, R73, R76, !PT ;  /* 0x0000004c494d7209 */ /* 0x000fc80007810000 */
[----:B------:R-:W-:Y:S01]  /*ea50*/  FMNMX.FTZ R76, R70, R77, !PT ;  /* 0x0000004d464c7209 */ /* 0x000fe20007810000 */
[----:B------:R-:W-:-:S01]  /*ea60*/  FFMA.FTZ R77, R81, UR42, -R0 ;  /* 0x0000002a514d7c23 */ /* 0x000fc20008010800 */
[--C-:B------:R-:W-:Y:S01]  /*ea70*/  FFMA.FTZ R81, R85, UR42, -R0.reuse ;  /* 0x0000002a55517c23 */ /* 0x100fe20008010800 */
[----:B------:R-:W-:Y:S01]  /*ea80*/  IMAD.U32 R85, RZ, RZ, UR42 ;  /* 0x0000002aff557e24 */ /* 0x000fe2000f8e00ff */
[----:B------:R-:W-:Y:S01]  /*ea90*/  FMNMX.FTZ R124, R71, R76, !PT ;  /* 0x0000004c477c7209 */ /* 0x000fe20007810000 */
[----:B------:R-:W-:Y:S04]  /*eaa0*/  MUFU.EX2 R112, R112 ;  /* 0x0000007000707308 */ /* 0x000fe80000000800 */
[----:B------:R-:W0:Y:S04]  /*eab0*/  SHFL.BFLY PT, R125, R124, 0x2, 0x1f ;  /* 0x0c401f007c7d7f89 */ /* 0x000e2800000e0000 */
[----:B------:R-:W-:Y:S08]  /*eac0*/  MUFU.EX2 R76, R128 ;  /* 0x00000080004c7308 */ /* 0x000ff00000000800 */
[----:B------:R-:W-:Y:S08]  /*ead0*/  MUFU.EX2 R113, R113 ;  /* 0x0000007100717308 */ /* 0x000ff00000000800 */
[----:B------:R-:W-:Y:S01]  /*eae0*/  MUFU.EX2 R116, R116 ;  /* 0x0000007400747308 */ /* 0x000fe20000000800 */
[----:B0-----:R-:W-:Y:S01]  /*eaf0*/  FMNMX.FTZ R125, R124, R125, !PT ;  /* 0x0000007d7c7d7209 */ /* 0x001fe20007810000 */
[----:B------:R-:W-:Y:S01]  /*eb00*/  FFMA.FTZ R124, R69, UR42, -R0 ;  /* 0x0000002a457c7c23 */ /* 0x000fe20008010800 */
[----:B------:R-:W-:-:S05]  /*eb10*/  FSEL R69, R3, RZ, P1 ;  /* 0x000000ff03457208 */ /* 0x000fca0000800000 */
[----:B------:R-:W-:Y:S01]  /*eb20*/  MUFU.EX2 R117, R117 ;  /* 0x0000007500757308 */ /* 0x000fe20000000800 */
[----:B------:R-:W0:Y:S01]  /*eb30*/  SHFL.BFLY PT, R84, R125, 0x1, 0x1f ;  /* 0x0c201f007d547f89 */ /* 0x000e2200000e0000 */
[----:B------:R-:W-:-:S04]  /*eb40*/  FADD.FTZ R8, -R69, R8 ;  /* 0x0000000845087221 */ /* 0x000fc80000010100 */
[----:B------:R-:W-:Y:S02]  /*eb50*/  FMUL.FTZ R8, R8, UR42 ;  /* 0x0000002a08087c20 */ /* 0x000fe40008410000 */
[----:B------:R-:W-:Y:S08]  /*eb60*/  MUFU.EX2 R69, R124 ;  /* 0x0000007c00457308 */ /* 0x000ff00000000800 */
[----:B------:R-:W1:Y:S08]  /*eb70*/  MUFU.EX2 R8, R8 ;  /* 0x0000000800087308 */ /* 0x000e700000000800 */
[----:B------:R-:W-:Y:S01]  /*eb80*/  MUFU.EX2 R88, R88 ;  /* 0x0000005800587308 */ /* 0x000fe20000000800 */
[----:B0-----:R-:W-:-:S04]  /*eb90*/  FMNMX.FTZ R0, R125, R84, !PT ;  /* 0x000000547d007209 */ /* 0x001fc80007810000 */
[C---:B------:R-:W-:Y:S01]  /*eba0*/  FSETP.NEU.FTZ.AND P1, PT, R0.reuse, -INF , PT ;  /* 0xff8000000000780b */ /* 0x040fe20003f3d000 */
[----:B------:R-:W-:-:S02]  /*ebb0*/  FFMA.FTZ R84, R0, R85, -8 ;  /* 0xc100000000547423 */ /* 0x000fc40000010055 */
[----:B------:R-:W-:Y:S01]  /*ebc0*/  MUFU.EX2 R89, R89 ;  /* 0x0000005900597308 */ /* 0x000fe20000000800 */
[----:B-1----:R-:W-:-:S02]  /*ebd0*/  FFMA.FTZ R133, R8, R6, R11 ;  /* 0x0000000608857223 */ /* 0x002fc4000001000b */
[----:B------:R-:W-:Y:S02]  /*ebe0*/  FSEL R84, R84, RZ, P1 ;  /* 0x000000ff54547208 */ /* 0x000fe40000800000 */
[----:B------:R-:W-:-:S03]  /*ebf0*/  FADD.FTZ R133, R10, R133 ;  /* 0x000000850a857221 */ /* 0x000fc60000010000 */
[--C-:B------:R-:W-:Y:S01]  /*ec00*/  FFMA.FTZ R125, R130, UR42, -R84.reuse ;  /* 0x0000002a827d7c23 */ /* 0x100fe20008010854 */
[----:B------:R-:W-:Y:S01]  /*ec10*/  FSEL R130, R0, RZ, P1 ;  /* 0x000000ff00827208 */ /* 0x000fe20000800000 */
[--C-:B------:R-:W-:Y:S01]  /*ec20*/  FFMA.FTZ R122, R122, UR42, -R84.reuse ;  /* 0x0000002a7a7a7c23 */ /* 0x100fe20008010854 */
[----:B------:R-:W-:-:S01]  /*ec30*/  FFMA.FTZ R85, R123, UR42, -R84 ;  /* 0x0000002a7b557c23 */ /* 0x000fc20008010854 */
[--C-:B------:R-:W-:Y:S01]  /*ec40*/  FFMA.FTZ R123, R126, UR42, -R84.reuse ;  /* 0x0000002a7e7b7c23 */ /* 0x100fe20008010854 */
[----:B------:R-:W-:-:S01]  /*ec50*/  FFMA.FTZ R124, R127, UR42, -R84 ;  /* 0x0000002a7f7c7c23 */ /* 0x000fc20008010854 */
[----:B------:R-:W-:Y:S01]  /*ec60*/  FADD.FTZ R130, -R130, R9 ;  /* 0x0000000982827221 */ /* 0x000fe20000010100 */
[----:B------:R-:W-:-:S01]  /*ec70*/  FFMA.FTZ R126, R131, UR42, -R84 ;  /* 0x0000002a837e7c23 */ /* 0x000fc20008010854 */
[----:B------:R-:W-:Y:S01]  /*ec80*/  MUFU.EX2 R122, R122 ;  /* 0x0000007a007a7308 */ /* 0x000fe20000000800 */
[----:B------:R-:W-:-:S01]  /*ec90*/  FFMA.FTZ R127, R134, UR42, -R84 ;  /* 0x0000002a867f7c23 */ /* 0x000fc20008010854 */
[----:B------:R-:W-:Y:S01]  /*eca0*/  FMUL.FTZ R129, R130, UR42 ;  /* 0x0000002a82817c20 */ /* 0x000fe20008410000 */
[----:B------:R-:W-:-:S01]  /*ecb0*/  FFMA.FTZ R128, R135, UR42, -R84 ;  /* 0x0000002a87807c23 */ /* 0x000fc20008010854 */
[--C-:B------:R-:W-:Y:S01]  /*ecc0*/  FFMA.FTZ R131, R94, UR42, -R84.reuse ;  /* 0x0000002a5e837c23 */ /* 0x100fe20008010854 */
[----:B------:R-:W-:-:S01]  /*ecd0*/  FFMA.FTZ R94, R95, UR42, -R84 ;  /* 0x0000002a5f5e7c23 */ /* 0x000fc20008010854 */
[----:B------:R-:W-:Y:S01]  /*ece0*/  FFMA.FTZ R95, R98, UR42, -R84 ;  /* 0x0000002a625f7c23 */ /* 0x000fe20008010854 */
[----:B------:R-:W-:-:S01]  /*ecf0*/  FADD.FTZ R130, R14, R133 ;  /* 0x000000850e827221 */ /* 0x000fc20000010000 */
[----:B------:R-:W0:Y:S01]  /*ed00*/  MUFU.EX2 R129, R129 ;  /* 0x0000008100817308 */ /* 0x000e220000000800 */
[----:B------:R-:W-:-:S01]  /*ed10*/  FFMA.FTZ R98, R99, UR42, -R84 ;  /* 0x0000002a63627c23 */ /* 0x000fc20008010854 */
[--C-:B------:R-:W-:Y:S01]  /*ed20*/  FFMA.FTZ R106, R106, UR42, -R84.reuse ;  /* 0x0000002a6a6a7c23 */ /* 0x100fe20008010854 */
[----:B------:R-:W-:-:S01]  /*ed30*/  FFMA.FTZ R99, R102, UR42, -R84 ;  /* 0x0000002a66637c23 */ /* 0x000fc20008010854 */
[----:B------:R-:W-:Y:S01]  /*ed40*/  FFMA.FTZ R102, R103, UR42, -R84 ;  /* 0x0000002a67667c23 */ /* 0x000fe20008010854 */
[----:B------:R-:W-:-:S01]  /*ed50*/  FADD.FTZ R103, R15, R130 ;  /* 0x000000820f677221 */ /* 0x000fc20000010000 */
[--C-:B------:R-:W-:Y:S01]  /*ed60*/  FFMA.FTZ R107, R107, UR42, -R84.reuse ;  /* 0x0000002a6b6b7c23 */ /* 0x100fe20008010854 */
[----:B------:R-:W-:-:S01]  /*ed70*/  FFMA.FTZ R110, R110, UR42, -R84 ;  /* 0x0000002a6e6e7c23 */ /* 0x000fc20008010854 */
[----:B------:R-:W1:Y:S01]  /*ed80*/  MUFU.EX2 R85, R85 ;  /* 0x0000005500557308 */ /* 0x000e620000000800 */
[----:B------:R-:W-:-:S01]  /*ed90*/  FADD.FTZ R130, R20, R103 ;  /* 0x0000006714827221 */ /* 0x000fc20000010000 */
[--C-:B------:R-:W-:Y:S01]  /*eda0*/  FFMA.FTZ R111, R111, UR42, -R84.reuse ;  /* 0x0000002a6f6f7c23 */ /* 0x100fe20008010854 */
[----:B------:R-:W-:-:S01]  /*edb0*/  FFMA.FTZ R114, R114, UR42, -R84 ;  /* 0x0000002a72727c23 */ /* 0x000fc20008010854 */
[----:B------:R-:W-:Y:S01]  /*edc0*/  FFMA.FTZ R115, R115, UR42, -R84 ;  /* 0x0000002a73737c23 */ /* 0x000fe20008010854 */
[----:B------:R-:W-:-:S01]  /*edd0*/  FADD.FTZ R103, R21, R130 ;  /* 0x0000008215677221 */ /* 0x000fc20000010000 */
[--C-:B------:R-:W-:Y:S01]  /*ede0*/  FFMA.FTZ R118, R118, UR42, -R84.reuse ;  /* 0x0000002a76767c23 */ /* 0x100fe20008010854 */
[----:B------:R-:W-:-:S01]  /*edf0*/  FFMA.FTZ R119, R119, UR42, -R84 ;  /* 0x0000002a77777c23 */ /* 0x000fc20008010854 */
[----:B------:R-:W2:Y:S01]  /*ee00*/  MUFU.EX2 R123, R123 ;  /* 0x0000007b007b7308 */ /* 0x000ea20000000800 */
[----:B0-----:R-:W-:-:S01]  /*ee10*/  FFMA.FTZ R6, R129, R5, R122 ;  /* 0x0000000581067223 */ /* 0x001fc2000001007a */
[----:B------:R-:W-:Y:S01]  /*ee20*/  FADD.FTZ R130, R120, R103 ;  /* 0x0000006778827221 */ /* 0x000fe20000010000 */
[----:B------:R-:W-:-:S01]  /*ee30*/  FFMA.FTZ R90, R90, UR42, -R84 ;  /* 0x0000002a5a5a7c23 */ /* 0x000fc20008010854 */
[--C-:B------:R-:W-:Y:S01]  /*ee40*/  FFMA.FTZ R91, R91, UR42, -R84.reuse ;  /* 0x0000002a5b5b7c23 */ /* 0x100fe20008010854 */
[----:B------:R-:W-:-:S01]  /*ee50*/  FFMA.FTZ R74, R74, UR42, -R84 ;  /* 0x0000002a4a4a7c23 */ /* 0x000fc20008010854 */
[----:B------:R-:W-:Y:S01]  /*ee60*/  FADD.FTZ R103, R121, R130 ;  /* 0x0000008279677221 */ /* 0x000fe20000010000 */
[----:B------:R-:W-:-:S01]  /*ee70*/  FFMA.FTZ R75, R75, UR42, -R84 ;  /* 0x0000002a4b4b7c23 */ /* 0x000fc20008010854 */
        /* <DEDUP_REMOVED lines=14> */
[--C-:B------:R-:W-:Y:S01]  /*ef60*/  FFMA.FTZ R66, R66, UR42, -R84.reuse ;  /* 0x0000002a42427c23 */ /* 0x100fe20008010854 */
[----:B------:R-:W-:-:S01]  /*ef70*/  FFMA.FTZ R73, R73, UR42, -R84 ;  /* 0x0000002a49497c23 */ /* 0x000fc20008010854 */
[----:B------:R-:W2:Y:S01]  /*ef80*/  MUFU.EX2 R126, R126 ;  /* 0x0000007e007e7308 */ /* 0x000ea20000000800 */
[----:B0-----:R-:W-:-:S01]  /*ef90*/  FADD.FTZ R6, R124, R5 ;  /* 0x000000057c067221 */ /* 0x001fc20000010000 */
[--C-:B------:R-:W-:Y:S01]  /*efa0*/  FFMA.FTZ R70, R70, UR42, -R84.reuse ;  /* 0x0000002a46467c23 */ /* 0x100fe20008010854 */
[----:B------:R-:W-:-:S05]  /*efb0*/  FFMA.FTZ R71, R71, UR42, -R84 ;  /* 0x0000002a47477c23 */ /* 0x000fca0008010854 */
[----:B------:R-:W0:Y:S01]  /*efc0*/  MUFU.EX2 R127, R127 ;  /* 0x0000007f007f7308 */ /* 0x000e220000000800 */
[----:B-1----:R-:W-:-:S07]  /*efd0*/  FADD.FTZ R5, R125, R6 ;  /* 0x000000067d057221 */ /* 0x002fce0000010000 */
[----:B------:R-:W1:Y:S01]  /*efe0*/  MUFU.EX2 R128, R128 ;  /* 0x0000008000807308 */ /* 0x000e620000000800 */
[----:B--2---:R-:W-:-:S07]  /*eff0*/  FADD.FTZ R6, R126, R5 ;  /* 0x000000057e067221 */ /* 0x004fce0000010000 */
[----:B------:R-:W2:Y:S01]  /*f000*/  MUFU.EX2 R106, R106 ;  /* 0x0000006a006a7308 */ /* 0x000ea20000000800 */
[----:B0-----:R-:W-:-:S01]  /*f010*/  FADD.FTZ R5, R127, R6 ;  /* 0x000000067f057221 */ /* 0x001fc20000010000 */
[----:B------:R-:W-:-:S06]  /*f020*/  FADD.FTZ R6, R104, R103 ;  /* 0x0000006768067221 */ /* 0x000fcc0000010000 */
        /* <DEDUP_REMOVED lines=20> */
[----:B------:R-:W-:-:S06]  /*f170*/  FADD.FTZ R5, R89, R6 ;  /* 0x0000000659057221 */ /* 0x000fcc0000010000 */
        /* <DEDUP_REMOVED lines=35> */
[----:B0-----:R-:W-:-:S04]  /*f3b0*/  FADD.FTZ R6, R72, R103 ;  /* 0x0000006748067221 */ /* 0x001fc80000010000 */
[----:B------:R-:W-:-:S03]  /*f3c0*/  FADD.FTZ R6, R13, R6 ;  /* 0x000000060d067221 */ /* 0x000fc60000010000 */
        /* <DEDUP_REMOVED lines=57> */
.L_x_708:
        /* <DEDUP_REMOVED lines=82> */
.L_x_691:
[----:B------:R-:W-:Y:S06]  /*fc80*/  BAR.ARV 0x8, 0x200 ;  /* 0x0208000000007b1d */ /* 0x000fec0000002000 */
[----:B------:R-:W-:Y:S05]  /*fc90*/  @!P0 BRA `(.L_x_710) ;  /* 0x0000000000048947 */ /* 0x000fea0003800000 */
[----:B------:R-:W-:Y:S01]  /*fca0*/  BPT.TRAP 0x1 ;  /* 0x000000040000795c */ /* 0x000fe20000300000 */
.L_x_710:
[----:B------:R-:W-:Y:S01]  /*fcb0*/  ULEA UR14, UR37, UR45, 0x3 ;  /* 0x0000002d250e7291 */ /* 0x000fe2000f8e183f */
[----:B------:R-:W-:-:S05]  /*fcc0*/  IMAD.U32 R4, RZ, RZ, UR36 ;  /* 0x00000024ff047e24 */ /* 0x000fca000f8e00ff */
[----:B------:R-:W-:-:S04]  /*fcd0*/  SHF.L.U32 R4, R4, 0x1f, RZ ;  /* 0x0000001f04047819 */ /* 0x000fc800000006ff */
[----:B------:R0:W1:Y:S01]  /*fce0*/  SYNCS.PHASECHK.TRANS64.TRYWAIT P1, [UR14+0x13250], R4 ;  /* 0x01325004ff0075a7 */ /* 0x000062000802014e */
[----:B------:R-:W-:Y:S05]  /*fcf0*/  @!P0 BRA `(.L_x_711) ;  /* 0x0000000000048947 */ /* 0x000fea0003800000 */
[----:B------:R-:W-:Y:S01]  /*fd00*/  BPT.TRAP 0x1 ;  /* 0x000000040000795c */ /* 0x000fe20000300000 */
.L_x_711:
[----:B-1----:R-:W-:Y:S05]  /*fd10*/  @P1 BRA `(.L_x_712) ;  /* 0x0000000000081947 */ /* 0x002fea0003800000 */
[----:B------:R-:W1:Y:S02]  /*fd20*/  SYNCS.PHASECHK.TRANS64.TRYWAIT P1, [UR14+0x13250], R4 ;  /* 0x01325004ff0075a7 */ /* 0x000e64000802014e */
[----:B-1----:R-:W-:Y:S05]  /*fd30*/  @!P1 BRA `(.L_x_713) ;  /* 0x0000005c007c9947 */ /* 0x002fea0003800000 */
.L_x_712:
        /* <DEDUP_REMOVED lines=12> */
[----:B------:R-:W-:Y:S02]  /*fe00*/  @UP0 USHF.R.S32.HI UR9, URZ, 0x1f, UR40 ;  /* 0x0000001f3f090899 */ /* 0x000fe40008011428 */
[----:B------:R-:W-:Y:S02]  /*fe10*/  @UP0 UIMAD UR8, UR8, UR10, URZ ;  /* 0x0000000a080802a4 */ /* 0x000fe4000f8e023f */
[----:B------:R-:W-:Y:S02]  /*fe20*/  @UP0 UIMAD.WIDE.U32 UR6, UR39, UR10, URZ ;  /* 0x0000000a270602a5 */ /* 0x000fe4000f8e003f */
[----:B------:R-:W-:Y:S02]  /*fe30*/  UIMAD UR10, UR37, 0x280, UR45 ;  /* 0x00000280250a78a4 */ /* 0x000fe4000f8e022d */
[----:B------:R-:W-:Y:S01]  /*fe40*/  @UP0 UIMAD UR8, UR39, UR11, UR8 ;  /* 0x0000000b270802a4 */ /* 0x000fe2000f8e0208 */
[----:B------:R-:W-:-:S02]  /*fe50*/  @UP0 ULDC.64 UR12, c[0x0][0x9d0] ;  /* 0x00027400000c0ab9 */ /* 0x000fc40000000a00 */
[----:B------:R-:W-:Y:S01]  /*fe60*/  UMOV UR11, 0xc0000010 ;  /* 0xc0000010000b7882 */ /* 0x000fe20000000000 */
[----:B------:R-:W-:Y:S02]  /*fe70*/  @UP0 UIMAD UR9, UR9, UR12, URZ ;  /* 0x0000000c090902a4 */ /* 0x000fe4000f8e023f */
[----:B------:R-:W-:-:S07]  /*fe80*/  @UP0 UIADD3 UR7, UR7, UR8, URZ ;  /* 0x0000000807070290 */ /* 0x000fce000fffe03f */
[----:B------:R-:W-:Y:S01]  /*fe90*/  QGMMA.64x64x32.F32.E4M3.E4M3 R24, R152, gdesc[UR8], R24, gsb0 ;  /* 0x00e0000898187df3 */ /* 0x000fe20008000818 */
[----:B------:R-:W-:Y:S02]  /*fea0*/  @UP0 UIMAD UR9, UR40, UR13, UR9 ;  /* 0x0000000d280902a4 */ /* 0x000fe4000f8e0209 */
[----:B------:R-:W-:-:S04]  /*feb0*/  @UP0 UIMAD.WIDE.U32 UR6, UR40, UR12, UR6 ;  /* 0x0000000c280602a5 */ /* 0x000fc8000f8e0006 */
[----:B------:R-:W-:Y:S02]  /*fec0*/  @UP0 UIADD3 UR7, UR7, UR9, URZ ;  /* 0x0000000907070290 */ /* 0x000fe4000fffe03f */
[----:B------:R-:W-:-:S04]  /*fed0*/  @UP0 ULEA UR4, UP1, UR6, UR4, 0x2 ;  /* 0x0000000406040291 */ /* 0x000fc8000f82103f */
[----:B------:R-:W-:Y:S02]  /*fee0*/  @UP0 ULEA.HI.X UR5, UR6, UR5, UR7, 0x2, UP1 ;  /* 0x0000000506050291 */ /* 0x000fe400088f1407 */
[----:B------:R-:W-:-:S04]  /*fef0*/  IMAD.U32 R8, RZ, RZ, UR4 ;  /* 0x00000004ff087e24 */ /* 0x000fc8000f8e00ff */
[----:B------:R-:W-:Y:S01]  /*ff00*/  IMAD.U32 R9, RZ, RZ, UR5 ;  /* 0x00000005ff097e24 */ /* 0x000fe2000f8e00ff */
[----:B------:R-:W-:-:S04]  /*ff10*/  UIADD3 UR4, UR10, 0x80, URZ ;  /* 0x000000800a047890 */ /* 0x000fc8000fffe03f */
[----:B------:R1:W2:Y:S01]  /*ff20*/  @P1 LDG.E R7, desc[UR48][R8.64] ;  /* 0x0000003008071981 */ /* 0x0002a2000c1e1900 */
[----:B------:R-:W-:Y:S02]  /*ff30*/  UMOV UR7, 0xc0000010 ;  /* 0xc000001000077882 */ /* 0x000fe40000000000 */
[----:B------:R-:W-:Y:S01]  /*ff40*/  UMOV UR6, UR4 ;  /* 0x0000000400067c82 */ /* 0x000fe20008000000 */
[----:B------:R-:W-:Y:S02]  /*ff50*/  WARPGROUP.DEPBAR.LE gsb0, 0x0 ;  /* 0x00008000000079c5 */ /* 0x000fe40000010000 */
[----:B------:R-:W-:-:S06]  /*ff60*/  WARPGROUP.ARRIVE ;  /* 0x00000000000079c5 */ /* 0x000fcc0000000000 */
[----:B------:R-:W-:Y:S01]  /*ff70*/  QGMMA.64x64x32.F32.E4M3.E4M3 R24, R148, gdesc[UR4], R24, gsb0 ;  /* 0x00e0000494187df3 */ /* 0x000fe20008000818 */
[----:B------:R-:W-:Y:S01]  /*ff80*/  UIADD3 UR4, UR10, 0x100, URZ ;  /* 0x000001000a047890 */ /* 0x000fe2000fffe03f */
[----:B------:R-:W-:-:S06]  /*ff90*/  UMOV UR7, 0xc0000010 ;  /* 0xc000001000077882 */ /* 0x000fcc0000000000 */
[----:B------:R-:W-:Y:S01]  /*ffa0*/  UMOV UR6, UR4 ;  /* 0x0000000400067c82 */ /* 0x000fe20008000000 */
[----:B------:R-:W-:Y:S02]  /*ffb0*/  WARPGROUP.DEPBAR.LE gsb0, 0x0 ;  /* 0x00008000000079c5 */ /* 0x000fe40000010000 */
[----:B------:R-:W-:-:S06]  /*ffc0*/  WARPGROUP.ARRIVE ;  /* 0x00000000000079c5 */ /* 0x000fcc0000000000 */
[----:B------:R-:W-:Y:S01]  /*ffd0*/  QGMMA.64x64x32.F32.E4M3.E4M3 R24, R144, gdesc[UR4], R24, gsb0 ;  /* 0x00e0000490187df3 */ /* 0x000fe20008000818 */
[----:B------:R-:W-:Y:S01]  /*ffe0*/  UIADD3 UR4, UR10, 0x180, URZ ;  /* 0x000001800a047890 */ /* 0x000fe2000fffe03f */
[----:B------:R-:W-:-:S06]  /*fff0*/  UMOV UR7, 0xc0000010 ;  /* 0xc000001000077882 */ /* 0x000fcc0000000000 */
[----:B------:R-:W-:Y:S01]  /*10000*/  UMOV UR6, UR4 ;  /* 0x0000000400067c82 */ /* 0x000fe20008000000 */
[----:B------:R-:W3:Y:S04]  /*10010*/  SHFL.BFLY PT, R11, R6, 0x2, 0x1f ;  /* 0x0c401f00060b7f89 */ /* 0x000ee800000e0000 */
[----:B-1----:R-:W1:Y:S01]  /*10020*/  SHFL.BFLY PT, R8, R5, 0x2, 0x1f ;  /* 0x0c401f0005087f89 */ /* 0x002e6200000e0000 */
[----:B------:R-:W-:Y:S02]  /*10030*/  WARPGROUP.DEPBAR.LE gsb0, 0x0 ;  /* 0x00008000000079c5 */ /* 0x000fe40000010000 */
[----:B------:R-:W-:-:S06]  /*10040*/  WARPGROUP.ARRIVE ;  /* 0x00000000000079c5 */ /* 0x000fcc0000000000 */
[----:B------:R-:W-:Y:S01]  /*10050*/  QGMMA.64x64x32.F32.E4M3.E4M3 R24, R140, gdesc[UR4], R24, gsb0 ;  /* 0x00e000048c187df3 */ /* 0x000fe20008000818 */
[----:B---3--:R-:W-:-:S01]  /*10060*/  FADD.FTZ R11, R11, R6 ;  /* 0x000000060b0b7221 */ /* 0x008fc20000010000 */
[----:B------:R-:W-:Y:S01]  /*10070*/  UIADD3 UR10, UR10, 0x200, URZ ;  /* 0x000002000a0a7890 */ /* 0x000fe2000fffe03f */
[----:B-1----:R-:W-:-:S01]  /*10080*/  FADD.FTZ R8, R8, R5 ;  /* 0x0000000508087221 */ /* 0x002fc20000010000 */
[----:B------:R-:W-:Y:S02]  /*10090*/  UMOV UR11, 0xc0000010 ;  /* 0xc0000010000b7882 */ /* 0x000fe40000000000 */
[----:B0-----:R-:W0:Y:S04]  /*100a0*/  SHFL.BFLY PT, R4, R11, 0x1, 0x1f ;  /* 0x0c201f000b047f89 */ /* 0x001e2800000e0000 */
[----:B------:R-:W1:Y:S01]  /*100b0*/  SHFL.BFLY PT, R9, R8, 0x1, 0x1f ;  /* 0x0c201f0008097f89 */ /* 0x000e6200000e0000 */
[----:B------:R-:W-:-:S02]  /*100c0*/  IMAD.MOV.U32 R10, RZ, RZ, RZ ;  /* 0x000000ffff0a7224 */ /* 0x000fc400078e00ff */
[----:B0-----:R-:W-:Y:S01]  /*100d0*/  FADD.FTZ R13, R11, R4 ;  /* 0x000000040b0d7221 */ /* 0x001fe20000010000 */
[----:B-1----:R-:W-:-:S04]  /*100e0*/  FADD.FTZ R14, R8, R9 ;  /* 0x00000009080e7221 */ /* 0x002fc80000010000 */
        /* <DEDUP_REMOVED lines=21> */
[----:B--2---:R-:W-:Y:S01]  /*10240*/  FMUL.FTZ R10, R10, R7 ;  /* 0x000000070a0a7220 */ /* 0x004fe20000410000 */
[----:B------:R-:W-:Y:S02]  /*10250*/  IMAD.MOV.U32 R4, RZ, RZ, -0x800000 ;  /* 0xff800000ff047424 */ /* 0x000fe400078e00ff */
[----:B------:R-:W-:Y:S01]  /*10260*/  @P2 FFMA.FTZ R6, R8, R3, R5 ;  /* 0x0000000308062223 */ /* 0x000fe20000010005 */
[----:B------:R-:W-:-:S01]  /*10270*/  @P3 FFMA.FTZ R4, R20, R0, R9 ;  /* 0x0000000014043223 */ /* 0x000fc20000010009 */
[----:B---3--:R-:W-:Y:S01]  /*10280*/  FMUL.FTZ R7, R12, R7 ;  /* 0x000000070c077220 */ /* 0x008fe20000410000 */
[----:B------:R-:W-:-:S02]  /*10290*/  WARPGROUP.DEPBAR.LE gsb0, 0x0 ;  /* 0x00008000000079c5 */ /* 0x000fc40000010000 */
[----:B------:R-:W-:Y:S05]  /*102a0*/  @!P0 BRA `(.L_x_714) ;  /* 0x0000000000048947 */ /* 0x000fea0003800000 */
[----:B------:R-:W-:Y:S01]  /*102b0*/  BPT.TRAP 0x1 ;  /* 0x000000040000795c */ /* 0x000fe20000300000 */
.L_x_714:
[----:B------:R-:W-:Y:S01]  /*102c0*/  UIADD3 UR4, UR14, 0x13260, URZ ;  /* 0x000132600e047890 */ /* 0x000fe2000fffe03f */
[-C--:B------:R-:W-:Y:S01]  /*102d0*/  FMUL.FTZ R58, R28, R10.reuse ;  /* 0x0000000a1c3a7220 */ /* 0x080fe20000410000 */
[----:B------:R-:W-:Y:S01]  /*102e0*/  UIADD3 UR37, UR37, 0x1, URZ ;  /* 0x0000000125257890 */ /* 0x000fe2000fffe03f */
[-C--:B------:R-:W-:Y:S01]  /*102f0*/  FMUL.FTZ R56, R29, R10.reuse ;  /* 0x0000000a1d387220 */ /* 0x080fe20000410000 */
[----:B------:R-:W-:Y:S01]  /*10300*/  UPRMT UR4, UR44, 0x654, UR4 ;  /* 0x000006542c047896 */ /* 0x000fe20008000004 */
[-C--:B------:R-:W-:Y:S01]  /*10310*/  FMUL.FTZ R28, R33, R10.reuse ;  /* 0x0000000a211c7220 */ /* 0x080fe20000410000 */
[----:B------:R-:W-:Y:S01]  /*10320*/  UISETP.NE.AND UP0, UPT, UR37, 0x2, UPT ;  /* 0x000000022500788c */ /* 0x000fe2000bf05270 */
[-C--:B------:R-:W-:Y:S01]  /*10330*/  FMUL.FTZ R59, R24, R10.reuse ;  /* 0x0000000a183b7220 */ /* 0x080fe20000410000 */
[-C--:B------:R-:W-:Y:S01]  /*10340*/  FMUL.FTZ R57, R25, R10.reuse ;  /* 0x0000000a19397220 */ /* 0x080fe20000410000 */
[-C--:B------:R-:W-:Y:S01]  /*10350*/  FMUL.FTZ R29, R32, R10.reuse ;  /* 0x0000000a201d7220 */ /* 0x080fe20000410000 */
[-C--:B------:R-:W-:Y:S01]  /*10360*/  FMUL.FTZ R33, R26, R7.reuse ;  /* 0x000000071a217220 */ /* 0x080fe20000410000 */
[-C--:B------:R-:W-:Y:S01]  /*10370*/  FMUL.FTZ R36, R36, R10.reuse ;  /* 0x0000000a24247220 */ /* 0x080fe20000410000 */
[-C--:B------:R-:W-:Y:S01]  /*10380*/  FMUL.FTZ R37, R37, R10.reuse ;  /* 0x0000000a25257220 */ /* 0x080fe20000410000 */
[----:B------:R-:W-:Y:S01]  /*10390*/  SYNCS.ARRIVE.TRANS64.RED.A1T0 RZ, [UR4], RZ ;  /* 0x000000ffffff79a7 */ /* 0x000fe20008100404 */
        /* <DEDUP_REMOVED lines=27> */
[----:B------:R-:W-:-:S12]  /*10550*/  ULOP3.LUT UR36, UR36, UR4, URZ, 0x3c, !UPT ;  /* 0x0000000424247292 */ /* 0x000fd8000f8e3c3f */
.L_x_640:
[----:B------:R-:W0:Y:S01]  /*10560*/  S2R R0, SR_CgaCtaId ;  /* 0x0000000000007919 */ /* 0x000e220000008800 */
[----:B------:R-:W-:Y:S01]  /*10570*/  MOV R7, 0x400 ;  /* 0x0000040000077802 */ /* 0x000fe20000000f00 */
[----:B------:R-:W-:Y:S01]  /*10580*/  VIADD R27, R23, 0xffffff80 ;  /* 0xffffff80171b7836 */ /* 0x000fe20000000000 */
[----:B------:R-:W-:Y:S01]  /*10590*/  BSSY B0, `(.L_x_715) ;  /* 0x0000184000007945 */ /* 0x000fe20003800000 */
[----:B------:R-:W-:Y:S03]  /*105a0*/  BAR.SYNC.DEFER_BLOCKING 0x5, 0x200 ;  /* 0x0148000000007b1d */ /* 0x000fe60000010000 */
[----:B------:R-:W-:-:S04]  /*105b0*/  SHF.R.S32.HI R34, RZ, 0x1f, R27 ;  /* 0x0000001fff227819 */ /* 0x000fc8000001141b */
[----:B------:R-:W-:-:S04]  /*105c0*/  LEA.HI R5, R34, R27, RZ, 0x3 ;  /* 0x0000001b22057211 */ /* 0x000fc800078f18ff */
[----:B------:R-:W-:Y:S02]  /*105d0*/  LOP3.LUT R8, R5, 0xfffffff8, RZ, 0xc0, !PT ;  /* 0xfffffff805087812 */ /* 0x000fe400078ec0ff */
[----:B------:R-:W-:-:S03]  /*105e0*/  SHF.R.S32.HI R5, RZ, 0x3, R5 ;  /* 0x00000003ff057819 */ /* 0x000fc60000011405 */
[----:B------:R-:W-:Y:S01]  /*105f0*/  IMAD.IADD R8, R27, 0x1, -R8 ;  /* 0x000000011b087824 */ /* 0x000fe200078e0a08 */
[----:B0-----:R-:W-:-:S05]  /*10600*/  LEA R7, R0, R7, 0x18 ;  /* 0x0000000700077211 */ /* 0x001fca00078ec0ff */
[----:B------:R-:W0:Y:S02]  /*10610*/  LDS R0, [R7+0x132d0] ;  /* 0x0132d00007007984 */ /* 0x000e240000000800 */
[----:B0-----:R-:W-:Y:S01]  /*10620*/  R2UR UR4, R0 ;  /* 0x00000000000472ca */ /* 0x001fe200000e0000 */
[----:B------:R-:W-:-:S05]  /*10630*/  IMAD.SHL.U32 R0, R8, 0x8, RZ ;  /* 0x0000000808007824 */ /* 0x000fca00078e00ff */
[----:B------:R-:W-:Y:S01]  /*10640*/  SHF.R.S32.HI R3, RZ, 0x1f, R0 ;  /* 0x0000001fff037819 */ /* 0x000fe20000011400 */
[----:B------:R-:W-:Y:S06]  /*10650*/  BAR.ARV 0x4, 0x200 ;  /* 0x0108000000007b1d */ /* 0x000fec0000002000 */
[----:B------:R-:W-:Y:S05]  /*10660*/  @P0 BRA `(.L_x_716) ;  /* 0x0000001000080947 */ /* 0x000fea0003800000 */
[----:B------:R-:W-:Y:S01]  /*10670*/  IMAD.SHL.U32 R10, R23, 0x4, RZ ;  /* 0x00000004170a7824 */ /* 0x000fe200078e00ff */
[----:B------:R-:W-:Y:S01]  /*10680*/  ULDC.64 UR6, c[0x4][0x38] ;  /* 0x01000e0000067ab9 */ /* 0x000fe20000000a00 */
[----:B------:R-:W0:Y:S01]  /*10690*/  S2R R48, SR_SWINHI ;  /* 0x0000000000307919 */ /* 0x000e220000002f00 */
[----:B------:R-:W-:Y:S02]  /*106a0*/  F2FP.BF16.F32.PACK_AB R54, R54, R9 ;  /* 0x000000093636723e */ /* 0x000fe400000010ff */
[----:B------:R-:W-:Y:S01]  /*106b0*/  F2FP.BF16.F32.PACK_AB R15, R46, R15 ;  /* 0x0000000f2e0f723e */ /* 0x000fe200000010ff */
[----:B------:R-:W1:Y:S01]  /*106c0*/  LDC R9, c[0x0][0xbe8] ;  /* 0x0002fa00ff097b82 */ /* 0x000e620000000800 */
[----:B------:R-:W-:Y:S02]  /*106d0*/  LOP3.LUT R10, R10, 0xc, RZ, 0xc0, !PT ;  /* 0x0000000c0a0a7812 */ /* 0x000fe400078ec0ff */
        /* <DEDUP_REMOVED lines=9> */
[----:B------:R-:W-:Y:S02]  /*10770*/  LEA.HI R34, R34, R27, RZ, 0x7 ;  /* 0x0000001b22227211 */ /* 0x000fe400078f38ff */
[----:B------:R-:W-:Y:S02]  /*10780*/  F2FP.BF16.F32.PACK_AB R29, R36, R29 ;  /* 0x0000001d241d723e */ /* 0x000fe400000010ff */
[----:B------:R-:W-:Y:S02]  /*10790*/  F2FP.BF16.F32.PACK_AB R28, R37, R28 ;  /* 0x0000001c251c723e */ /* 0x000fe400000010ff */
[----:B------:R-:W-:Y:S02]  /*107a0*/  F2FP.BF16.F32.PACK_AB R26, R39, R26 ;  /* 0x0000001a271a723e */ /* 0x000fe400000010ff */
[----:B------:R-:W-:Y:S01]  /*107b0*/  F2FP.BF16.F32.PACK_AB R55, R55, R12 ;  /* 0x0000000c3737723e */ /* 0x000fe200000010ff */
[----:B------:R-:W-:Y:S01]  /*107c0*/  USHF.R.S32.HI UR12, URZ, 0x1f, UR40 ;  /* 0x0000001f3f0c7899 */ /* 0x000fe20008011428 */
[----:B------:R-:W-:Y:S01]  /*107d0*/  IADD3 R10, P0, R10, UR6, RZ ;  /* 0x000000060a0a7c10 */ /* 0x000fe2000ff1e0ff */
[----:B------:R-:W-:Y:S01]  /*107e0*/  ULDC.64 UR8, c[0x0][0xb90] ;  /* 0x0002e40000087ab9 */ /* 0x000fe20000000a00 */
[----:B------:R-:W-:Y:S01]  /*107f0*/  USHF.R.S32.HI UR13, URZ, 0x1f, UR39 ;  /* 0x0000001f3f0d7899 */ /* 0x000fe20008011427 */
[----:B------:R-:W-:Y:S01]  /*10800*/  F2FP.BF16.F32.PACK_AB R58, R58, R59 ;  /* 0x0000003b3a3a723e */ /* 0x000fe200000010ff */
[----:B------:R-:W-:Y:S01]  /*10810*/  ULDC.64 UR10, c[0x0][0xb98] ;  /* 0x0002e600000a7ab9 */ /* 0x000fe20000000a00 */
[----:B------:R-:W-:-:S05]  /*10820*/  IMAD.X R11, RZ, RZ, UR7, P0 ;  /* 0x00000007ff0b7e24 */ /* 0x000fca00080e06ff */
[----:B------:R2:W3:Y:S01]  /*10830*/  LDG.E.CONSTANT R17, desc[UR48][R10.64] ;  /* 0x000000300a117981 */ /* 0x0004e2000c1e9900 */
[----:B------:R-:W-:Y:S01]  /*10840*/  BAR.SYNC.DEFER_BLOCKING 0x1, 0x180 ;  /* 0x0046000000007b1d */ /* 0x000fe20000010000 */
[----:B-1----:R-:W-:Y:S01]  /*10850*/  ISETP.NE.AND P2, PT, R9, 0x1, PT ;  /* 0x000000010900780c */ /* 0x002fe20003f45270 */
[----:B------:R-:W-:Y:S01]  /*10860*/  VIADD R64, R19, UR41 ;  /* 0x0000002913407c36 */ /* 0x000fe20008000000 */
[----:B------:R-:W-:Y:S01]  /*10870*/  LOP3.LUT R34, R34, 0xffffff80, RZ, 0xc0, !PT ;  /* 0xffffff8022227812 */ /* 0x000fe200078ec0ff */
[----:B------:R-:W-:Y:S01]  /*10880*/  UIMAD UR5, UR12, UR8, URZ ;  /* 0x000000080c0572a4 */ /* 0x000fe2000f8e023f */
[----:B--2---:R-:W-:Y:S01]  /*10890*/  LOP3.LUT P0, R10, R23, 0x3, RZ, 0xc0, !PT ;  /* 0x00000003170a7812 */ /* 0x004fe2000780c0ff */
[----:B------:R-:W-:Y:S02]  /*108a0*/  UIMAD.WIDE.U32 UR6, UR40, UR8, URZ ;  /* 0x00000008280672a5 */ /* 0x000fe4000f8e003f */
[----:B------:R-:W-:Y:S01]  /*108b0*/  IMAD.IADD R27, R27, 0x1, -R34 ;  /* 0x000000011b1b7824 */ /* 0x000fe200078e0a22 */
[----:B------:R-:W-:Y:S01]  /*108c0*/  UIMAD UR5, UR40, UR9, UR5 ;  /* 0x00000009280572a4 */ /* 0x000fe2000f8e0205 */
[----:B------:R-:W-:Y:S01]  /*108d0*/  ISETP.EQ.OR P0, PT, R10, 0x3, !P0 ;  /* 0x000000030a00780c */ /* 0x000fe20004702670 */
[----:B------:R-:W-:Y:S01]  /*108e0*/  UIMAD UR8, UR13, UR10, URZ ;  /* 0x0000000a0d0872a4 */ /* 0x000fe2000f8e023f */
[----:B------:R-:W-:-:S02]  /*108f0*/  MOV R10, R7 ;  /* 0x00000007000a7202 */ /* 0x000fc40000000f00 */
[----:B0-----:R-:W-:Y:S01]  /*10900*/  MOV R11, R48 ;  /* 0x00000030000b7202 */ /* 0x001fe20000000f00 */
[----:B------:R-:W-:Y:S01]  /*10910*/  UIADD3 UR7, UR7, UR5, URZ ;  /* 0x0000000507077290 */ /* 0x000fe2000fffe03f */
[----:B------:R-:W-:Y:S01]  /*10920*/  SEL R42, R13, R14, P0 ;  /* 0x0000000e0d2a7207 */ /* 0x000fe20000000000 */
[----:B------:R-:W0:Y:S01]  /*10930*/  @P2 LDC R62, c[0x0][0xbf0] ;  /* 0x0002fc00ff3e2b82 */ /* 0x000e220000000800 */
[----:B------:R-:W-:Y:S01]  /*10940*/  SEL R44, R14, R13, P0 ;  /* 0x0000000d0e2c7207 */ /* 0x000fe20000000000 */
[----:B------:R-:W-:Y:S01]  /*10950*/  IMAD R13, R5, 0x40, R0 ;  /* 0x00000040050d7824 */ /* 0x000fe200078e0200 */
[----:B------:R-:W-:Y:S01]  /*10960*/  SEL R52, R15, R20, P0 ;  /* 0x000000140f347207 */ /* 0x000fe20000000000 */
[----:B------:R-:W-:Y:S01]  /*10970*/  UIMAD UR8, UR39, UR11, UR8 ;  /* 0x0000000b270872a4 */ /* 0x000fe2000f8e0208 */
[----:B------:R-:W-:Y:S01]  /*10980*/  SEL R56, R20, R15, P0 ;  /* 0x0000000f14387207 */ /* 0x000fe20000000000 */
[--C-:B------:R-:W-:Y:S01]  /*10990*/  IMAD.WIDE R14, R156, 0x2, R10.reuse ;  /* 0x000000029c0e7825 */ /* 0x100fe200078e020a */
[----:B------:R-:W-:Y:S01]  /*109a0*/  SEL R46, R30, R31, P0 ;  /* 0x0000001f1e2e7207 */ /* 0x000fe20000000000 */
[----:B------:R-:W-:Y:S01]  /*109b0*/  UIMAD.WIDE.U32 UR6, UR39, UR10, UR6 ;  /* 0x0000000a270672a5 */ /* 0x000fe2000f8e0006 */
[----:B------:R-:W-:Y:S01]  /*109c0*/  SEL R30, R31, R30, P0 ;  /* 0x0000001e1f1e7207 */ /* 0x000fe20000000000 */
[----:B------:R-:W-:Y:S01]  /*109d0*/  IMAD.WIDE R10, R13, 0x2, R10 ;  /* 0x000000020d0a7825 */ /* 0x000fe200078e020a */
[----:B------:R-:W-:Y:S01]  /*109e0*/  IADD3 R31, P3, R14, 0x60, RZ ;  /* 0x000000600e1f7810 */ /* 0x000fe20007f7e0ff */
[----:B------:R-:W-:Y:S01]  /*109f0*/  ULDC UR5, c[0x0][0xa88] ;  /* 0x0002a20000057ab9 */ /* 0x000fe20000000800 */
[----:B------:R-:W-:Y:S01]  /*10a00*/  SEL R38, R21, R24, P0 ;  /* 0x0000001815267207 */ /* 0x000fe20000000000 */
[----:B------:R-:W-:Y:S01]  /*10a10*/  IMAD R47, R9, UR5, RZ ;  /* 0x00000005092f7c24 */ /* 0x000fe2000f8e02ff */
[----:B------:R-:W-:Y:S01]  /*10a20*/  SEL R40, R24, R21, P0 ;  /* 0x0000001518287207 */ /* 0x000fe20000000000 */
[----:B------:R-:W-:Y:S01]  /*10a30*/  IMAD R8, R8, 0x30, R5 ;  /* 0x0000003008087824 */ /* 0x000fe200078e0205 */
[----:B------:R-:W-:Y:S01]  /*10a40*/  LOP3.LUT R24, R31, 0x380, RZ, 0xc0, !PT ;  /* 0x000003801f187812 */ /* 0x000fe200078ec0ff */
[----:B------:R-:W-:Y:S01]  /*10a50*/  ULDC.64 UR10, c[0x0][0xaf0] ;  /* 0x0002bc00000a7ab9 */ /* 0x000fe20000000a00 */
[----:B------:R-:W-:-:S02]  /*10a60*/  IADD3 R21, P4, R14, 0x40, RZ ;  /* 0x000000400e157810 */ /* 0x000fc40007f9e0ff */
[----:B------:R-:W-:Y:S02]  /*10a70*/  SHF.R.U64 R24, R24, 0x3, RZ ;  /* 0x0000000318187819 */ /* 0x000fe400000012ff */
[----:B------:R-:W-:Y:S02]  /*10a80*/  LOP3.LUT R13, R14, 0x380, RZ, 0xc0, !PT ;  /* 0x000003800e0d7812 */ /* 0x000fe400078ec0ff */
[----:B------:R-:W-:Y:S02]  /*10a90*/  LOP3.LUT R24, R24, R31, RZ, 0x3c, !PT ;  /* 0x0000001f18187212 */ /* 0x000fe400078e3cff */
[----:B------:R-:W1:Y:S01]  /*10aa0*/  @P2 LDC R31, c[0x0][0xbec] ;  /* 0x0002fb00ff1f2b82 */ /* 0x000e620000000800 */
[----:B------:R-:W-:Y:S02]  /*10ab0*/  LOP3.LUT R20, R21, 0x380, RZ, 0xc0, !PT ;  /* 0x0000038015147812 */ /* 0x000fe400078ec0ff */
[----:B------:R-:W-:Y:S02]  /*10ac0*/  SHF.R.U64 R13, R13, 0x3, RZ ;  /* 0x000000030d0d7819 */ /* 0x000fe400000012ff */
[----:B------:R-:W-:-:S02]  /*10ad0*/  SHF.R.U64 R20, R20, 0x3, RZ ;  /* 0x0000000314147819 */ /* 0x000fc400000012ff */
[----:B------:R-:W-:Y:S02]  /*10ae0*/  SEL R36, R29, R28, P0 ;  /* 0x0000001c1d247207 */ /* 0x000fe40000000000 */
[----:B------:R-:W-:Y:S02]  /*10af0*/  SEL R28, R28, R29, P0 ;  /* 0x0000001d1c1c7207 */ /* 0x000fe40000000000 */
[----:B------:R-:W-:Y:S02]  /*10b00*/  SEL R48, R25, R26, P0 ;  /* 0x0000001a19307207 */ /* 0x000fe40000000000 */
[----:B------:R-:W-:Y:S01]  /*10b10*/  SEL R50, R26, R25, P0 ;  /* 0x000000191a327207 */ /* 0x000fe20000000000 */
[----:B------:R-:W-:Y:S01]  /*10b20*/  IMAD.X R25, RZ, RZ, R15, P3 ;  /* 0x000000ffff197224 */ /* 0x000fe200018e060f */
[----:B------:R-:W-:Y:S02]  /*10b30*/  IADD3 R29, P5, R14, 0x20, RZ ;  /* 0x000000200e1d7810 */ /* 0x000fe40007fbe0ff */
[----:B------:R-:W-:-:S02]  /*10b40*/  LOP3.LUT R14, R13, R14, RZ, 0x3c, !PT ;  /* 0x0000000e0d0e7212 */ /* 0x000fc400078e3cff */
[----:B------:R-:W-:Y:S01]  /*10b50*/  LOP3.LUT R26, R20, R21, RZ, 0x3c, !PT ;  /* 0x00000015141a7212 */ /* 0x000fe200078e3cff */
[--C-:B------:R-:W-:Y:S01]  /*10b60*/  IMAD.X R13, RZ, RZ, R15.reuse, P5 ;  /* 0x000000ffff0d7224 */ /* 0x100fe200028e060f */
[----:B------:R-:W-:Y:S02]  /*10b70*/  IADD3 R21, P3, R10, 0x3000, RZ ;  /* 0x000030000a157810 */ /* 0x000fe40007f7e0ff */
[----:B------:R-:W-:Y:S02]  /*10b80*/  SEL R60, R54, R55, P0 ;  /* 0x00000037363c7207 */ /* 0x000fe40000000000 */
[----:B------:R-:W-:Y:S02]  /*10b90*/  SEL R54, R55, R54, P0 ;  /* 0x0000003637367207 */ /* 0x000fe40000000000 */
[----:B------:R-:W-:Y:S01]  /*10ba0*/  LOP3.LUT P1, RZ, R27, 0x3, RZ, 0xc0, !PT ;  /* 0x000000031bff7812 */ /* 0x000fe2000782c0ff */
[----:B------:R-:W-:Y:S01]  /*10bb0*/  IMAD.X R27, RZ, RZ, R15, P4 ;  /* 0x000000ffff1b7224 */ /* 0x000fe200020e060f */
[----:B------:R-:W-:Y:S01]  /*10bc0*/  MOV R55, R14 ;  /* 0x0000000e00377202 */ /* 0x000fe20000000f00 */
[----:B-1----:R-:W-:Y:S01]  /*10bd0*/  @P2 IMAD.HI.U32 R15, R64, R31, RZ ;  /* 0x0000001f400f2227 */ /* 0x002fe200078e00ff */
[----:B------:R-:W-:-:S02]  /*10be0*/  LOP3.LUT R20, R21, 0x380, RZ, 0xc0, !PT ;  /* 0x0000038015147812 */ /* 0x000fc400078ec0ff */
[----:B------:R-:W-:Y:S01]  /*10bf0*/  IADD3 R33, P4, R10, 0x1800, RZ ;  /* 0x000018000a217810 */ /* 0x000fe20007f9e0ff */
[----:B------:R-:W-:Y:S01]  /*10c00*/  IMAD.MOV.U32 R14, RZ, RZ, R64 ;  /* 0x000000ffff0e7224 */ /* 0x000fe200078e0040 */
[----:B------:R-:W-:Y:S02]  /*10c10*/  SHF.R.U64 R20, R20, 0x3, RZ ;  /* 0x0000000314147819 */ /* 0x000fe400000012ff */
[----:B------:R-:W-:Y:S02]  /*10c20*/  LOP3.LUT R12, R29, 0x380, RZ, 0xc0, !PT ;  /* 0x000003801d0c7812 */ /* 0x000fe400078ec0ff */
[----:B------:R-:W-:Y:S02]  /*10c30*/  LOP3.LUT R32, R33, 0x380, RZ, 0xc0, !PT ;  /* 0x0000038021207812 */ /* 0x000fe400078ec0ff */
[----:B0-----:R-:W-:Y:S02]  /*10c40*/  @P2 SHF.R.U32.HI R14, RZ, R62, R15 ;  /* 0x0000003eff0e2219 */ /* 0x001fe4000001160f */
[----:B------:R-:W-:-:S02]  /*10c50*/  SEL R34, R58, R57, P0 ;  /* 0x000000393a227207 */ /* 0x000fc40000000000 */
[----:B------:R-:W-:Y:S02]  /*10c60*/  LOP3.LUT R20, R20, R21, RZ, 0x3c, !PT ;  /* 0x0000001514147212 */ /* 0x000fe400078e3cff */
[----:B------:R-:W-:Y:S02]  /*10c70*/  SEL R58, R57, R58, P0 ;  /* 0x0000003a393a7207 */ /* 0x000fe40000000000 */
[----:B------:R-:W-:Y:S02]  /*10c80*/  SHF.R.U64 R12, R12, 0x3, RZ ;  /* 0x000000030c0c7819 */ /* 0x000fe400000012ff */
[----:B------:R-:W-:Y:S02]  /*10c90*/  SHF.R.U64 R32, R32, 0x3, RZ ;  /* 0x0000000320207819 */ /* 0x000fe400000012ff */
[----:B------:R-:W-:Y:S01]  /*10ca0*/  MOV R49, R24 ;  /* 0x0000001800317202 */ /* 0x000fe20000000f00 */
[----:B------:R-:W-:Y:S01]  /*10cb0*/  IMAD.MOV R24, RZ, RZ, -R14 ;  /* 0x000000ffff187224 */ /* 0x000fe200078e0a0e */
[----:B------:R-:W-:-:S02]  /*10cc0*/  LOP3.LUT R12, R12, R29, RZ, 0x3c, !PT ;  /* 0x0000001d0c0c7212 */ /* 0x000fc400078e3cff */
[----:B------:R-:W-:Y:S01]  /*10cd0*/  LOP3.LUT R32, R32, R33, RZ, 0x3c, !PT ;  /* 0x0000002120207212 */ /* 0x000fe200078e3cff */
[----:B------:R-:W-:Y:S01]  /*10ce0*/  IMAD R37, R9, R24, R64 ;  /* 0x0000001809257224 */ /* 0x000fe200078e0240 */
[----:B------:R-:W-:Y:S01]  /*10cf0*/  MOV R51, R26 ;  /* 0x0000001a00337202 */ /* 0x000fe20000000f00 */
[----:B------:R-:W-:Y:S01]  /*10d00*/  IMAD.U32 R26, RZ, RZ, UR8 ;  /* 0x00000008ff1a7e24 */ /* 0x000fe2000f8e00ff */
[----:B------:R-:W-:Y:S01]  /*10d10*/  SHF.R.S32.HI R15, RZ, 0x1f, R14 ;  /* 0x0000001fff0f7819 */ /* 0x000fe2000001140e */
[----:B------:R-:W-:Y:S01]  /*10d20*/  ULDC.64 UR8, c[0x0][0xae8] ;  /* 0x0002ba0000087ab9 */ /* 0x000fe20000000a00 */
[----:B------:R-:W-:Y:S02]  /*10d30*/  IADD3 R14, P5, R14, UR6, RZ ;  /* 0x000000060e0e7c10 */ /* 0x000fe4000ffbe0ff */
[----:B------:R-:W-:Y:S02]  /*10d40*/  SHF.R.S32.HI R24, RZ, 0x1f, R37 ;  /* 0x0000001fff187819 */ /* 0x000fe40000011425 */
[----:B------:R-:W-:Y:S01]  /*10d50*/  IADD3.X R15, R15, UR7, R26, P5, !PT ;  /* 0x000000070f0f7c10 */ /* 0x000fe2000affe41a */
[----:B------:R-:W-:Y:S01]  /*10d60*/  ULDC.64 UR6, c[0x0][0xb88] ;  /* 0x0002e20000067ab9 */ /* 0x000fe20000000a00 */
[----:B------:R-:W-:Y:S01]  /*10d70*/  VIADD R26, R22, UR41 ;  /* 0x00000029161a7c36 */ /* 0x000fe20008000000 */
[----:B------:R-:W-:Y:S01]  /*10d80*/  MOV R53, R12 ;  /* 0x0000000c00357202 */ /* 0x000fe20000000f00 */
[----:B------:R-:W-:Y:S01]  /*10d90*/  IMAD R24, R24, UR6, RZ ;  /* 0x0000000618187c24 */ /* 0x000fe2000f8e02ff */
[----:B------:R-:W-:Y:S01]  /*10da0*/  LOP3.LUT R41, R10, 0x380, RZ, 0xc0, !PT ;  /* 0x000003800a297812 */ /* 0x000fe200078ec0ff */
[----:B------:R-:W-:Y:S01]  /*10db0*/  IMAD.WIDE.U32 R14, R37, UR6, R14 ;  /* 0x00000006250e7c25 */ /* 0x000fe2000f8e000e */
[----:B------:R-:W-:-:S02]  /*10dc0*/  ISETP.GE.OR P5, PT, R26, R47, P1 ;  /* 0x0000002f1a00720c */ /* 0x000fc40000fa6670 */
[----:B------:R-:W-:Y:S01]  /*10dd0*/  SHF.R.U64 R41, R41, 0x3, RZ ;  /* 0x0000000329297819 */ /* 0x000fe200000012ff */
[----:B------:R-:W-:Y:S01]  /*10de0*/  IMAD R37, R37, UR7, R24 ;  /* 0x0000000725257c24 */ /* 0x000fe2000f8e0218 */
[----:B------:R-:W-:Y:S01]  /*10df0*/  ULDC.64 UR6, c[0x0][0xb50] ;  /* 0x0002d40000067ab9 */ /* 0x000fe20000000a00 */
[----:B------:R-:W-:Y:S02]  /*10e00*/  VIADD R24, R26, 0x8 ;  /* 0x000000081a187836 */ /* 0x000fe40000000000 */
[----:B------:R-:W-:Y:S01]  /*10e10*/  IMAD.IADD R15, R15, 0x1, R37 ;  /* 0x000000010f0f7824 */ /* 0x000fe200078e0225 */
[----:B------:R-:W-:Y:S02]  /*10e20*/  LEA R37, P6, R14, UR6, 0x2 ;  /* 0x000000060e257c11 */ /* 0x000fe4000f8c10ff */
[----:B------:R-:W-:Y:S02]  /*10e30*/  ISETP.GE.OR P1, PT, R24, R47, P1 ;  /* 0x0000002f1800720c */ /* 0x000fe40000f26670 */
[----:B---3--:R-:W-:Y:S01]  /*10e40*/  LOP3.LUT R21, R17, 0x2, RZ, 0x3c, !PT ;  /* 0x0000000211157812 */ /* 0x008fe200078e3cff */
[----:B------:R-:W-:Y:S04]  /*10e50*/  SHFL.IDX PT, R35, R48, R17, 0x1c1f ;  /* 0x001c1f1130237589 */ /* 0x000fe800000e0000 */
[----:B------:R-:W-:Y:S04]  /*10e60*/  SHFL.IDX PT, R34, R34, R17, 0x1c1f ;  /* 0x001c1f1122227589 */ /* 0x000fe800000e0000 */
[----:B------:R-:W-:Y:S04]  /*10e70*/  SHFL.IDX PT, R36, R36, R17, 0x1c1f ;  /* 0x001c1f1124247589 */ /* 0x000fe800000e0000 */
[----:B------:R-:W-:Y:S04]  /*10e80*/  SHFL.IDX PT, R38, R38, R17, 0x1c1f ;  /* 0x001c1f1126267589 */ /* 0x000fe800000e0000 */
[----:B------:R-:W-:Y:S04]  /*10e90*/  SHFL.IDX PT, R33, R46, R17, 0x1c1f ;  /* 0x001c1f112e217589 */ /* 0x000fe800000e0000 */
[----:B------:R-:W0:Y:S04]  /*10ea0*/  SHFL.IDX PT, R25, R58, R21, 0x1c1f ;  /* 0x001c1f153a197589 */ /* 0x000e2800000e0000 */
[----:B------:R-:W1:Y:S04]  /*10eb0*/  SHFL.IDX PT, R27, R28, R21, 0x1c1f ;  /* 0x001c1f151c1b7589 */ /* 0x000e6800000e0000 */
[----:B------:R2:W3:Y:S04]  /*10ec0*/  SHFL.IDX PT, R29, R40, R21, 0x1c1f ;  /* 0x001c1f15281d7589 */ /* 0x0004e800000e0000 */
[----:B------:R4:W4:Y:S04]  /*10ed0*/  SHFL.IDX PT, R48, R30, R21, 0x1c1f ;  /* 0x001c1f151e307589 */ /* 0x00092800000e0000 */
[----:B------:R-:W-:Y:S01]  /*10ee0*/  SHFL.IDX PT, R31, R42, R17, 0x1c1f ;  /* 0x001c1f112a1f7589 */ /* 0x000fe200000e0000 */
[----:B--2---:R-:W-:Y:S01]  /*10ef0*/  LOP3.LUT R40, R41, R10, RZ, 0x3c, !PT ;  /* 0x0000000a29287212 */ /* 0x004fe200078e3cff */
[----:B------:R-:W-:-:S02]  /*10f00*/  IMAD.MOV.U32 R41, RZ, RZ, R11 ;  /* 0x000000ffff297224 */ /* 0x000fc400078e000b */
[----:B------:R-:W-:Y:S04]  /*10f10*/  SHFL.IDX PT, R52, R52, R17, 0x1c1f ;  /* 0x001c1f1134347589 */ /* 0x000fe800000e0000 */
[----:B------:R-:W-:Y:S01]  /*10f20*/  SHFL.IDX PT, R60, R60, R17, 0x1c1f ;  /* 0x001c1f113c3c7589 */ /* 0x000fe200000e0000 */
[----:B0-----:R-:W-:-:S03]  /*10f30*/  SEL R12, R34, R25, P0 ;  /* 0x00000019220c7207 */ /* 0x001fc60000000000 */
[----:B------:R-:W0:Y:S01]  /*10f40*/  SHFL.IDX PT, R46, R44, R21, 0x1c1f ;  /* 0x001c1f152c2e7589 */ /* 0x000e2200000e0000 */
[----:B-1----:R-:W-:Y:S02]  /*10f50*/  SEL R24, R36, R27, P0 ;  /* 0x0000001b24187207 */ /* 0x002fe40000000000 */
[----:B------:R-:W-:Y:S01]  /*10f60*/  SEL R26, R27, R36, P0 ;  /* 0x000000241b1a7207 */ /* 0x000fe20000000000 */
[----:B------:R-:W1:Y:S01]  /*10f70*/  SHFL.IDX PT, R50, R50, R21, 0x1c1f ;  /* 0x001c1f1532327589 */ /* 0x000e6200000e0000 */
[----:B---3--:R-:W-:Y:S02]  /*10f80*/  SEL R28, R38, R29, P0 ;  /* 0x0000001d261c7207 */ /* 0x008fe40000000000 */
[----:B----4-:R-:W-:Y:S01]  /*10f90*/  SEL R30, R29, R38, P0 ;  /* 0x000000261d1e7207 */ /* 0x010fe20000000000 */
[----:B------:R-:W2:Y:S01]  /*10fa0*/  SHFL.IDX PT, R17, R56, R21, 0x1c1f ;  /* 0x001c1f1538117589 */ /* 0x000ea200000e0000 */
[----:B------:R-:W-:-:S03]  /*10fb0*/  SEL R13, R33, R48, P0 ;  /* 0x00000030210d7207 */ /* 0x000fc60000000000 */
[----:B------:R3:W4:Y:S04]  /*10fc0*/  SHFL.IDX PT, R39, R54, R21, 0x1c1f ;  /* 0x001c1f1536277589 */ /* 0x00072800000e0000 */
[----:B------:R-:W-:Y:S04]  /*10fd0*/  SHFL.IDX PT, R42, R37, RZ, 0x1c1f ;  /* 0x001c1fff252a7589 */ /* 0x000fe800000e0000 */
[----:B------:R4:W-:Y:S01]  /*10fe0*/  SHFL.IDX PT, R44, R37, 0x1, 0x1c1f ;  /* 0x003c1f00252c7f89 */ /* 0x0009e200000e0000 */
[----:B---3--:R-:W-:Y:S02]  /*10ff0*/  LEA.HI.X R21, R14, UR7, R15, 0x2, P6 ;  /* 0x000000070e157c11 */ /* 0x008fe4000b0f140f */
[----:B------:R-:W-:-:S02]  /*11000*/  SEL R14, R25, R34, P0 ;  /* 0x00000022190e7207 */ /* 0x000fc40000000000 */
[----:B------:R-:W-:Y:S01]  /*11010*/  SEL R15, R48, R33, P0 ;  /* 0x00000021300f7207 */ /* 0x000fe20000000000 */
[----:B------:R-:W3:Y:S01]  /*11020*/  SHFL.IDX PT, R43, R21, RZ, 0x1c1f ;  /* 0x001c1fff152b7589 */ /* 0x000ee200000e0000 */
[----:B0-----:R-:W-:Y:S01]  /*11030*/  SEL R36, R31, R46, P0 ;  /* 0x0000002e1f247207 */ /* 0x001fe20000000000 */
[----:B------:R-:W-:Y:S01]  /*11040*/  IMAD.X R33, RZ, RZ, R11, P4 ;  /* 0x000000ffff217224 */ /* 0x000fe200020e060b */
[----:B------:R-:W-:Y:S01]  /*11050*/  SEL R38, R46, R31, P0 ;  /* 0x0000001f2e267207 */ /* 0x000fe20000000000 */
[----:B------:R-:W-:Y:S01]  /*11060*/  STSM.16.M88.4 [R55], R12 ;  /* 0x0000000c37007844 */ /* 0x000fe20000000200 */
[----:B-1----:R-:W-:Y:S02]  /*11070*/  SEL R25, R35, R50, P0 ;  /* 0x0000003223197207 */ /* 0x002fe40000000000 */
[----:B------:R-:W-:Y:S01]  /*11080*/  SEL R27, R50, R35, P0 ;  /* 0x00000023321b7207 */ /* 0x000fe20000000000 */
[----:B------:R0:W1:Y:S01]  /*11090*/  SHFL.IDX PT, R45, R21, 0x1, 0x1c1f ;  /* 0x003c1f00152d7f89 */ /* 0x00006200000e0000 */
[----:B--2---:R-:W-:-:S02]  /*110a0*/  SEL R29, R52, R17, P0 ;  /* 0x00000011341d7207 */ /* 0x004fc40000000000 */
[----:B------:R-:W-:Y:S01]  /*110b0*/  SEL R31, R17, R52, P0 ;  /* 0x00000034111f7207 */ /* 0x000fe20000000000 */
[----:B------:R-:W-:Y:S01]  /*110c0*/  STSM.16.M88.4 [R53], R24 ;  /* 0x0000001835007844 */ /* 0x000fe20000000200 */
[----:B----4-:R-:W-:Y:S02]  /*110d0*/  SEL R37, R60, R39, P0 ;  /* 0x000000273c257207 */ /* 0x010fe40000000000 */
[----:B------:R-:W-:Y:S01]  /*110e0*/  SEL R39, R39, R60, P0 ;  /* 0x0000003c27277207 */ /* 0x000fe20000000000 */
[----:B------:R-:W-:Y:S01]  /*110f0*/  STSM.16.M88.4 [R51], R28 ;  /* 0x0000001c33007844 */ /* 0x000fe20000000200 */
[----:B0-----:R-:W-:-:S03]  /*11100*/  IMAD.X R21, RZ, RZ, R11, P3 ;  /* 0x000000ffff157224 */ /* 0x001fc600018e060b */
[----:B------:R0:W-:Y:S01]  /*11110*/  STSM.16.M88.4 [R49], R36 ;  /* 0x0000002431007844 */ /* 0x0001e20000000200 */
[----:B------:R-:W-:Y:S01]  /*11120*/  BAR.SYNC.DEFER_BLOCKING 0x1, 0x180 ;  /* 0x0046000000007b1d */ /* 0x000fe20000010000 */
[----:B------:R-:W-:-:S07]  /*11130*/  IADD3 R17, P0, R10, 0x4800, RZ ;  /* 0x000048000a117810 */ /* 0x000fce0007f1e0ff */
[----:B0-----:R-:W0:Y:S01]  /*11140*/  @P2 LDC R37, c[0x0][0xbf0] ;  /* 0x0002fc00ff252b82 */ /* 0x001e220000000800 */
[----:B---3--:R2:W-:Y:S04]  /*11150*/  @!P5 ST.E desc[UR48][R42.64], R6 ;  /* 0x000000062a00d985 */ /* 0x0085e8000c101930 */
[----:B-1----:R1:W-:Y:S04]  /*11160*/  @!P1 ST.E desc[UR48][R44.64], R4 ;  /* 0x000000042c009985 */ /* 0x0023e8000c101930 */
[----:B------:R-:W3:Y:S04]  /*11170*/  LD.E.128 R12, desc[UR48][R40.64] ;  /* 0x00000030280c7980 */ /* 0x000ee8000c101d00 */
[----:B------:R-:W4:Y:S04]  /*11180*/  LD.E.128 R32, desc[UR48][R32.64] ;  /* 0x0000003020207980 */ /* 0x000f28000c101d00 */
[----:B------:R0:W4:Y:S01]  /*11190*/  LD.E.128 R28, desc[UR48][R20.64] ;  /* 0x00000030141c7980 */ /* 0x000122000c101d00 */
[----:B------:R-:W-:Y:S01]  /*111a0*/  IMAD.X R25, RZ, RZ, R11, P0 ;  /* 0x000000ffff197224 */ /* 0x000fe200000e060b */
[----:B------:R-:W-:Y:S01]  /*111b0*/  UIMAD UR5, UR12, UR8, URZ ;  /* 0x000000080c0572a4 */ /* 0x000fe2000f8e023f */
[----:B------:R-:W1:Y:S01]  /*111c0*/  @P2 LDC R11, c[0x0][0xbec] ;  /* 0x0002fb00ff0b2b82 */ /* 0x000e620000000800 */
[----:B------:R-:W-:Y:S01]  /*111d0*/  LOP3.LUT R10, R17, 0x380, RZ, 0xc0, !PT ;  /* 0x00000380110a7812 */ /* 0x000fe200078ec0ff */
[----:B------:R-:W-:Y:S01]  /*111e0*/  VIADD R8, R8, UR41 ;  /* 0x0000002908087c36 */ /* 0x000fe20008000000 */
[----:B------:R-:W-:-:S02]  /*111f0*/  UIMAD.WIDE.U32 UR6, UR40, UR8, URZ ;  /* 0x00000008280672a5 */ /* 0x000fc4000f8e003f */
[----:B------:R-:W-:Y:S01]  /*11200*/  UIMAD UR5, UR40, UR9, UR5 ;  /* 0x00000009280572a4 */ /* 0x000fe2000f8e0205 */
[----:B--2---:R-:W-:Y:S01]  /*11210*/  SHF.R.U64 R6, R10, 0x3, RZ ;  /* 0x000000030a067819 */ /* 0x004fe200000012ff */
[----:B------:R-:W-:Y:S02]  /*11220*/  UIMAD UR8, UR13, UR10, URZ ;  /* 0x0000000a0d0872a4 */ /* 0x000fe4000f8e023f */
[----:B------:R-:W-:Y:S01]  /*11230*/  UIADD3 UR7, UR7, UR5, URZ ;  /* 0x0000000507077290 */ /* 0x000fe2000fffe03f */
[----:B------:R-:W-:Y:S01]  /*11240*/  LOP3.LUT R24, R6, R17, RZ, 0x3c, !PT ;  /* 0x0000001106187212 */ /* 0x000fe200078e3cff */
[----:B------:R-:W-:Y:S01]  /*11250*/  IMAD.MOV.U32 R17, RZ, RZ, R8 ;  /* 0x000000ffff117224 */ /* 0x000fe200078e0008 */
[----:B------:R-:W-:Y:S02]  /*11260*/  UIMAD UR5, UR39, UR11, UR8 ;  /* 0x0000000b270572a4 */ /* 0x000fe4000f8e0208 */
[----:B------:R-:W-:Y:S01]  /*11270*/  UIMAD.WIDE.U32 UR6, UR39, UR10, UR6 ;  /* 0x0000000a270672a5 */ /* 0x000fe2000f8e0006 */
[----:B------:R-:W-:Y:S01]  /*11280*/  ULDC.64 UR8, c[0x0][0xae0] ;  /* 0x0002b80000087ab9 */ /* 0x000fe20000000a00 */
[----:B------:R-:W5:Y:S02]  /*11290*/  LD.E.128 R24, desc[UR48][R24.64] ;  /* 0x0000003018187980 */ /* 0x000f64000c101d00 */
[----:B------:R-:W-:Y:S01]  /*112a0*/  UIADD3 UR5, UR7, UR5, URZ ;  /* 0x0000000507057290 */ /* 0x000fe2000fffe03f */
[----:B------:R-:W-:-:S02]  /*112b0*/  VIADD R7, R7, 0x13220 ;  /* 0x0001322007077836 */ /* 0x000fc40000000000 */
[----:B------:R-:W-:Y:S01]  /*112c0*/  IMAD.U32 R10, RZ, RZ, UR6 ;  /* 0x00000006ff0a7e24 */ /* 0x000fe2000f8e00ff */
[----:B------:R-:W-:Y:S01]  /*112d0*/  @!PT LDS RZ, [RZ] ;  /* 0x00000000fffff984 */ /* 0x000fe20000000800 */
[----:B------:R-:W-:Y:S01]  /*112e0*/  @!PT LDS RZ, [RZ] ;  /* 0x00000000fffff984 */ /* 0x000fe20000000800 */
[----:B------:R-:W-:Y:S01]  /*112f0*/  @!PT LDS RZ, [RZ] ;  /* 0x00000000fffff984 */ /* 0x000fe20000000800 */
[----:B------:R-:W-:Y:S01]  /*11300*/  @!PT LDS RZ, [RZ] ;  /* 0x00000000fffff984 */ /* 0x000fe20000000800 */
[----:B------:R2:W-:Y:S06]  /*11310*/  MEMBAR.ALL.CTA ;  /* 0x0000000000007992 */ /* 0x0005ec0000008000 */
[----:B--2---:R-:W2:Y:S01]  /*11320*/  FENCE.VIEW.ASYNC.S ;  /* 0x00000000000073c6 */ /* 0x004ea20000000000 */
[----:B-1----:R-:W-:Y:S01]  /*11330*/  @P2 IMAD.HI.U32 R4, R8, R11, RZ ;  /* 0x0000000b08042227 */ /* 0x002fe200078e00ff */
[----:B------:R-:W-:-:S03]  /*11340*/  PRMT R7, RZ, 0x654, R7 ;  /* 0x00000654ff077816 */ /* 0x000fc60000000007 */
[----:B------:R-:W-:Y:S01]  /*11350*/  IMAD.U32 R11, RZ, RZ, UR7 ;  /* 0x00000007ff0b7e24 */ /* 0x000fe2000f8e00ff */
[----:B0-----:R-:W-:Y:S01]  /*11360*/  @P2 SHF.R.U32.HI R17, RZ, R37, R4 ;  /* 0x00000025ff112219 */ /* 0x001fe20000011604 */
[----:B------:R-:W-:Y:S01]  /*11370*/  IMAD.U32 R11, RZ, RZ, UR5 ;  /* 0x00000005ff0b7e24 */ /* 0x000fe2000f8e00ff */
[----:B------:R-:W-:Y:S01]  /*11380*/  ULDC.64 UR6, c[0x0][0xad8] ;  /* 0x0002b60000067ab9 */ /* 0x000fe20000000a00 */
[----:B------:R-:W-:Y:S01]  /*11390*/  ULDC UR5, c[0x0][0xac8] ;  /* 0x0002b20000057ab9 */ /* 0x000fe20000000800 */
[--C-:B------:R-:W-:Y:S01]  /*113a0*/  SHF.R.S32.HI R4, RZ, 0x1f, R17.reuse ;  /* 0x0000001fff047819 */ /* 0x100fe20000011411 */
[----:B------:R-:W-:-:S04]  /*113b0*/  IMAD.MOV R6, RZ, RZ, -R17 ;  /* 0x000000ffff067224 */ /* 0x000fc800078e0a11 */
[----:B------:R-:W-:Y:S02]  /*113c0*/  IMAD R4, R4, UR8, RZ ;  /* 0x0000000804047c24 */ /* 0x000fe4000f8e02ff */
[----:B------:R-:W-:Y:S02]  /*113d0*/  IMAD R21, R9, R6, R8 ;  /* 0x0000000609157224 */ /* 0x000fe400078e0208 */
[C---:B------:R-:W-:Y:S02]  /*113e0*/  IMAD R37, R17.reuse, UR9, R4 ;  /* 0x0000000911257c24 */ /* 0x040fe4000f8e0204 */
[----:B------:R-:W-:Y:S01]  /*113f0*/  IMAD.WIDE.U32 R8, R17, UR8, R10 ;  /* 0x0000000811087c25 */ /* 0x000fe2000f8e000a */
[----:B------:R-:W-:Y:S01]  /*11400*/  SHF.R.S32.HI R4, RZ, 0x1f, R21 ;  /* 0x0000001fff047819 */ /* 0x000fe20000011415 */
[----:B--2---:R0:W-:Y:S02]  /*11410*/  SYNCS.ARRIVE.TRANS64.RED.A1T0 RZ, [R7+URZ], RZ ;  /* 0x000000ff07ff79a7 */ /* 0x0041e4000810043f */
[----:B------:R-:W-:-:S02]  /*11420*/  IMAD.IADD R9, R9, 0x1, R37 ;  /* 0x0000000109097824 */ /* 0x000fc400078e0225 */
[----:B------:R-:W-:Y:S02]  /*11430*/  IMAD R4, R4, UR6, RZ ;  /* 0x0000000604047c24 */ /* 0x000fe4000f8e02ff */
[----:B------:R-:W-:-:S04]  /*11440*/  IMAD.WIDE.U32 R8, R21, UR6, R8 ;  /* 0x0000000615087c25 */ /* 0x000fc8000f8e0008 */
[----:B------:R-:W-:Y:S01]  /*11450*/  IMAD R11, R21, UR7, R4 ;  /* 0x00000007150b7c24 */ /* 0x000fe2000f8e0204 */
[----:B------:R-:W-:Y:S01]  /*11460*/  ULDC.64 UR6, c[0x0][0xa80] ;  /* 0x0002a00000067ab9 */ /* 0x000fe20000000a00 */
[----:B------:R-:W-:Y:S02]  /*11470*/  VIADD R10, R5, UR41 ;  /* 0x00000029050a7c36 */ /* 0x000fe40008000000 */
[----:B------:R-:W-:Y:S01]  /*11480*/  IMAD.IADD R9, R9, 0x1, R11 ;  /* 0x0000000109097824 */ /* 0x000fe200078e020b */
[----:B------:R-:W-:Y:S01]  /*11490*/  LEA R11, P0, R8, UR6, 0x1 ;  /* 0x00000006080b7c11 */ /* 0x000fe2000f8008ff */
[C---:B------:R-:W-:Y:S02]  /*114a0*/  VIADD R4, R10.reuse, 0x30 ;  /* 0x000000300a047836 */ /* 0x040fe40000000000 */
[----:B------:R-:W-:Y:S01]  /*114b0*/  VIADD R6, R10, 0x60 ;  /* 0x000000600a067836 */ /* 0x000fe20000000000 */
[----:B------:R-:W-:Y:S01]  /*114c0*/  LEA.HI.X R17, R8, UR7, R9, 0x1, P0 ;  /* 0x0000000708117c11 */ /* 0x000fe200080f0c09 */
[----:B------:R-:W1:Y:S01]  /*114d0*/  SHFL.IDX PT, R21, R11, RZ, 0x181f ;  /* 0x00181fff0b157589 */ /* 0x000e6200000e0000 */
[----:B------:R-:W-:-:S03]  /*114e0*/  ISETP.GE.AND P0, PT, R0, UR5, PT ;  /* 0x0000000500007c0c */ /* 0x000fc6000bf06270 */
[----:B------:R-:W2:Y:S01]  /*114f0*/  SHFL.IDX PT, R37, R11, 0x1, 0x181f ;  /* 0x00381f000b257f89 */ /* 0x000ea200000e0000 */
[CC--:B------:R-:W-:Y:S01]  /*11500*/  ISETP.GE.OR P1, PT, R10.reuse, R47.reuse, P0 ;  /* 0x0000002f0a00720c */ /* 0x0c0fe20000726670 */
[----:B------:R-:W-:Y:S01]  /*11510*/  VIADD R10, R10, 0x90 ;  /* 0x000000900a0a7836 */ /* 0x000fe20000000000 */
[-C--:B------:R-:W-:Y:S01]  /*11520*/  ISETP.GE.OR P2, PT, R4, R47.reuse, P0 ;  /* 0x0000002f0400720c */ /* 0x080fe20000746670 */
[----:B------:R-:W0:Y:S01]  /*11530*/  SHFL.IDX PT, R39, R11, 0x2, 0x181f ;  /* 0x00581f000b277f89 */ /* 0x000e2200000e0000 */
[-C--:B------:R-:W-:Y:S02]  /*11540*/  ISETP.GE.OR P3, PT, R6, R47.reuse, P0 ;  /* 0x0000002f0600720c */ /* 0x080fe40000766670 */
[----:B------:R-:W-:Y:S01]  /*11550*/  ISETP.GE.OR P0, PT, R10, R47, P0 ;  /* 0x0000002f0a00720c */ /* 0x000fe20000706670 */
[----:B------:R-:W0:Y:S04]  /*11560*/  SHFL.IDX PT, R9, R17, RZ, 0x181f ;  /* 0x00181fff11097589 */ /* 0x000e2800000e0000 */
[----:B------:R-:W0:Y:S04]  /*11570*/  SHFL.IDX PT, R20, R17, 0x1, 0x181f ;  /* 0x00381f0011147f89 */ /* 0x000e2800000e0000 */
[----:B------:R-:W0:Y:S01]  /*11580*/  SHFL.IDX PT, R36, R17, 0x2, 0x181f ;  /* 0x00581f0011247f89 */ /* 0x000e2200000e0000 */
[----:B-1----:R-:W-:-:S03]  /*11590*/  @!P1 LEA R4, P4, R0, R21, 0x1 ;  /* 0x0000001500049211 */ /* 0x002fc600078808ff */
[----:B------:R-:W1:Y:S01]  /*115a0*/  SHFL.IDX PT, R11, R11, 0x3, 0x181f ;  /* 0x00781f000b0b7f89 */ /* 0x000e6200000e0000 */
[----:B--2---:R-:W-:-:S03]  /*115b0*/  @!P2 LEA R6, P5, R0, R37, 0x1 ;  /* 0x000000250006a211 */ /* 0x004fc600078a08ff */
[----:B------:R-:W2:Y:S01]  /*115c0*/  SHFL.IDX PT, R17, R17, 0x3, 0x181f ;  /* 0x00781f0011117f89 */ /* 0x000ea200000e0000 */
[C---:B0-----:R-:W-:Y:S02]  /*115d0*/  @!P3 LEA R8, P6, R0.reuse, R39, 0x1 ;  /* 0x000000270008b211 */ /* 0x041fe400078c08ff */
[C-C-:B------:R-:W-:Y:S02]  /*115e0*/  @!P1 LEA.HI.X R5, R0.reuse, R9, R3.reuse, 0x1, P4 ;  /* 0x0000000900059211 */ /* 0x140fe400020f0c03 */
[C-C-:B------:R-:W-:Y:S02]  /*115f0*/  @!P2 LEA.HI.X R7, R0.reuse, R20, R3.reuse, 0x1, P5 ;  /* 0x000000140007a211 */ /* 0x140fe400028f0c03 */
[----:B------:R-:W-:Y:S01]  /*11600*/  @!P3 LEA.HI.X R9, R0, R36, R3, 0x1, P6 ;  /* 0x000000240009b211 */ /* 0x000fe200030f0c03 */
[----:B---3--:R0:W-:Y:S04]  /*11610*/  @!P1 ST.E.128 desc[UR48][R4.64], R12 ;  /* 0x0000000c04009985 */ /* 0x0081e8000c101d30 */
[----:B----4-:R0:W-:Y:S04]  /*11620*/  @!P2 ST.E.128 desc[UR48][R6.64], R32 ;  /* 0x000000200600a985 */ /* 0x0101e8000c101d30 */
[----:B------:R0:W-:Y:S01]  /*11630*/  @!P3 ST.E.128 desc[UR48][R8.64], R28 ;  /* 0x0000001c0800b985 */ /* 0x0001e2000c101d30 */
[----:B-12---:R-:W-:Y:S05]  /*11640*/  @P0 BRA `(.L_x_717) ;  /* 0x0000000400e00947 */ /* 0x006fea0003800000 */
[----:B0-----:R-:W-:-:S04]  /*11650*/  LEA R4, P0, R0, R11, 0x1 ;  /* 0x0000000b00047211 */ /* 0x001fc800078008ff */
[----:B------:R-:W-:-:S05]  /*11660*/  LEA.HI.X R5, R0, R17, R3, 0x1, P0 ;  /* 0x0000001100057211 */ /* 0x000fca00000f0c03 */
[----:B-----5:R2:W-:Y:S01]  /*11670*/  ST.E.128 desc[UR48][R4.64], R24 ;  /* 0x0000001804007985 */ /* 0x0205e2000c101d30 */
[----:B------:R-:W-:Y:S05]  /*11680*/  BRA `(.L_x_717) ;  /* 0x0000000400d07947 */ /* 0x000fea0003800000 */
.L_x_716:
[----:B------:R-:W0:Y:S01]  /*11690*/  LDC R12, c[0x0][0xbe8] ;  /* 0x0002fa00ff0c7b82 */ /* 0x000e220000000800 */
[----:B------:R-:W-:Y:S01]  /*116a0*/  ISETP.GE.AND P0, PT, R27, 0xc0, PT ;  /* 0x000000c01b00780c */ /* 0x000fe20003f06270 */
[----:B------:R-:W-:Y:S01]  /*116b0*/  USHF.R.S32.HI UR8, URZ, 0x1f, UR40 ;  /* 0x0000001f3f087899 */ /* 0x000fe20008011428 */
[----:B------:R-:W-:Y:S01]  /*116c0*/  BSSY B1, `(.L_x_718) ;  /* 0x000002e000017945 */ /* 0x000fe20003800000 */
[----:B------:R-:W-:Y:S01]  /*116d0*/  USHF.R.S32.HI UR9, URZ, 0x1f, UR39 ;  /* 0x0000001f3f097899 */ /* 0x000fe20008011427 */
[----:B------:R-:W-:Y:S01]  /*116e0*/  IMAD R10, R8, 0x30, R5 ;  /* 0x00000030080a7824 */ /* 0x000fe200078e0205 */
[----:B0-----:R-:W-:-:S13]  /*116f0*/  ISETP.NE.AND P1, PT, R12, 0x1, PT ;  /* 0x000000010c00780c */ /* 0x001fda0003f25270 */
[----:B------:R-:W0:Y:S08]  /*11700*/  @P1 LDC R13, c[0x0][0xbec] ;  /* 0x0002fb00ff0d1b82 */ /* 0x000e300000000800 */
[----:B------:R-:W1:Y:S01]  /*11710*/  @P1 LDC R15, c[0x0][0xbf0] ;  /* 0x0002fc00ff0f1b82 */ /* 0x000e620000000800 */
[----:B------:R-:W-:Y:S05]  /*11720*/  @P0 BRA `(.L_x_719) ;  /* 0x00000000009c0947 */ /* 0x000fea0003800000 */
[----:B------:R-:W2:Y:S01]  /*11730*/  LDC R7, c[0x0][0xbe8] ;  /* 0x0002fa00ff077b82 */ /* 0x000ea20000000800 */
[----:B------:R-:W-:Y:S01]  /*11740*/  IMAD.U32 R8, RZ, RZ, UR41 ;  /* 0x00000029ff087e24 */ /* 0x000fe2000f8e00ff */
[----:B------:R-:W-:-:S04]  /*11750*/  ULDC UR5, c[0x0][0xa88] ;  /* 0x0002a20000057ab9 */ /* 0x000fc80000000800 */
[----:B------:R-:W-:Y:S01]  /*11760*/  IADD3 R8, R8, -0x80, R23 ;  /* 0xffffff8008087810 */ /* 0x000fe20007ffe017 */
[----:B--2---:R-:W-:-:S05]  /*11770*/  IMAD R9, R7, UR5, RZ ;  /* 0x0000000507097c24 */ /* 0x004fca000f8e02ff */
[----:B------:R-:W-:-:S13]  /*11780*/  ISETP.GE.AND P0, PT, R8, R9, PT ;  /* 0x000000090800720c */ /* 0x000fda0003f06270 */
[----:B------:R-:W-:Y:S05]  /*11790*/  @P0 BRA `(.L_x_719) ;  /* 0x0000000000800947 */ /* 0x000fea0003800000 */
[----:B------:R-:W-:Y:S01]  /*117a0*/  ISETP.NE.AND P0, PT, R7, 0x1, PT ;  /* 0x000000010700780c */ /* 0x000fe20003f05270 */
[----:B------:R-:W-:Y:S01]  /*117b0*/  ULDC.64 UR10, c[0x0][0xb90] ;  /* 0x0002e400000a7ab9 */ /* 0x000fe20000000a00 */
[----:B------:R-:W-:Y:S01]  /*117c0*/  IMAD.MOV.U32 R6, RZ, RZ, R8 ;  /* 0x000000ffff067224 */ /* 0x000fe200078e0008 */
[----:B------:R-:W-:Y:S02]  /*117d0*/  UIMAD UR5, UR8, UR10, URZ ;  /* 0x0000000a080572a4 */ /* 0x000fe4000f8e023f */
[----:B------:R-:W-:Y:S02]  /*117e0*/  UIMAD.WIDE.U32 UR6, UR40, UR10, URZ ;  /* 0x0000000a280672a5 */ /* 0x000fe4000f8e003f */
[----:B------:R-:W-:-:S03]  /*117f0*/  UIMAD UR5, UR40, UR11, UR5 ;  /* 0x0000000b280572a4 */ /* 0x000fc6000f8e0205 */
[----:B------:R-:W-:Y:S01]  /*11800*/  ULDC.64 UR10, c[0x0][0xb98] ;  /* 0x0002e600000a7ab9 */ /* 0x000fe20000000a00 */
[----:B------:R-:W-:Y:S02]  /*11810*/  UIADD3 UR7, UR7, UR5, URZ ;  /* 0x0000000507077290 */ /* 0x000fe4000fffe03f */
[----:B------:R-:W2:Y:S01]  /*11820*/  @P0 LDC R9, c[0x0][0xbec] ;  /* 0x0002fb00ff090b82 */ /* 0x000ea20000000800 */
[----:B------:R-:W-:Y:S02]  /*11830*/  UIMAD UR5, UR9, UR10, URZ ;  /* 0x0000000a090572a4 */ /* 0x000fe4000f8e023f */
[----:B------:R-:W-:Y:S02]  /*11840*/  UIMAD.WIDE.U32 UR6, UR39, UR10, UR6 ;  /* 0x0000000a270672a5 */ /* 0x000fe4000f8e0006 */
[----:B------:R-:W-:-:S03]  /*11850*/  UIMAD UR5, UR39, UR11, UR5 ;  /* 0x0000000b270572a4 */ /* 0x000fc6000f8e0205 */
[----:B------:R-:W3:Y:S01]  /*11860*/  @P0 LDC R11, c[0x0][0xbf0] ;  /* 0x0002fc00ff0b0b82 */ /* 0x000ee20000000800 */
[----:B------:R-:W-:Y:S01]  /*11870*/  ULDC.64 UR10, c[0x0][0xb88] ;  /* 0x0002e200000a7ab9 */ /* 0x000fe20000000a00 */
[----:B--2---:R-:W-:-:S05]  /*11880*/  @P0 IMAD.HI.U32 R4, R8, R9, RZ ;  /* 0x0000000908040227 */ /* 0x004fca00078e00ff */
[----:B---3--:R-:W-:-:S05]  /*11890*/  @P0 SHF.R.U32.HI R6, RZ, R11, R4 ;  /* 0x0000000bff060219 */ /* 0x008fca0000011604 */
[----:B------:R-:W-:-:S04]  /*118a0*/  IMAD.MOV R9, RZ, RZ, -R6 ;  /* 0x000000ffff097224 */ /* 0x000fc800078e0a06 */
[----:B------:R-:W-:Y:S01]  /*118b0*/  IMAD R9, R7, R9, R8 ;  /* 0x0000000907097224 */ /* 0x000fe200078e0208 */
[----:B------:R-:W-:Y:S01]  /*118c0*/  SHF.R.S32.HI R7, RZ, 0x1f, R6 ;  /* 0x0000001fff077819 */ /* 0x000fe20000011406 */
[----:B------:R-:W-:Y:S01]  /*118d0*/  IMAD.U32 R8, RZ, RZ, UR5 ;  /* 0x00000005ff087e24 */ /* 0x000fe2000f8e00ff */
[----:B------:R-:W-:Y:S02]  /*118e0*/  IADD3 R6, P0, R6, UR6, RZ ;  /* 0x0000000606067c10 */ /* 0x000fe4000ff1e0ff */
[----:B------:R-:W-:Y:S02]  /*118f0*/  SHF.R.S32.HI R4, RZ, 0x1f, R9 ;  /* 0x0000001fff047819 */ /* 0x000fe40000011409 */
[----:B------:R-:W-:Y:S01]  /*11900*/  IADD3.X R7, R7, UR7, R8, P0, !PT ;  /* 0x0000000707077c10 */ /* 0x000fe200087fe408 */
[----:B------:R-:W-:Y:S02]  /*11910*/  ULDC.64 UR6, c[0x0][0xb50] ;  /* 0x0002d40000067ab9 */ /* 0x000fe40000000a00 */
[----:B------:R-:W-:-:S02]  /*11920*/  IMAD R4, R4, UR10, RZ ;  /* 0x0000000a04047c24 */ /* 0x000fc4000f8e02ff */
[----:B------:R-:W-:-:S04]  /*11930*/  IMAD.WIDE.U32 R6, R9, UR10, R6 ;  /* 0x0000000a09067c25 */ /* 0x000fc8000f8e0006 */
[----:B------:R-:W-:Y:S01]  /*11940*/  IMAD R11, R9, UR11, R4 ;  /* 0x0000000b090b7c24 */ /* 0x000fe2000f8e0204 */
[----:B------:R-:W-:-:S03]  /*11950*/  LEA R8, P0, R6, UR6, 0x2 ;  /* 0x0000000606087c11 */ /* 0x000fc6000f8010ff */
[----:B------:R-:W-:-:S05]  /*11960*/  IMAD.IADD R7, R7, 0x1, R11 ;  /* 0x0000000107077824 */ /* 0x000fca00078e020b */
[----:B------:R-:W-:Y:S01]  /*11970*/  LEA.HI.X R9, R6, UR7, R7, 0x2, P0 ;  /* 0x0000000706097c11 */ /* 0x000fe200080f1407 */
[----:B------:R-:W-:-:S05]  /*11980*/  IMAD.MOV.U32 R7, RZ, RZ, -0x800000 ;  /* 0xff800000ff077424 */ /* 0x000fca00078e00ff */
[----:B------:R2:W-:Y:S02]  /*11990*/  STG.E desc[UR48][R8.64], R7 ;  /* 0x0000000708007986 */ /* 0x0005e4000c101930 */
.L_x_719:
[----:B------:R-:W-:Y:S05]  /*119a0*/  BSYNC B1 ;  /* 0x0000000000017941 */ /* 0x000fea0003800000 */
.L_x_718:
[----:B------:R-:W-:Y:S01]  /*119b0*/  ULDC.64 UR10, c[0x0][0xae8] ;  /* 0x0002ba00000a7ab9 */ /* 0x000fe20000000a00 */
[----:B------:R-:W-:Y:S01]  /*119c0*/  VIADD R10, R10, UR41 ;  /* 0x000000290a0a7c36 */ /* 0x000fe20008000000 */
[----:B------:R-:W-:Y:S01]  /*119d0*/  UIMAD UR5, UR8, UR10, URZ ;  /* 0x0000000a080572a4 */ /* 0x000fe2000f8e023f */
[----:B--2---:R-:W-:Y:S01]  /*119e0*/  VIADD R8, R5, UR41 ;  /* 0x0000002905087c36 */ /* 0x004fe20008000000 */
[----:B------:R-:W-:Y:S01]  /*119f0*/  UIMAD.WIDE.U32 UR6, UR40, UR10, URZ ;  /* 0x0000000a280672a5 */ /* 0x000fe2000f8e003f */
[----:B0-----:R-:W-:Y:S01]  /*11a00*/  @P1 IMAD.HI.U32 R4, R10, R13, RZ ;  /* 0x0000000d0a041227 */ /* 0x001fe200078e00ff */
[----:B------:R-:W-:-:S03]  /*11a10*/  UIMAD UR5, UR40, UR11, UR5 ;  /* 0x0000000b280572a4 */ /* 0x000fc6000f8e0205 */
[----:B------:R-:W-:Y:S01]  /*11a20*/  ULDC.64 UR10, c[0x0][0xaf0] ;  /* 0x0002bc00000a7ab9 */ /* 0x000fe20000000a00 */
[----:B------:R-:W-:Y:S01]  /*11a30*/  UIADD3 UR7, UR7, UR5, URZ ;  /* 0x0000000507077290 */ /* 0x000fe2000fffe03f */
[----:B------:R-:W-:Y:S01]  /*11a40*/  IMAD.MOV.U32 R9, RZ, RZ, R10 ;  /* 0x000000ffff097224 */ /* 0x000fe200078e000a */
[----:B------:R-:W-:Y:S01]  /*11a50*/  UIMAD UR5, UR9, UR10, URZ ;  /* 0x0000000a090572a4 */ /* 0x000fe2000f8e023f */
[----:B-1----:R-:W-:Y:S01]  /*11a60*/  @P1 SHF.R.U32.HI R9, RZ, R15, R4 ;  /* 0x0000000fff091219 */ /* 0x002fe20000011604 */
        /* <DEDUP_REMOVED lines=10> */
[----:B------:R-:W-:Y:S01]  /*11b10*/  ULDC.64 UR6, c[0x0][0xad8] ;  /* 0x0002b60000067ab9 */ /* 0x000fe20000000a00 */
[----:B------:R-:W-:Y:S01]  /*11b20*/  IMAD.U32 R7, RZ, RZ, UR5 ;  /* 0x00000005ff077e24 */ /* 0x000fe2000f8e00ff */
[----:B------:R-:W-:Y:S01]  /*11b30*/  ULDC UR5, c[0x0][0xac8] ;  /* 0x0002b20000057ab9 */ /* 0x000fe20000000800 */
[C---:B------:R-:W-:Y:S01]  /*11b40*/  IMAD R13, R9.reuse, UR9, R4 ;  /* 0x00000009090d7c24 */ /* 0x040fe2000f8e0204 */
[----:B------:R-:W-:Y:S01]  /*11b50*/  SHF.R.S32.HI R4, RZ, 0x1f, R11 ;  /* 0x0000001fff047819 */ /* 0x000fe2000001140b */
        /* <DEDUP_REMOVED lines=8> */
[----:B------:R-:W-:Y:S01]  /*11be0*/  ULDC UR6, c[0x0][0xa88] ;  /* 0x0002a20000067ab9 */ /* 0x000fe20000000800 */
[----:B------:R-:W-:Y:S02]  /*11bf0*/  VIADD R4, R8, 0x30 ;  /* 0x0000003008047836 */ /* 0x000fe40000000000 */
[----:B------:R-:W-:Y:S01]  /*11c00*/  LEA.HI.X R10, R6, UR7, R5, 0x1, P0 ;  /* 0x00000007060a7c11 */ /* 0x000fe200080f0c05 */
[----:B------:R-:W0:Y:S01]  /*11c10*/  SHFL.IDX PT, R11, R7, RZ, 0x181f ;  /* 0x00181fff070b7589 */ /* 0x000e2200000e0000 */
[----:B------:R-:W-:Y:S01]  /*11c20*/  IMAD R25, R12, UR6, RZ ;  /* 0x000000060c197c24 */ /* 0x000fe2000f8e02ff */
[----:B------:R-:W-:Y:S01]  /*11c30*/  ISETP.GE.AND P0, PT, R0, UR5, PT ;  /* 0x0000000500007c0c */ /* 0x000fe2000bf06270 */
[C---:B------:R-:W-:Y:S01]  /*11c40*/  VIADD R5, R8.reuse, 0x60 ;  /* 0x0000006008057836 */ /* 0x040fe20000000000 */
[----:B------:R-:W1:Y:S01]  /*11c50*/  SHFL.IDX PT, R13, R7, 0x1, 0x181f ;  /* 0x00381f00070d7f89 */ /* 0x000e6200000e0000 */
[C---:B------:R-:W-:Y:S01]  /*11c60*/  VIADD R6, R8.reuse, 0x90 ;  /* 0x0000009008067836 */ /* 0x040fe20000000000 */
[----:B------:R-:W-:-:S02]  /*11c70*/  ISETP.GE.OR P3, PT, R8, R25, P0 ;  /* 0x000000190800720c */ /* 0x000fc40000766670 */
[----:B------:R-:W2:Y:S01]  /*11c80*/  SHFL.IDX PT, R15, R7, 0x2, 0x181f ;  /* 0x00581f00070f7f89 */ /* 0x000ea200000e0000 */
[-C--:B------:R-:W-:Y:S02]  /*11c90*/  ISETP.GE.OR P2, PT, R4, R25.reuse, P0 ;  /* 0x000000190400720c */ /* 0x080fe40000746670 */
[-C--:B------:R-:W-:Y:S01]  /*11ca0*/  ISETP.GE.OR P1, PT, R5, R25.reuse, P0 ;  /* 0x000000190500720c */ /* 0x080fe20000726670 */
[----:B------:R-:W3:Y:S01]  /*11cb0*/  SHFL.IDX PT, R9, R10, RZ, 0x181f ;  /* 0x00181fff0a097589 */ /* 0x000ee200000e0000 */
[----:B------:R-:W-:-:S03]  /*11cc0*/  ISETP.GE.OR P0, PT, R6, R25, P0 ;  /* 0x000000190600720c */ /* 0x000fc60000706670 */
[----:B------:R-:W4:Y:S04]  /*11cd0*/  SHFL.IDX PT, R21, R7, 0x3, 0x181f ;  /* 0x00781f0007157f89 */ /* 0x000f2800000e0000 */
[----:B------:R-:W5:Y:S04]  /*11ce0*/  SHFL.IDX PT, R12, R10, 0x1, 0x181f ;  /* 0x00381f000a0c7f89 */ /* 0x000f6800000e0000 */
[----:B------:R-:W5:Y:S01]  /*11cf0*/  SHFL.IDX PT, R14, R10, 0x2, 0x181f ;  /* 0x00581f000a0e7f89 */ /* 0x000f6200000e0000 */
[----:B0-----:R-:W-:-:S03]  /*11d00*/  @!P3 LEA R4, P6, R0, R11, 0x1 ;  /* 0x0000000b0004b211 */ /* 0x001fc600078c08ff */
[----:B------:R4:W0:Y:S01]  /*11d10*/  SHFL.IDX PT, R17, R10, 0x3, 0x181f ;  /* 0x00781f000a117f89 */ /* 0x00082200000e0000 */
[C---:B-1----:R-:W-:Y:S02]  /*11d20*/  @!P2 LEA R6, P5, R0.reuse, R13, 0x1 ;  /* 0x0000000d0006a211 */ /* 0x042fe400078a08ff */
[C---:B--2---:R-:W-:Y:S02]  /*11d30*/  @!P1 LEA R8, P4, R0.reuse, R15, 0x1 ;  /* 0x0000000f00089211 */ /* 0x044fe400078808ff */
[C---:B---3--:R-:W-:Y:S02]  /*11d40*/  @!P3 LEA.HI.X R5, R0.reuse, R9, R3, 0x1, P6 ;  /* 0x000000090005b211 */ /* 0x048fe400030f0c03 */
[----:B----4-:R-:W-:-:S03]  /*11d50*/  @!P0 LEA R10, P6, R0, R21, 0x1 ;  /* 0x00000015000a8211 */ /* 0x010fc600078c08ff */
[----:B------:R1:W-:Y:S01]  /*11d60*/  @!P3 ST.E.128 desc[UR48][R4.64], RZ ;  /* 0x000000ff0400b985 */ /* 0x0003e2000c101d30 */
[C-C-:B-----5:R-:W-:Y:S02]  /*11d70*/  @!P2 LEA.HI.X R7, R0.reuse, R12, R3.reuse, 0x1, P5 ;  /* 0x0000000c0007a211 */ /* 0x160fe400028f0c03 */
[----:B------:R-:W-:-:S03]  /*11d80*/  @!P1 LEA.HI.X R9, R0, R14, R3, 0x1, P4 ;  /* 0x0000000e00099211 */ /* 0x000fc600020f0c03 */
[----:B------:R1:W-:Y:S01]  /*11d90*/  @!P2 ST.E.128 desc[UR48][R6.64], RZ ;  /* 0x000000ff0600a985 */ /* 0x0003e2000c101d30 */
[----:B0-----:R-:W-:-:S03]  /*11da0*/  @!P0 LEA.HI.X R11, R0, R17, R3, 0x1, P6 ;  /* 0x00000011000b8211 */ /* 0x001fc600030f0c03 */
[----:B------:R1:W-:Y:S04]  /*11db0*/  @!P1 ST.E.128 desc[UR48][R8.64], RZ ;  /* 0x000000ff08009985 */ /* 0x0003e8000c101d30 */
[----:B------:R1:W-:Y:S02]  /*11dc0*/  @!P0 ST.E.128 desc[UR48][R10.64], RZ ;  /* 0x000000ff0a008985 */ /* 0x0003e4000c101d30 */
.L_x_717:
[----:B------:R-:W-:Y:S05]  /*11dd0*/  BSYNC B0 ;  /* 0x0000000000007941 */ /* 0x000fea0003800000 */
.L_x_715:
[----:B------:R-:W-:Y:S02]  /*11de0*/  ULDC UR5, c[0x0][0xc38] ;  /* 0x00030e0000057ab9 */ /* 0x000fe40000000800 */
[----:B------:R-:W-:-:S06]  /*11df0*/  UISETP.GE.AND UP0, UPT, UR4, UR5, UPT ;  /* 0x000000050400728c */ /* 0x000fcc000bf06270 */
[----:B------:R-:W-:-:S13]  /*11e00*/  PLOP3.LUT P0, PT, PT, PT, UP0, 0x80, 0x0 ;  /* 0x000000000000781c */ /* 0x000fda0003f0f008 */
[----:B------:R-:W-:Y:S05]  /*11e10*/  @!P0 BRA `(.L_x_720) ;  /* 0xfffffeec00ac8947 */ /* 0x000fea000383ffff */
[----:B------:R-:W-:Y:S05]  /*11e20*/  EXIT ;  /* 0x000000000000794d */ /* 0x000fea0003800000 */
.L_x_630:
[----:B------:R-:W-:-:S08]  /*11e30*/  NOP ;  /* 0x0000000000007918 */ /* 0x000fd00000000000 */
[----:B------:R-:W0:-:S00]  /*11e40*/  USETMAXREG.DEALLOC.CTAPOOL 0x20 ;  /* 0x00000020000079c8 */ /* 0x000e0000080e0500 */
[----:B0-----:R-:W-:-:S06]  /*11e50*/  LOP3.LUT R0, R0, 0x3, RZ, 0xc0, !PT ;  /* 0x0000000300007812 */ /* 0x001fcc00078ec0ff */
[----:B------:R-:W0:Y:S01]  /*11e60*/  S2UR UR6, SR_CTAID.X ;  /* 0x00000000000679c3 */ /* 0x000e220000002500 */
[----:B------:R-:W-:Y:S01]  /*11e70*/  LOP3.LUT R16, R16, 0xfffffffb, RZ, 0xc0, !PT ;  /* 0xfffffffb10107812 */ /* 0x000fe200078ec0ff */
[----:B------:R-:W-:Y:S01]  /*11e80*/  IMAD.MOV.U32 R19, RZ, RZ, RZ ;  /* 0x000000ffff137224 */ /* 0x000fe200078e00ff */
[----:B------:R1:W2:Y:S01]  /*11e90*/  SHFL.IDX PT, R2, R0, RZ, 0x1f ;  /* 0x00001fff00027589 */ /* 0x0002a200000e0000 */
[----:B------:R-:W-:Y:S02]  /*11ea0*/  IMAD.MOV.U32 R22, RZ, RZ, 0x1 ;  /* 0x00000001ff167424 */ /* 0x000fe400078e00ff */
[----:B------:R-:W-:Y:S02]  /*11eb0*/  IMAD.MOV.U32 R29, RZ, RZ, RZ ;  /* 0x000000ffff1d7224 */ /* 0x000fe400078e00ff */
[----:B-1----:R-:W0:Y:S01]  /*11ec0*/  LDC R0, c[0x0][0xc38] ;  /* 0x00030e00ff007b82 */ /* 0x002e220000000800 */
[----:B--2---:R-:W-:-:S13]  /*11ed0*/  ISETP.NE.AND P0, PT, R2, RZ, PT ;  /* 0x000000ff0200720c */ /* 0x004fda0003f05270 */
[----:B------:R-:W-:Y:S01]  /*11ee0*/  @P0 LOP3.LUT R16, R16, 0x4, RZ, 0xfc, !PT ;  /* 0x0000000410100812 */ /* 0x000fe200078efcff */
[----:B------:R-:W-:Y:S06]  /*11ef0*/  @P0 BAR.ARV 0x4, 0x200 ;  /* 0x0108000000000b1d */ /* 0x000fec0000002000 */
[----:B0-----:R-:W-:-:S13]  /*11f00*/  ISETP.LE.AND P0, PT, R0, UR6, PT ;  /* 0x0000000600007c0c */ /* 0x001fda000bf03270 */
[----:B------:R-:W-:Y:S05]  /*11f10*/  @P0 BRA `(.L_x_721) ;  /* 0x0000003400480947 */ /* 0x000fea0003800000 */
[----:B------:R-:W0:Y:S01]  /*11f20*/  S2UR UR5, SR_CgaCtaId ;  /* 0x00000000000579c3 */ /* 0x000e220000008800 */
[C---:B------:R-:W-:Y:S01]  /*11f30*/  LOP3.LUT R10, R23.reuse, 0x7f, RZ, 0xc0, !PT ;  /* 0x0000007f170a7812 */ /* 0x040fe200078ec0ff */
[C---:B------:R-:W-:Y:S01]  /*11f40*/  IMAD.SHL.U32 R26, R23.reuse, 0x40, RZ ;  /* 0x00000040171a7824 */ /* 0x040fe200078e00ff */
[----:B------:R-:W-:Y:S01]  /*11f50*/  SHF.R.U32.HI R4, RZ, 0x1, R23 ;  /* 0x00000001ff047819 */ /* 0x000fe20000011617 */
[C---:B------:R-:W-:Y:S01]  /*11f60*/  IMAD.SHL.U32 R2, R23.reuse, 0x10, RZ ;  /* 0x0000001017027824 */ /* 0x040fe200078e00ff */
[----:B------:R-:W-:Y:S01]  /*11f70*/  UMOV UR4, 0x400 ;  /* 0x0000040000047882 */ /* 0x000fe20000000000 */
[----:B------:R-:W-:Y:S01]  /*11f80*/  IMAD.SHL.U32 R5, R10, 0x10, RZ ;  /* 0x000000100a057824 */ /* 0x000fe200078e00ff */
[----:B------:R-:W-:Y:S01]  /*11f90*/  LOP3.LUT R3, R26, 0x180, RZ, 0xc0, !PT ;  /* 0x000001801a037812 */ /* 0x000fe200078ec0ff */
[C---:B------:R-:W-:Y:S01]  /*11fa0*/  IMAD.SHL.U32 R7, R23.reuse, 0x2, RZ ;  /* 0x0000000217077824 */ /* 0x040fe200078e00ff */
[----:B------:R-:W-:Y:S01]  /*11fb0*/  LOP3.LUT R6, R2, 0x1b0, RZ, 0xc0, !PT ;  /* 0x000001b002067812 */ /* 0x000fe200078ec0ff */
[----:B------:R-:W-:Y:S01]  /*11fc0*/  IMAD.SHL.U32 R0, R23, 0x20, RZ ;  /* 0x0000002017007824 */ /* 0x000fe200078e00ff */
[----:B------:R-:W-:Y:S01]  /*11fd0*/  LOP3.LUT R3, R3, 0x30, R4, 0xf8, !PT ;  /* 0x0000003003037812 */ /* 0x000fe200078ef804 */
[----:B------:R-:W-:Y:S01]  /*11fe0*/  IMAD.SHL.U32 R4, R23, 0x8, RZ ;  /* 0x0000000817047824 */ /* 0x000fe200078e00ff */
[----:B------:R-:W-:Y:S01]  /*11ff0*/  LOP3.LUT R5, R5, 0x600, RZ, 0xc0, !PT ;  /* 0x0000060005057812 */ /* 0x000fe200078ec0ff */
[----:B------:R-:W-:Y:S01]  /*12000*/  IMAD.SHL.U32 R9, R23, 0x4, RZ ;  /* 0x0000000417097824 */ /* 0x000fe200078e00ff */
[----:B------:R-:W-:Y:S01]  /*12010*/  LOP3.LUT R8, R6, 0x30, R7, 0x78, !PT ;  /* 0x0000003006087812 */ /* 0x000fe200078e7807 */
[----:B------:R-:W-:Y:S01]  /*12020*/  IMAD.U32 R27, RZ, RZ, UR6 ;  /* 0x00000006ff1b7e24 */ /* 0x000fe2000f8e00ff */
[----:B------:R-:W-:Y:S01]  /*12030*/  LOP3.LUT R6, R0, 0x80, RZ, 0xc0, !PT ;  /* 0x0000008000067812 */ /* 0x000fe200078ec0ff */
[----:B------:R-:W-:Y:S01]  /*12040*/  IMAD.MOV.U32 R22, RZ, RZ, 0x1 ;  /* 0x00000001ff167424 */ /* 0x000fe200078e00ff */
[C---:B------:R-:W-:Y:S01]  /*12050*/  LOP3.LUT R7, R5.reuse, 0x60, R0, 0xf8, !PT ;  /* 0x0000006005077812 */ /* 0x040fe200078ef800 */
[----:B------:R-:W-:Y:S01]  /*12060*/  IMAD.MOV.U32 R29, RZ, RZ, RZ ;  /* 0x000000ffff1d7224 */ /* 0x000fe200078e00ff */
[----:B------:R-:W-:Y:S01]  /*12070*/  LOP3.LUT R5, R5, 0x40, R2, 0xf8, !PT ;  /* 0x0000004005057812 */ /* 0x000fe200078ef802 */
[----:B------:R-:W-:Y:S01]  /*12080*/  IMAD.MOV.U32 R19, RZ, RZ, RZ ;  /* 0x000000ffff137224 */ /* 0x000fe200078e00ff */
[----:B------:R-:W-:Y:S01]  /*12090*/  LOP3.LUT R3, R3, 0x30, R4, 0x78, !PT ;  /* 0x0000003003037812 */ /* 0x000fe200078e7804 */
[----:B0-----:R-:W-:Y:S01]  /*120a0*/  ULEA UR4, UR5, UR4, 0x18 ;  /* 0x0000000405047291 */ /* 0x001fe2000f8ec03f */
[----:B------:R-:W-:Y:S01]  /*120b0*/  LOP3.LUT R6, R6, 0x10, R23, 0xf8, !PT ;  /* 0x0000001006067812 */ /* 0x000fe200078ef817 */
[----:B------:R-:W-:Y:S01]  /*120c0*/  ULOP3.LUT UR39, UR38, 0x1, URZ, 0xfc, !UPT ;  /* 0x0000000126277892 */ /* 0x000fe2000f8efc3f */
[----:B------:R-:W-:Y:S01]  /*120d0*/  LOP3.LUT R5, R5, R8, RZ, 0xfc, !PT ;  /* 0x0000000805057212 */ /* 0x000fe200078efcff */
[----:B------:R-:W-:Y:S01]  /*120e0*/  ULOP3.LUT UR45, UR38, 0x2, URZ, 0xfc, !UPT ;  /* 0x00000002262d7892 */ /* 0x000fe2000f8efc3f */
[----:B------:R-:W-:Y:S01]  /*120f0*/  LOP3.LUT R26, R3, 0x640, R26, 0xf8, !PT ;  /* 0x00000640031a7812 */ /* 0x000fe200078ef81a */
[----:B------:R-:W-:Y:S01]  /*12100*/  IMAD.U32 R18, RZ, RZ, UR4 ;  /* 0x00000004ff127e24 */ /* 0x000fe2000f8e00ff */
[----:B------:R-:W-:Y:S01]  /*12110*/  LOP3.LUT R6, R6, 0x10, R9, 0x78, !PT ;  /* 0x0000001006067812 */ /* 0x000fe200078e7809 */
[----:B------:R-:W-:Y:S01]  /*12120*/  ULDC UR43, c[0x0][0xc] ;  /* 0x00000300002b7ab9 */ /* 0x000fe20000000800 */
[----:B------:R-:W-:Y:S01]  /*12130*/  LOP3.LUT R7, R7, 0x100, R0, 0xf8, !PT ;  /* 0x0000010007077812 */ /* 0x000fe200078ef800 */
[----:B------:R-:W-:Y:S01]  /*12140*/  IMAD.IADD R28, R18, 0x1, R5 ;  /* 0x00000001121c7824 */ /* 0x000fe200078e0205 */
[----:B------:R-:W-:Y:S01]  /*12150*/  SHF.R.U32.HI R3, RZ, 0x2, R10 ;  /* 0x00000002ff037819 */ /* 0x000fe2000001160a */
[----:B------:R-:W-:Y:S01]  /*12160*/  ULDC.64 UR50, c[0x0][0x198] ;  /* 0x0000660000327ab9 */ /* 0x000fe20000000a00 */
[----:B------:R-:W-:-:S02]  /*12170*/  LOP3.LUT R25, R7, R6, RZ, 0xfc, !PT ;  /* 0x0000000607197212 */ /* 0x000fc400078efcff */
[----:B------:R-:W-:-:S07]  /*12180*/  LOP3.LUT R0, R3, 0x60, R0, 0xf8, !PT ;  /* 0x0000006003007812 */ /* 0x000fce00078ef800 */
.L_x_786:
[----:B------:R-:W-:Y:S01]  /*12190*/  ULDC UR8, c[0x0][0xc60] ;  /* 0x0003180000087ab9 */ /* 0x000fe20000000800 */
[C---:B------:R-:W-:Y:S01]  /*121a0*/  R2UR UR7, R27.reuse ;  /* 0x000000001b0772ca */ /* 0x040fe200000e0000 */
[----:B------:R-:W-:Y:S01]  /*121b0*/  UISETP.NE.AND UP0, UPT, UR8, 0x1, UPT ;  /* 0x000000010800788c */ /* 0x000fe2000bf05270 */
[----:B------:R-:W-:-:S10]  /*121c0*/  R2UR UR6, R27 ;  /* 0x000000001b0672ca */ /* 0x000fd400000e0000 */
        /* <DEDUP_REMOVED lines=9> */
[----:B01----:R-:W-:Y:S05]  /*12260*/  @!P0 BRA `(.L_x_722) ;  /* 0x0000000000208947 */ /* 0x003fea0003800000 */
        /* <DEDUP_REMOVED lines=8> */
.L_x_722:
[----:B------:R-:W-:Y:S01]  /*122f0*/  ULDC UR9, c[0x0][0xc54] ;  /* 0x0003150000097ab9 */ /* 0x000fe20000000800 */
[----:B------:R-:W-:Y:S01]  /*12300*/  UMOV UR6, UR8 ;  /* 0x0000000800067c82 */ /* 0x000fe20008000000 */
[----:B------:R-:W-:-:S11]  /*12310*/  UISETP.NE.AND UP0, UPT, UR9, 0x1, UPT ;  /* 0x000000010900788c */ /* 0x000fd6000bf05270 */
[----:B------:R-:W-:Y:S02]  /*12320*/  @UP0 ULDC.64 UR10, c[0x0][0xc58] ;  /* 0x00031600000a0ab9 */ /* 0x000fe40000000a00 */
[----:B------:R-:W-:-:S04]  /*12330*/  UIMAD.WIDE.U32 UR4, UR8, UR10, URZ ;  /* 0x0000000a080472a5 */ /* 0x000fc8000f8e003f */
[----:B------:R-:W-:-:S04]  /*12340*/  @UP0 USHF.R.U32.HI UR6, URZ, UR11, UR5 ;  /* 0x0000000b3f060299 */ /* 0x000fc80008011605 */
[----:B------:R-:W-:-:S12]  /*12350*/  UIMAD UR4, UR6, UR9, URZ ;  /* 0x00000009060472a4 */ /* 0x000fd8000f8e023f */
.L_x_723:
[----:B------:R-:W-:Y:S02]  /*12360*/  UIADD3 UR4, UR8, -UR4, URZ ;  /* 0x8000000408047290 */ /* 0x000fe4000fffe03f */
[----:B------:R-:W-:Y:S01]  /*12370*/  ULOP3.LUT UR5, URZ, UR6, URZ, 0x33, !UPT ;  /* 0x000000063f057292 */ /* 0x000fe2000f8e333f */
[----:B------:R-:W-:Y:S01]  /*12380*/  ULDC UR14, c[0x0][0xc48] ;  /* 0x00031200000e7ab9 */ /* 0x000fe20000000800 */
[----:B------:R-:W-:Y:S01]  /*12390*/  ULDC UR8, c[0x0][0x448] ;  /* 0x0001120000087ab9 */ /* 0x000fe20000000800 */
[----:B------:R-:W-:Y:S01]  /*123a0*/  ULDC UR42, c[0x0][0xc3c] ;  /* 0x00030f00002a7ab9 */ /* 0x000fe20000000800 */
[----:B------:R-:W-:Y:S02]  /*123b0*/  UISETP.NE.AND UP2, UPT, UR14, 0x1, UPT ;  /* 0x000000010e00788c */ /* 0x000fe4000bf45270 */
[----:B------:R-:W-:Y:S02]  /*123c0*/  UISETP.NE.AND UP1, UPT, UR8, 0x1, UPT ;  /* 0x000000010800788c */ /* 0x000fe4000bf25270 */
[----:B------:R-:W-:Y:S01]  /*123d0*/  UIADD3 UR42, UR5, UR42, URZ ;  /* 0x0000002a052a7290 */ /* 0x000fe2000fffe03f */
[----:B------:R-:W-:Y:S01]  /*123e0*/  ULDC.64 UR10, c[0x0][0x418] ;  /* 0x00010600000a7ab9 */ /* 0x000fe20000000a00 */
[----:B------:R-:W-:Y:S01]  /*123f0*/  ULDC UR13, c[0x0][0xc54] ;  /* 0x00031500000d7ab9 */ /* 0x000fe20000000800 */
[----:B------:R-:W-:-:S02]  /*12400*/  UISETP.NE.U32.AND UP0, UPT, UR10, URZ, UPT ;  /* 0x0000003f0a00728c */ /* 0x000fc4000bf05070 */
[----:B------:R-:W-:Y:S02]  /*12410*/  UIMAD UR13, UR7, UR13, UR4 ;  /* 0x0000000d070d72a4 */ /* 0x000fe4000f8e0204 */
[----:B------:R-:W-:Y:S01]  /*12420*/  UIMAD UR42, UR42, 0xc0, URZ ;  /* 0x000000c02a2a78a4 */ /* 0x000fe2000f8e023f */
[----:B------:R-:W-:Y:S01]  /*12430*/  ULDC.64 UR4, c[0x0][0x9e0] ;  /* 0x0002780000047ab9 */ /* 0x000fe20000000a00 */
[----:B------:R-:W-:Y:S02]  /*12440*/  UISETP.NE.AND.EX UP0, UPT, UR11, URZ, UPT, UP0 ;  /* 0x0000003f0b00728c */ /* 0x000fe4000bf05300 */
[----:B------:R-:W-:Y:S02]  /*12450*/  UISETP.GE.AND UP3, UPT, UR5, 0x1, UPT ;  /* 0x000000010500788c */ /* 0x000fe4000bf66270 */
[----:B------:R-:W-:Y:S01]  /*12460*/  UIADD3 UR12, UR42, 0xbf, URZ ;  /* 0x000000bf2a0c7890 */ /* 0x000fe2000fffe03f */
[----:B------:R-:W-:Y:S01]  /*12470*/  ULDC UR10, c[0x0][0x424] ;  /* 0x00010900000a7ab9 */ /* 0x000fe20000000800 */
[----:B------:R-:W-:Y:S01]  /*12480*/  ULDC UR6, c[0x0][0x288] ;  /* 0x0000a20000067ab9 */ /* 0x000fe20000000800 */
[----:B------:R-:W-:Y:S01]  /*12490*/  @UP2 ULDC UR8, c[0x0][0xc4c] ;  /* 0x0003130000082ab9 */ /* 0x000fe20000000800 */
[----:B------:R-:W-:Y:S01]  /*124a0*/  @UP1 ULDC UR11, c[0x0][0x44c] ;  /* 0x00011300000b1ab9 */ /* 0x000fe20000000800 */
[----:B------:R-:W-:Y:S01]  /*124b0*/  USEL UR15, UR10, 0x1, UP0 ;  /* 0x000000010a0f7887 */ /* 0x000fe20008000000 */
[----:B------:R-:W-:Y:S01]  /*124c0*/  PLOP3.LUT P1, PT, PT, PT, UP3, 0x80, 0x0 ;  /* 0x000000000000781c */ /* 0x000fe20003f2f038 */
[----:B------:R-:W-:-:S02]  /*124d0*/  UIADD3 UR16, -UR6, 0x1, URZ ;  /* 0x0000000106107890 */ /* 0x000fc4000fffe13f */
[----:B------:R-:W-:Y:S02]  /*124e0*/  UIMAD.WIDE.U32 UR8, UR13, UR8, URZ ;  /* 0x000000080d0872a5 */ /* 0x000fe4000f8e003f */
[----:B------:R-:W-:Y:S01]  /*124f0*/  UIMAD.WIDE.U32 UR10, UR12, UR11, URZ ;  /* 0x0000000b0c0a72a5 */ /* 0x000fe2000f8e003f */
[----:B------:R-:W-:Y:S01]  /*12500*/  ULDC UR7, c[0x0][0x2f0] ;  /* 0x0000bc0000077ab9 */ /* 0x000fe20000000800 */
[----:B------:R-:W-:Y:S01]  /*12510*/  @UP2 ULDC UR17, c[0x0][0xc50] ;  /* 0x0003140000112ab9 */ /* 0x000fe20000000800 */
[----:B------:R-:W-:Y:S01]  /*12520*/  @UP1 ULDC UR18, c[0x0][0x450] ;  /* 0x0001140000121ab9 */ /* 0x000fe20000000800 */
[----:B------:R-:W-:Y:S01]  /*12530*/  UMOV UR44, UR13 ;  /* 0x0000000d002c7c82 */ /* 0x000fe20008000000 */
[----:B------:R-:W-:Y:S02]  /*12540*/  UIMAD UR16, UR15, UR7, UR16 ;  /* 0x000000070f1072a4 */ /* 0x000fe4000f8e0210 */
[----:B------:R-:W-:Y:S02]  /*12550*/  @UP2 USHF.R.U32.HI UR44, URZ, UR17, UR9 ;  /* 0x000000113f2c2299 */ /* 0x000fe40008011609 */
[----:B------:R-:W-:-:S02]  /*12560*/  @UP1 USHF.R.U32.HI UR12, URZ, UR18, UR11 ;  /* 0x000000123f0c1299 */ /* 0x000fc4000801160b */
[----:B------:R-:W-:Y:S02]  /*12570*/  UIADD3 UR36, -UR44, URZ, URZ ;  /* 0x0000003f2c247290 */ /* 0x000fe4000fffe13f */
[----:B------:R-:W-:Y:S02]  /*12580*/  UIADD3 UR12, UR16, UR12, URZ ;  /* 0x0000000c100c7290 */ /* 0x000fe4000fffe03f */
[----:B------:R-:W-:Y:S02]  /*12590*/  UIMAD UR36, UR14, UR36, UR13 ;  /* 0x000000240e2472a4 */ /* 0x000fe4000f8e020d */
[----:B------:R-:W-:Y:S01]  /*125a0*/  UIADD3 UR4, UR12, UR4, URZ ;  /* 0x000000040c047290 */ /* 0x000fe2000fffe03f */
[----:B------:R-:W-:Y:S11]  /*125b0*/  @!P1 BRA `(.L_x_724) ;  /* 0x0000000000449947 */ /* 0x000ff60003800000 */
        /* <DEDUP_REMOVED lines=10> */
.L_x_725:
[----:B------:R-:W-:-:S11]  /*12660*/  UISETP.NE.AND UP0, UPT, UR5, 0x1, UPT ;  /* 0x000000010500788c */ /* 0x000fd6000bf05270 */
[----:B------:R-:W-:Y:S02]  /*12670*/  @UP0 ULDC.64 UR12, c[0x0][0x9e8] ;  /* 0x00027a00000c0ab9 */ /* 0x000fe40000000a00 */
[----:B------:R-:W-:-:S04]  /*12680*/  UIMAD.WIDE.U32 UR8, UR10, UR12, URZ ;  /* 0x0000000c0a0872a5 */ /* 0x000fc8000f8e003f */
[----:B------:R-:W-:-:S12]  /*12690*/  @UP0 USHF.R.U32.HI UR10, URZ, UR13, UR9 ;  /* 0x0000000d3f0a0299 */ /* 0x000fd80008011609 */
.L_x_726:
[----:B------:R-:W-:-:S04]  /*126a0*/  UIMAD UR10, UR10, UR5, UR5 ;  /* 0x000000050a0a72a4 */ /* 0x000fc8000f8e0205 */
[----:B------:R-:W-:-:S04]  /*126b0*/  UISETP.LT.AND UP0, UPT, UR4, UR10, UPT ;  /* 0x0000000a0400728c */ /* 0x000fc8000bf01270 */
[----:B------:R-:W-:-:S12]  /*126c0*/  USEL UR4, UR4, UR10, UP0 ;  /* 0x0000000a04047287 */ /* 0x000fd80008000000 */
.L_x_724:
[----:B------:R-:W-:Y:S02]  /*126d0*/  UIMAD UR8, UR15, UR7, 0x9f ;  /* 0x0000009f0f0874a4 */ /* 0x000fe4000f8e0207 */
[----:B------:R-:W-:Y:S02]  /*126e0*/  UIADD3 UR10, UR4, 0x9f, URZ ;  /* 0x0000009f040a7890 */ /* 0x000fe4000fffe03f */
[----:B------:R-:W-:Y:S02]  /*126f0*/  UIMAD.WIDE UR8, UR8, 0x66666667, URZ ;  /* 0x66666667080878a5 */ /* 0x000fe4000f8e023f */
[----:B------:R-:W-:Y:S01]  /*12700*/  UIMAD.WIDE UR10, UR10, 0x66666667, URZ ;  /* 0x666666670a0a78a5 */ /* 0x000fe2000f8e023f */
[----:B------:R-:W-:Y:S01]  /*12710*/  @UP1 ULDC UR12, c[0x0][0x44c] ;  /* 0x00011300000c1ab9 */ /* 0x000fe20000000800 */
[----:B------:R-:W-:Y:S02]  /*12720*/  UIMAD UR7, UR15, UR7, -UR6 ;  /* 0x000000070f0772a4 */ /* 0x000fe4000f8e0a06 */
[----:B------:R-:W-:-:S02]  /*12730*/  UIMAD.WIDE.U32 UR12, UR42, UR12, URZ ;  /* 0x0000000c2a0c72a5 */ /* 0x000fc4000f8e003f */
[----:B------:R-:W-:Y:S02]  /*12740*/  USHF.R.U32.HI UR6, URZ, 0x1f, UR9 ;  /* 0x0000001f3f067899 */ /* 0x000fe40008011609 */
[----:B------:R-:W-:Y:S01]  /*12750*/  USHF.R.U32.HI UR4, URZ, 0x1f, UR11 ;  /* 0x0000001f3f047899 */ /* 0x000fe2000801160b */
[----:B------:R-:W-:Y:S01]  /*12760*/  @UP1 ULDC UR16, c[0x0][0x450] ;  /* 0x0001140000101ab9 */ /* 0x000fe20000000800 */
[----:B------:R-:W-:Y:S01]  /*12770*/  UMOV UR14, UR42 ;  /* 0x0000002a000e7c82 */ /* 0x000fe20008000000 */
[----:B------:R-:W-:Y:S02]  /*12780*/  @UP1 USHF.R.U32.HI UR14, URZ, UR16, UR13 ;  /* 0x000000103f0e1299 */ /* 0x000fe4000801160d */
[----:B------:R-:W-:Y:S02]  /*12790*/  ULEA.HI.SX32 UR9, UR9, UR6, 0x1a ;  /* 0x0000000609097291 */ /* 0x000fe4000f8fd23f */
[----:B------:R-:W-:Y:S02]  /*127a0*/  ULEA.HI.SX32 UR4, UR11, UR4, 0x1a ;  /* 0x000000040b047291 */ /* 0x000fe4000f8fd23f */
[----:B------:R-:W-:-:S02]  /*127b0*/  UIADD3 UR6, UR7, UR14, URZ ;  /* 0x0000000e07067290 */ /* 0x000fc4000fffe03f */
[----:B------:R-:W-:Y:S01]  /*127c0*/  UISETP.LT.AND UP0, UPT, UR9, UR4, UPT ;  /* 0x000000040900728c */ /* 0x000fe2000bf01270 */
[----:B------:R-:W-:Y:S02]  /*127d0*/  ULDC UR8, c[0x0][0x9dc] ;  /* 0x0002770000087ab9 */ /* 0x000fe40000000800 */
[----:B------:R-:W-:Y:S02]  /*127e0*/  UIADD3 UR8, UR6, -UR8, URZ ;  /* 0x8000000806087290 */ /* 0x000fe4000fffe03f */
[----:B------:R-:W-:Y:S01]  /*127f0*/  USEL UR41, UR9, UR4, UP0 ;  /* 0x0000000409297287 */ /* 0x000fe20008000000 */
[----:B------:R-:W-:Y:S11]  /*12800*/  @!P1 BRA `(.L_x_727) ;  /* 0x0000000000489947 */ /* 0x000ff60003800000 */
[----:B------:R-:W-:Y:S02]  /*12810*/  UMOV UR4, UR6 ;  /* 0x0000000600047c82 */ /* 0x000fe40008000000 */
        /* <DEDUP_REMOVED lines=10> */
.L_x_728:
[----:B------:R-:W-:-:S11]  /*128c0*/  UISETP.NE.AND UP0, UPT, UR5, 0x1, UPT ;  /* 0x000000010500788c */ /* 0x000fd6000bf05270 */
[----:B------:R-:W-:Y:S02]  /*128d0*/  @UP0 ULDC.64 UR10, c[0x0][0x9e8] ;  /* 0x00027a00000a0ab9 */ /* 0x000fe40000000a00 */
[----:B------:R-:W-:-:S04]  /*128e0*/  UIMAD.WIDE.U32 UR6, UR4, UR10, URZ ;  /* 0x0000000a040672a5 */ /* 0x000fc8000f8e003f */
[----:B------:R-:W-:-:S12]  /*128f0*/  @UP0 USHF.R.U32.HI UR4, URZ, UR11, UR7 ;  /* 0x0000000b3f040299 */ /* 0x000fd80008011607 */
.L_x_729:
[----:B------:R-:W-:-:S04]  /*12900*/  UIMAD UR4, UR4, UR5, URZ ;  /* 0x00000005040472a4 */ /* 0x000fc8000f8e023f */
[----:B------:R-:W-:-:S04]  /*12910*/  UISETP.LT.AND UP0, UPT, UR8, UR4, UPT ;  /* 0x000000040800728c */ /* 0x000fc8000bf01270 */
[----:B------:R-:W-:-:S12]  /*12920*/  USEL UR8, UR8, UR4, !UP0 ;  /* 0x0000000408087287 */ /* 0x000fd8000c000000 */
.L_x_727:
[----:B------:R-:W-:Y:S01]  /*12930*/  UIMAD.WIDE UR4, UR8, 0x66666667, URZ ;  /* 0x66666667080478a5 */ /* 0x000fe2000f8e023f */
[----:B------:R-:W-:Y:S03]  /*12940*/  BSSY B7, `(.L_x_730) ;  /* 0x000029a000077945 */ /* 0x000fe60003800000 */
[----:B------:R-:W-:-:S04]  /*12950*/  USHF.R.U32.HI UR4, URZ, 0x1f, UR5 ;  /* 0x0000001f3f047899 */ /* 0x000fc80008011605 */
[----:B------:R-:W-:-:S04]  /*12960*/  ULEA.HI.SX32 UR4, UR5, UR4, 0x1a ;  /* 0x0000000405047291 */ /* 0x000fc8000f8fd23f */
[----:B------:R-:W-:-:S04]  /*12970*/  UISETP.LT.AND UP0, UPT, URZ, UR4, UPT ;  /* 0x000000043f00728c */ /* 0x000fc8000bf01270 */
[----:B------:R-:W-:-:S04]  /*12980*/  USEL UR40, URZ, UR4, !UP0 ;  /* 0x000000043f287287 */ /* 0x000fc8000c000000 */
[----:B------:R-:W-:-:S06]  /*12990*/  UISETP.GT.AND UP0, UPT, UR41, UR40, UPT ;  /* 0x000000282900728c */ /* 0x000fcc000bf04270 */
[----:B------:R-:W-:-:S13]  /*129a0*/  PLOP3.LUT P0, PT, PT, PT, UP0, 0x80, 0x0 ;  /* 0x000000000000781c */ /* 0x000fda0003f0f008 */
        /* <DEDUP_REMOVED lines=18> */
.L_x_731:
        /* <DEDUP_REMOVED lines=20> */
.L_x_734:
[----:B------:R-:W-:Y:S05]  /*12c10*/  BSYNC B6 ;  /* 0x0000000000067941 */ /* 0x000fea0003800000 */
.L_x_733:
[----:B------:R-:W-:Y:S01]  /*12c20*/  VIADD R0, R18, 0x6000 ;  /* 0x0000600012007836 */ /* 0x000fe20000000000 */
[----:B------:R-:W-:Y:S01]  /*12c30*/  LOP3.LUT R16, R16, 0xfffffffe, RZ, 0xc0, !PT ;  /* 0xfffffffe10107812 */ /* 0x000fe200078ec0ff */
[----:B------:R-:W-:Y:S03]  /*12c40*/  BSSY B6, `(.L_x_735) ;  /* 0x0000014000067945 */ /* 0x000fe60003800000 */
[----:B------:R-:W-:-:S13]  /*12c50*/  LOP3.LUT P0, RZ, R0, 0x1bf, RZ, 0xc0, !PT ;  /* 0x000001bf00ff7812 */ /* 0x000fda000780c0ff */
[----:B------:R-:W-:Y:S01]  /*12c60*/  @P0 LOP3.LUT R16, R16, 0x1, RZ, 0xfc, !PT ;  /* 0x0000000110100812 */ /* 0x000fe200078efcff */
[----:B------:R-:W-:Y:S06]  /*12c70*/  @!P0 BRA `(.L_x_736) ;  /* 0x0000000000408947 */ /* 0x000fec0003800000 */
        /* <DEDUP_REMOVED lines=16> */
.L_x_736:
[----:B------:R-:W-:Y:S05]  /*12d80*/  BSYNC B6 ;  /* 0x0000000000067941 */ /* 0x000fea0003800000 */
.L_x_735:
        /* <DEDUP_REMOVED lines=20> */
.L_x_738:
[----:B------:R-:W-:Y:S05]  /*12ed0*/  BSYNC B6 ;  /* 0x0000000000067941 */ /* 0x000fea0003800000 */
.L_x_737:
[----:B------:R-:W-:Y:S01]  /*12ee0*/  LOP3.LUT P6, RZ, R16, 0x1, RZ, 0xc0, !PT ;  /* 0x0000000110ff7812 */ /* 0x000fe200078cc0ff */
[----:B------:R-:W-:-:S12]  /*12ef0*/  BSSY B6, `(.L_x_739) ;  /* 0x0000012000067945 */ /* 0x000fd80003800000 */
        /* <DEDUP_REMOVED lines=17> */
.L_x_740:
[----:B------:R-:W-:Y:S05]  /*13010*/  BSYNC B6 ;  /* 0x0000000000067941 */ /* 0x000fea0003800000 */
.L_x_739:
[----:B------:R-:W-:Y:S01]  /*13020*/  ULDC.64 UR4, c[0x0][0x9f8] ;  /* 0x00027e0000047ab9 */ /* 0x000fe20000000a00 */
[----:B------:R-:W-:Y:S01]  /*13030*/  IMAD.U32 R23, RZ, RZ, UR44 ;  /* 0x0000002cff177e24 */ /* 0x000fe2000f8e00ff */
[----:B------:R-:W-:-:S04]  /*13040*/  UISETP.NE.U32.AND UP0, UPT, UR4, URZ, UPT ;  /* 0x0000003f0400728c */ /* 0x000fc8000bf05070 */
[----:B------:R-:W-:-:S06]  /*13050*/  UISETP.NE.AND.EX UP0, UPT, UR5, URZ, UPT, UP0 ;  /* 0x0000003f0500728c */ /* 0x000fcc000bf05300 */
[----:B------:R-:W-:-:S05]  /*13060*/  PLOP3.LUT P0, PT, PT, PT, UP0, 0x80, 0x0 ;  /* 0x000000000000781c */ /* 0x000fca0003f0f008 */
[----:B------:R-:W-:Y:S02]  /*13070*/  @UP0 ULDC.64 UR4, c[0x0][0x9f8] ;  /* 0x00027e0000040ab9 */ /* 0x000fe40000000a00 */
[----:B------:R-:W-:-:S06]  /*13080*/  @UP0 UIMAD.WIDE UR4, UR44, 0x4, UR4 ;  /* 0x000000042c0408a5 */ /* 0x000fcc000f8e0204 */
[----:B------:R-:W-:Y:S02]  /*13090*/  IMAD.U32 R2, RZ, RZ, UR4 ;  /* 0x00000004ff027e24 */ /* 0x000fe4000f8e00ff */
[----:B------:R-:W-:-:S05]  /*130a0*/  IMAD.U32 R3, RZ, RZ, UR5 ;  /* 0x00000005ff037e24 */ /* 0x000fca000f8e00ff */
[----:B------:R0:W2:Y:S01]  /*130b0*/  @P0 LDG.E R23, desc[UR48][R2.64] ;  /* 0x0000003002170981 */ /* 0x0000a2000c1e1900 */
[----:B------:R-:W-:Y:S01]  /*130c0*/  UMOV UR4, 0xffffffff ;  /* 0xffffffff00047882 */ /* 0x000fe20000000000 */
[----:B------:R-:W-:Y:S01]  /*130d0*/  LOP3.LUT R16, R16, 0xfffffffe, RZ, 0xc0, !PT ;  /* 0xfffffffe10107812 */ /* 0x000fe200078ec0ff */
[----:B------:R-:W1:Y:S01]  /*130e0*/  S2R R20, SR_TID.X ;  /* 0x0000000000147919 */ /* 0x000e620000002100 */
[----:B0-----:R-:W0:Y:S02]  /*130f0*/  LDC.64 R2, c[0x0][0x418] ;  /* 0x00010600ff027b82 */ /* 0x001e240000000a00 */
[----:B0-----:R-:W-:Y:S02]  /*13100*/  ISETP.NE.U32.AND P0, PT, R2, RZ, PT ;  /* 0x000000ff0200720c */ /* 0x001fe40003f05070 */
[----:B-1----:R-:W-:Y:S02]  /*13110*/  SHF.R.U32.HI R20, RZ, 0x5, R20 ;  /* 0x00000005ff147819 */ /* 0x002fe40000011614 */
[----:B------:R-:W-:-:S02]  /*13120*/  ISETP.NE.AND.EX P1, PT, R3, RZ, PT, P0 ;  /* 0x000000ff0300720c */ /* 0x000fc40003f25300 */
[----:B------:R-:W-:-:S11]  /*13130*/  LOP3.LUT R20, R20, 0x3, RZ, 0xc0, !PT ;  /* 0x0000000314147812 */ /* 0x000fd600078ec0ff */
[----:B------:R-:W-:Y:S02]  /*13140*/  @P1 LOP3.LUT R16, R16, 0x1, RZ, 0xfc, !PT ;  /* 0x0000000110101812 */ /* 0x000fe400078efcff */
[----:B--2---:R-:W-:Y:S02]  /*13150*/  SHF.R.S32.HI R24, RZ, 0x1f, R23 ;  /* 0x0000001fff187819 */ /* 0x004fe40000011417 */
[----:B------:R-:W-:Y:S01]  /*13160*/  SEL R17, R23, RZ, !P1 ;  /* 0x000000ff17117207 */ /* 0x000fe20004800000 */
[----:B------:R-:W-:Y:S06]  /*13170*/  BRA.DIV UR4, `(.L_x_741) ;  /* 0x0000002a04847947 */ /* 0x000fec000b800000 */
[----:B------:R0:W1:Y:S02]  /*13180*/  SHFL.IDX PT, R14, R20, RZ, 0x1f ;  /* 0x00001fff140e7589 */ /* 0x00006400000e0000 */
.L_x_805:
        /* <DEDUP_REMOVED lines=10> */
.L_x_808:
        /* <DEDUP_REMOVED lines=21> */
.L_x_744:
[----:B------:R-:W-:Y:S01]  /*13380*/  IMAD R5, R19, 0x8, R18 ;  /* 0x0000000813057824 */ /* 0x000fe200078e0212 */
[----:B-1----:R-:W-:Y:S01]  /*13390*/  SHF.L.U32 R2, R22, 0x1f, RZ ;  /* 0x0000001f16027819 */ /* 0x002fe200000006ff */
[----:B------:R-:W1:Y:S03]  /*133a0*/  S2R R3, SR_TID.X ;  /* 0x0000000000037919 */ /* 0x000e660000002100 */
[----:B------:R-:W2:Y:S01]  /*133b0*/  SYNCS.PHASECHK.TRANS64.TRYWAIT P1, [R5+URZ+0x13280], R2 ;  /* 0x01328002050075a7 */ /* 0x000ea2000802017f */
[----:B-1----:R-:W-:-:S04]  /*133c0*/  LOP3.LUT R3, R3, 0x7f, RZ, 0xc0, !PT ;  /* 0x0000007f03037812 */ /* 0x002fc800078ec0ff */
[----:B------:R-:W-:Y:S01]  /*133d0*/  ISETP.NE.AND P0, PT, R3, RZ, PT ;  /* 0x000000ff0300720c */ /* 0x000fe20003f05270 */
[----:B--2---:R-:W-:-:S12]  /*133e0*/  @!P1 BRA `(.L_x_745) ;  /* 0x0000002800289947 */ /* 0x004fd80003800000 */
.L_x_809:
        /* <DEDUP_REMOVED lines=8> */
.L_x_746:
[----:B------:R-:W-:Y:S01]  /*13470*/  IMAD R3, R19, 0x2800, R18 ;  /* 0x0000280013037824 */ /* 0x000fe200078e0212 */
[----:B------:R-:W-:Y:S01]  /*13480*/  R2UR UR33, R5 ;  /* 0x00000000052172ca */ /* 0x000fe200000e0000 */
[----:B------:R-:W-:Y:S01]  /*13490*/  IMAD R0, R0, 0xa0, RZ ;  /* 0x000000a000007824 */ /* 0x000fe200078e02ff */
[----:B-----5:R-:W-:Y:S01]  /*134a0*/  R2UR UR37, R17 ;  /* 0x00000000112572ca */ /* 0x020fe200000e0000 */
[----:B------:R-:W-:Y:S01]  /*134b0*/  UIADD3 UR4, UP0, UR50, 0x470, URZ ;  /* 0x0000047032047890 */ /* 0x000fe2000ff1e03f */
[----:B------:R-:W-:Y:S01]  /*134c0*/  R2UR UR32, R3 ;  /* 0x00000000032072ca */ /* 0x000fe200000e0000 */
[----:B------:R-:W-:Y:S01]  /*134d0*/  UMOV UR6, 0x0 ;  /* 0x0000000000067882 */ /* 0x000fe20000000000 */
[----:B------:R-:W-:Y:S01]  /*134e0*/  R2UR UR35, R0 ;  /* 0x00000000002372ca */ /* 0x000fe200000e0000 */
[----:B------:R-:W-:Y:S01]  /*134f0*/  UIADD3.X UR5, URZ, UR51, URZ, UP0, !UPT ;  /* 0x000000333f057290 */ /* 0x000fe200087fe43f */
[----:B------:R-:W-:Y:S01]  /*13500*/  UMOV UR7, 0x14f00000 ;  /* 0x14f0000000077882 */ /* 0x000fe20000000000 */
[----:B------:R-:W-:-:S04]  /*13510*/  UMOV UR34, URZ ;  /* 0x0000003f00227c82 */ /* 0x000fc80008000000 */
[----:B------:R-:W-:-:S04]  /*13520*/  UIADD3 UR33, UR33, 0x13270, URZ ;  /* 0x0001327021217890 */ /* 0x000fc8000fffe03f */
[----:B------:R-:W-:-:S09]  /*13530*/  UIADD3 UR32, UR32, 0x6000, URZ ;  /* 0x0000600020207890 */ /* 0x000fd2000fffe03f */
[----:B------:R2:W-:Y:S01]  /*13540*/  UTMALDG.4D [UR32], [UR4], desc[UR6] ;  /* 0x00000620040075b4 */ /* 0x0005e20008019000 */
[----:B------:R-:W3:Y:S02]  /*13550*/  SYNCS.PHASECHK.TRANS64.TRYWAIT P1, [R5+URZ+0x13240], R2 ;  /* 0x01324002050075a7 */ /* 0x000ee4000802017f */
[----:B--23--:R-:W-:Y:S05]  /*13560*/  @!P1 BRA `(.L_x_747) ;  /* 0x0000002400dc9947 */ /* 0x00cfea0003800000 */
.L_x_810:
[----:B------:R-:W-:Y:S05]  /*13570*/  @P0 BRA `(.L_x_748) ;  /* 0x00000000001c0947 */ /* 0x000fea0003800000 */
[----:B------:R-:W3:Y:S01]  /*13580*/  S2R R4, SR_TID.X ;  /* 0x0000000000047919 */ /* 0x000ee20000002100 */
[----:B-12---:R-:W-:-:S04]  /*13590*/  IMAD.MOV.U32 R2, RZ, RZ, 0x2800 ;  /* 0x00002800ff027424 */ /* 0x006fc800078e00ff */
[----:B------:R4:W-:Y:S01]  /*135a0*/  SYNCS.ARRIVE.TRANS64 RZ, [R5+URZ+0x13230], R2 ;  /* 0x0132300205ff79a7 */ /* 0x0009e2000800003f */
[----:B---3--:R-:W-:-:S04]  /*135b0*/  LOP3.LUT R4, R4, 0x1f, RZ, 0xc0, !PT ;  /* 0x0000001f04047812 */ /* 0x008fc800078ec0ff */
[----:B------:R-:W-:-:S13]  /*135c0*/  ISETP.NE.AND P0, PT, R4, RZ, PT ;  /* 0x000000ff0400720c */ /* 0x000fda0003f05270 */
[----:B----4-:R-:W-:Y:S05]  /*135d0*/  @!P0 BRA `(.L_x_748) ;  /* 0x0000000000048947 */ /* 0x010fea0003800000 */
[----:B------:R-:W-:Y:S01]  /*135e0*/  BPT.TRAP 0x1 ;  /* 0x000000040000795c */ /* 0x000fe20000300000 */
.L_x_748:
        /* <DEDUP_REMOVED lines=16> */
[----:B---3--:R-:W-:-:S04]  /*136f0*/  NOP ;  /* 0x0000000000007918 */ /* 0x008fc80000000000 */
.L_x_742:
[----:B------:R-:W-:Y:S05]  /*13700*/  WARPSYNC.ALL ;  /* 0x0000000000007948 */ /* 0x000fea0003800000 */
[----:B------:R-:W-:Y:S01]  /*13710*/  VIADD R0, R18, 0xb000 ;  /* 0x0000b00012007836 */ /* 0x000fe20000000000 */
[----:B------:R-:W-:Y:S01]  /*13720*/  USHF.R.S32.HI UR4, URZ, 0x1f, UR36 ;  /* 0x0000001f3f047899 */ /* 0x000fe20008011424 */
[----:B------:R-:W-:Y:S01]  /*13730*/  BAR.SYNC.DEFER_BLOCKING 0x8, 0x200 ;  /* 0x0208000000007b1d */ /* 0x000fe20000010000 */
[----:B------:R-:W-:Y:S02]  /*13740*/  USHF.R.S32.HI UR37, URZ, 0x1f, UR44 ;  /* 0x0000001f3f257899 */ /* 0x000fe4000801142c */
[----:B------:R-:W-:-:S03]  /*13750*/  LOP3.LUT P0, RZ, R0, 0x1bf, RZ, 0xc0, !PT ;  /* 0x000001bf00ff7812 */ /* 0x000fc6000780c0ff */
[----:B------:R-:W-:Y:S01]  /*13760*/  ULDC.64 UR6, c[0x0][0x2d8] ;  /* 0x0000b60000067ab9 */ /* 0x000fe20000000a00 */
[----:B------:R-:W-:Y:S01]  /*13770*/  BSSY B6, `(.L_x_749) ;  /* 0x0000016000067945 */ /* 0x000fe20003800000 */
[----:B------:R-:W-:Y:S02]  /*13780*/  UIMAD UR4, UR4, UR6, URZ ;  /* 0x00000006040472a4 */ /* 0x000fe4000f8e023f */
[----:B------:R-:W-:Y:S02]  /*13790*/  UIMAD.WIDE.U32 UR52, UR36, UR6, URZ ;  /* 0x00000006243472a5 */ /* 0x000fe4000f8e003f */
[----:B------:R-:W-:-:S04]  /*137a0*/  UIMAD UR4, UR36, UR7, UR4 ;  /* 0x00000007240472a4 */ /* 0x000fc8000f8e0204 */
[----:B------:R-:W-:Y:S01]  /*137b0*/  UIADD3 UR47, UR53, UR4, URZ ;  /* 0x00000004352f7290 */ /* 0x000fe2000fffe03f */
[----:B------:R-:W-:Y:S11]  /*137c0*/  @!P0 BRA `(.L_x_750) ;  /* 0x0000000000408947 */ /* 0x000ff60003800000 */
[----:B-12---:R-:W-:Y:S01]  /*137d0*/  MOV R2, 0x0 ;  /* 0x0000000000027802 */ /* 0x006fe20000000f00 */
        /* <DEDUP_REMOVED lines=14> */
[----:B-1----:R-:W-:Y:S05]  /*138c0*/  CALL.ABS.NOINC R2 ;  /* 0x0000000002007343 */ /* 0x002fea0003c00000 */
.L_x_750:
[----:B------:R-:W-:Y:S05]  /*138d0*/  BSYNC B6 ;  /* 0x0000000000067941 */ /* 0x000fea0003800000 */
.L_x_749:
[----:B0-----:R-:W0:Y:S01]  /*138e0*/  S2R R20, SR_TID.X ;  /* 0x0000000000147919 */ /* 0x001e220000002100 */
[----:B------:R-:W3:Y:S01]  /*138f0*/  LDC R7, c[0x0][0x448] ;  /* 0x00011200ff077b82 */ /* 0x000ee20000000800 */
[----:B------:R-:W-:Y:S01]  /*13900*/  ULDC.64 UR8, c[0x0][0x2e0] ;  /* 0x0000b80000087ab9 */ /* 0x000fe20000000a00 */
[----:B------:R-:W-:Y:S01]  /*13910*/  UMOV UR46, UR52 ;  /* 0x00000034002e7c82 */ /* 0x000fe20008000000 */
[----:B------:R-:W-:Y:S02]  /*13920*/  UIMAD UR6, UR37, UR8, URZ ;  /* 0x00000008250672a4 */ /* 0x000fe4000f8e023f */
[----:B------:R-:W-:Y:S02]  /*13930*/  UIMAD.WIDE.U32 UR4, UR44, UR8, UR46 ;  /* 0x000000082c0472a5 */ /* 0x000fe4000f8e002e */
[----:B------:R-:W-:-:S03]  /*13940*/  UIMAD UR6, UR44, UR9, UR6 ;  /* 0x000000092c0672a4 */ /* 0x000fc6000f8e0206 */
[----:B------:R-:W-:Y:S01]  /*13950*/  ULDC.64 UR8, c[0x0][0x2d0] ;  /* 0x0000b40000087ab9 */ /* 0x000fe20000000a00 */
[----:B------:R-:W-:Y:S01]  /*13960*/  UIADD3 UR6, UR5, UR6, URZ ;  /* 0x0000000605067290 */ /* 0x000fe2000fffe03f */
[----:B------:R-:W-:-:S04]  /*13970*/  IMAD.U32 R4, RZ, RZ, UR4 ;  /* 0x00000004ff047e24 */ /* 0x000fc8000f8e00ff */
[----:B-12---:R-:W-:Y:S01]  /*13980*/  IMAD.MOV.U32 R2, RZ, RZ, R4 ;  /* 0x000000ffff027224 */ /* 0x006fe200078e0004 */
[----:B---3--:R-:W-:Y:S02]  /*13990*/  ISETP.NE.AND P1, PT, R7, 0x1, PT ;  /* 0x000000010700780c */ /* 0x008fe40003f25270 */
[----:B0-----:R-:W-:-:S04]  /*139a0*/  LOP3.LUT R20, R20, 0x7f, RZ, 0xc0, !PT ;  /* 0x0000007f14147812 */ /* 0x001fc800078ec0ff */
[----:B------:R-:W-:Y:S02]  /*139b0*/  SHF.R.U32.HI R21, RZ, 0x2, R20 ;  /* 0x00000002ff157819 */ /* 0x000fe40000011614 */
[----:B------:R-:W0:Y:S05]  /*139c0*/  S2R R20, SR_TID.X ;  /* 0x0000000000147919 */ /* 0x000e2a0000002100 */
[----:B------:R-:W1:Y:S08]  /*139d0*/  @P1 LDC R3, c[0x0][0x44c] ;  /* 0x00011300ff031b82 */ /* 0x000e700000000800 */
[----:B------:R-:W2:Y:S01]  /*139e0*/  @P1 LDC R5, c[0x0][0x450] ;  /* 0x00011400ff051b82 */ /* 0x000ea20000000800 */
[----:B0-----:R-:W-:-:S05]  /*139f0*/  IMAD.SHL.U32 R20, R20, 0x20, RZ ;  /* 0x0000002014147824 */ /* 0x001fca00078e00ff */
[----:B------:R-:W-:Y:S02]  /*13a00*/  LOP3.LUT R20, R21, 0x60, R20, 0xf8, !PT ;  /* 0x0000006015147812 */ /* 0x000fe400078ef814 */
[----:B------:R-:W0:Y:S03]  /*13a10*/  S2R R21, SR_TID.X ;  /* 0x0000000000157919 */ /* 0x000e260000002100 */
[----:B------:R-:W-:Y:S02]  /*13a20*/  VIADD R6, R20, UR42 ;  /* 0x0000002a14067c36 */ /* 0x000fe40008000000 */
[----:B------:R-:W3:Y:S02]  /*13a30*/  S2R R20, SR_TID.X ;  /* 0x0000000000147919 */ /* 0x000ee40000002100 */
[----:B-1----:R-:W-:-:S04]  /*13a40*/  @P1 IMAD.HI.U32 R0, R6, R3, RZ ;  /* 0x0000000306001227 */ /* 0x002fc800078e00ff */
[----:B------:R-:W-:Y:S01]  /*13a50*/  IMAD.MOV.U32 R9, RZ, RZ, R6 ;  /* 0x000000ffff097224 */ /* 0x000fe200078e0006 */
[----:B--2---:R-:W-:Y:S01]  /*13a60*/  @P1 SHF.R.U32.HI R9, RZ, R5, R0 ;  /* 0x00000005ff091219 */ /* 0x004fe20000011600 */
[----:B------:R-:W-:Y:S01]  /*13a70*/  IMAD.U32 R3, RZ, RZ, UR6 ;  /* 0x00000006ff037e24 */ /* 0x000fe2000f8e00ff */
[----:B------:R-:W-:Y:S01]  /*13a80*/  ULDC.64 UR6, c[0x0][0x280] ;  /* 0x0000a00000067ab9 */ /* 0x000fe20000000a00 */
[----:B------:R-:W-:Y:S01]  /*13a90*/  IMAD.U32 R5, RZ, RZ, UR5 ;  /* 0x00000005ff057e24 */ /* 0x000fe2000f8e00ff */
[----:B------:R-:W-:Y:S01]  /*13aa0*/  SHF.R.S32.HI R0, RZ, 0x1f, R9 ;  /* 0x0000001fff007819 */ /* 0x000fe20000011409 */
[----:B------:R-:W-:Y:S01]  /*13ab0*/  IMAD.WIDE.U32 R4, R9, UR8, R2 ;  /* 0x0000000809047c25 */ /* 0x000fe2000f8e0002 */
[----:B------:R-:W-:-:S03]  /*13ac0*/  ULDC.64 UR4, c[0x0][0x2c8] ;  /* 0x0000b20000047ab9 */ /* 0x000fc60000000a00 */
[----:B------:R-:W-:-:S04]  /*13ad0*/  IMAD R0, R0, UR8, RZ ;  /* 0x0000000800007c24 */ /* 0x000fc8000f8e02ff */
[----:B------:R-:W-:Y:S02]  /*13ae0*/  IMAD R11, R9, UR9, R0 ;  /* 0x00000009090b7c24 */ /* 0x000fe4000f8e0200 */
[----:B------:R-:W-:Y:S02]  /*13af0*/  IMAD.MOV R0, RZ, RZ, -R9 ;  /* 0x000000ffff007224 */ /* 0x000fe400078e0a09 */
[----:B------:R-:W-:Y:S02]  /*13b00*/  IMAD.IADD R5, R5, 0x1, R11 ;  /* 0x0000000105057824 */ /* 0x000fe400078e020b */
[----:B------:R-:W-:Y:S01]  /*13b10*/  IMAD R9, R7, R0, R6 ;  /* 0x0000000007097224 */ /* 0x000fe200078e0206 */
[----:B0-----:R-:W-:Y:S01]  /*13b20*/  LOP3.LUT R21, R21, 0x7f, RZ, 0xc0, !PT ;  /* 0x0000007f15157812 */ /* 0x001fe200078ec0ff */
[----:B------:R-:W-:Y:S02]  /*13b30*/  VIADD R6, R6, 0x80 ;  /* 0x0000008006067836 */ /* 0x000fe40000000000 */
[----:B------:R-:W-:Y:S01]  /*13b40*/  IMAD.WIDE.U32 R4, R9, UR4, R4 ;  /* 0x0000000409047c25 */ /* 0x000fe2000f8e0004 */
[----:B------:R-:W-:-:S02]  /*13b50*/  SHF.R.S32.HI R0, RZ, 0x1f, R9 ;  /* 0x0000001fff007819 */ /* 0x000fc40000011409 */
[----:B------:R-:W-:Y:S01]  /*13b60*/  SHF.R.U32.HI R21, RZ, 0x2, R21 ;  /* 0x00000002ff157819 */ /* 0x000fe20000011615 */
[----:B---3--:R-:W-:Y:S02]  /*13b70*/  IMAD.SHL.U32 R20, R20, 0x10, RZ ;  /* 0x0000001014147824 */ /* 0x008fe400078e00ff */
[----:B------:R-:W-:-:S03]  /*13b80*/  IMAD R0, R0, UR4, RZ ;  /* 0x0000000400007c24 */ /* 0x000fc6000f8e02ff */
[----:B------:R-:W-:Y:S01]  /*13b90*/  LOP3.LUT R20, R20, 0x30, RZ, 0xc0, !PT ;  /* 0x0000003014147812 */ /* 0x000fe200078ec0ff */
[----:B------:R-:W-:Y:S01]  /*13ba0*/  IMAD R9, R9, UR5, R0 ;  /* 0x0000000509097c24 */ /* 0x000fe2000f8e0200 */
[----:B------:R-:W-:-:S04]  /*13bb0*/  IADD3 R0, P0, R4, UR6, RZ ;  /* 0x0000000604007c10 */ /* 0x000fc8000ff1e0ff */
[----:B------:R-:W-:Y:S02]  /*13bc0*/  IADD3.X R4, R5, UR7, R9, P0, !PT ;  /* 0x0000000705047c10 */ /* 0x000fe400087fe409 */
[----:B------:R-:W0:Y:S08]  /*13bd0*/  @P1 LDC R5, c[0x0][0x44c] ;  /* 0x00011300ff051b82 */ /* 0x000e300000000800 */
[----:B------:R-:W1:Y:S01]  /*13be0*/  @P1 LDC R9, c[0x0][0x450] ;  /* 0x00011400ff091b82 */ /* 0x000e620000000800 */
[----:B0-----:R-:W-:-:S04]  /*13bf0*/  @P1 IMAD.HI.U32 R8, R6, R5, RZ ;  /* 0x0000000506081227 */ /* 0x001fc800078e00ff */
[----:B------:R-:W-:Y:S01]  /*13c00*/  IMAD.MOV.U32 R5, RZ, RZ, R6 ;  /* 0x000000ffff057224 */ /* 0x000fe200078e0006 */
[----:B-1----:R-:W-:-:S04]  /*13c10*/  @P1 SHF.R.U32.HI R5, RZ, R9, R8 ;  /* 0x00000009ff051219 */ /* 0x002fc80000011608 */
[----:B------:R-:W-:Y:S01]  /*13c20*/  SHF.R.S32.HI R8, RZ, 0x1f, R5 ;  /* 0x0000001fff087819 */ /* 0x000fe20000011405 */
[----:B------:R-:W-:-:S04]  /*13c30*/  IMAD.WIDE.U32 R2, R5, UR8, R2 ;  /* 0x0000000805027c25 */ /* 0x000fc8000f8e0002 */
[----:B------:R-:W-:-:S04]  /*13c40*/  IMAD R8, R8, UR8, RZ ;  /* 0x0000000808087c24 */ /* 0x000fc8000f8e02ff */
[----:B------:R-:W-:Y:S02]  /*13c50*/  IMAD R9, R5, UR9, R8 ;  /* 0x0000000905097c24 */ /* 0x000fe4000f8e0208 */
[----:B------:R-:W-:Y:S02]  /*13c60*/  IMAD.MOV R5, RZ, RZ, -R5 ;  /* 0x000000ffff057224 */ /* 0x000fe400078e0a05 */
[----:B------:R-:W-:Y:S02]  /*13c70*/  IMAD.IADD R3, R3, 0x1, R9 ;  /* 0x0000000103037824 */ /* 0x000fe400078e0209 */
[----:B------:R-:W-:-:S04]  /*13c80*/  IMAD R5, R7, R5, R6 ;  /* 0x0000000507057224 */ /* 0x000fc800078e0206 */
[----:B------:R-:W-:Y:S01]  /*13c90*/  IMAD.WIDE.U32 R2, R5, UR4, R2 ;  /* 0x0000000405027c25 */ /* 0x000fe2000f8e0002 */
[----:B------:R-:W-:-:S05]  /*13ca0*/  SHF.R.S32.HI R6, RZ, 0x1f, R5 ;  /* 0x0000001fff067819 */ /* 0x000fca0000011405 */
[----:B------:R-:W-:Y:S01]  /*13cb0*/  IMAD R6, R6, UR4, RZ ;  /* 0x0000000406067c24 */ /* 0x000fe2000f8e02ff */
[----:B------:R-:W-:-:S03]  /*13cc0*/  ULDC UR4, c[0x0][0x2b8] ;  /* 0x0000ae0000047ab9 */ /* 0x000fc60000000800 */
        /* <DEDUP_REMOVED lines=8> */
[----:B------:R-:W-:Y:S02]  /*13d50*/  VIADD R6, R21, UR42 ;  /* 0x0000002a15067c36 */ /* 0x000fe40008000000 */
[----:B------:R-:W1:Y:S01]  /*13d60*/  SHFL.IDX PT, R2, R4, RZ, 0x1c1f ;  /* 0x001c1fff04027589 */ /* 0x000e6200000e0000 */
[----:B------:R-:W-:Y:S02]  /*13d70*/  IMAD R7, R7, UR4, RZ ;  /* 0x0000000407077c24 */ /* 0x000fe4000f8e02ff */
[C---:B------:R-:W-:Y:S01]  /*13d80*/  VIADD R10, R6.reuse, 0x20 ;  /* 0x00000020060a7836 */ /* 0x040fe20000000000 */
[----:B------:R-:W-:Y:S02]  /*13d90*/  SHFL.IDX PT, R9, R0, 0x3, 0x1c1f ;  /* 0x007c1f0000097f89 */ /* 0x000fe400000e0000 */
[----:B------:R-:W-:-:S13]  /*13da0*/  ISETP.GE.AND P1, PT, R6, R7, PT ;  /* 0x000000070600720c */ /* 0x000fda0003f26270 */
[----:B0-----:R-:W-:-:S05]  /*13db0*/  @!P1 IADD3 R14, P2, R20, R14, RZ ;  /* 0x0000000e140e9210 */ /* 0x001fca0007f5e0ff */
[----:B-1----:R-:W-:Y:S02]  /*13dc0*/  @!P1 IMAD.X R3, RZ, RZ, R2, P2 ;  /* 0x000000ffff039224 */ /* 0x002fe400010e0602 */
[----:B------:R-:W-:Y:S02]  /*13dd0*/  @!P1 IMAD.MOV.U32 R2, RZ, RZ, R14 ;  /* 0x000000ffff029224 */ /* 0x000fe400078e000e */
[----:B------:R-:W0:Y:S04]  /*13de0*/  SHFL.IDX PT, R14, R0, 0x1, 0x1c1f ;  /* 0x003c1f00000e7f89 */ /* 0x000e2800000e0000 */
[----:B------:R1:W-:Y:S01]  /*13df0*/  @!P1 LDGSTS.E.BYPASS.LTC128B.128 [R28+0xb000], desc[UR48][R2.64], !P0 ;  /* 0x0b000000021c9fae */ /* 0x0003e2000c101d70 */
[----:B------:R-:W-:Y:S01]  /*13e00*/  ISETP.GE.AND P1, PT, R10, R7, PT ;  /* 0x000000070a00720c */ /* 0x000fe20003f26270 */
[----:B------:R-:W-:-:S02]  /*13e10*/  VIADD R10, R6, 0x40 ;  /* 0x00000040060a7836 */ /* 0x000fc40000000000 */
[----:B-1----:R-:W1:Y:S10]  /*13e20*/  SHFL.IDX PT, R2, R4, 0x1, 0x1c1f ;  /* 0x003c1f0004027f89 */ /* 0x002e7400000e0000 */
[----:B0-----:R-:W-:-:S05]  /*13e30*/  @!P1 IADD3 R14, P2, R20, R14, RZ ;  /* 0x0000000e140e9210 */ /* 0x001fca0007f5e0ff */
[----:B-1----:R-:W-:Y:S02]  /*13e40*/  @!P1 IMAD.X R3, RZ, RZ, R2, P2 ;  /* 0x000000ffff039224 */ /* 0x002fe400010e0602 */
[----:B------:R-:W-:Y:S02]  /*13e50*/  @!P1 IMAD.MOV.U32 R2, RZ, RZ, R14 ;  /* 0x000000ffff029224 */ /* 0x000fe400078e000e */
[----:B------:R-:W0:Y:S04]  /*13e60*/  SHFL.IDX PT, R14, R0, 0x2, 0x1c1f ;  /* 0x005c1f00000e7f89 */ /* 0x000e2800000e0000 */
[----:B------:R1:W-:Y:S01]  /*13e70*/  @!P1 LDGSTS.E.BYPASS.LTC128B.128 [R28+0xb800], desc[UR48][R2.64], !P0 ;  /* 0x0b800000021c9fae */ /* 0x0003e2000c101d70 */
[----:B------:R-:W-:Y:S01]  /*13e80*/  ISETP.GE.AND P1, PT, R10, R7, PT ;  /* 0x000000070a00720c */ /* 0x000fe20003f26270 */
[----:B------:R-:W-:-:S02]  /*13e90*/  VIADD R10, R6, 0x80 ;  /* 0x00000080060a7836 */ /* 0x000fc40000000000 */
[----:B------:R-:W-:Y:S04]  /*13ea0*/  SHFL.IDX PT, R0, R8, RZ, 0x1c1f ;  /* 0x001c1fff08007589 */ /* 0x000fe800000e0000 */
[----:B-1----:R-:W1:Y:S04]  /*13eb0*/  SHFL.IDX PT, R2, R4, 0x2, 0x1c1f ;  /* 0x005c1f0004027f89 */ /* 0x002e6800000e0000 */
[----:B------:R-:W2:Y:S02]  /*13ec0*/  SHFL.IDX PT, R4, R4, 0x3, 0x1c1f ;  /* 0x007c1f0004047f89 */ /* 0x000ea400000e0000 */
[----:B0-----:R-:W-:-:S05]  /*13ed0*/  @!P1 IADD3 R14, P2, R20, R14, RZ ;  /* 0x0000000e140e9210 */ /* 0x001fca0007f5e0ff */
[----:B-1----:R-:W-:Y:S02]  /*13ee0*/  @!P1 IMAD.X R3, RZ, RZ, R2, P2 ;  /* 0x000000ffff039224 */ /* 0x002fe400010e0602 */
[----:B------:R-:W-:Y:S02]  /*13ef0*/  @!P1 IMAD.MOV.U32 R2, RZ, RZ, R14 ;  /* 0x000000ffff029224 */ /* 0x000fe400078e000e */
[----:B------:R-:W0:Y:S04]  /*13f00*/  SHFL.IDX PT, R14, R5, RZ, 0x1c1f ;  /* 0x001c1fff050e7589 */ /* 0x000e2800000e0000 */
[----:B------:R1:W-:Y:S01]  /*13f10*/  @!P1 LDGSTS.E.BYPASS.LTC128B.128 [R28+0xc000], desc[UR48][R2.64], !P0 ;  /* 0x0c000000021c9fae */ /* 0x0003e2000c101d70 */
[----:B------:R-:W-:Y:S01]  /*13f20*/  ISETP.GE.AND P1, PT, R10, R7, PT ;  /* 0x000000070a00720c */ /* 0x000fe20003f26270 */
[----:B------:R-:W-:-:S05]  /*13f30*/  VIADD R10, R6, 0x60 ;  /* 0x00000060060a7836 */ /* 0x000fca0000000000 */
[----:B------:R-:W-:-:S13]  /*13f40*/  ISETP.GE.AND P3, PT, R10, R7, PT ;  /* 0x000000070a00720c */ /* 0x000fda0003f66270 */
[----:B-1----:R-:W-:-:S05]  /*13f50*/  @!P3 IADD3 R2, P2, R20, R9, RZ ;  /* 0x000000091402b210 */ /* 0x002fca0007f5e0ff */
[----:B--2---:R-:W-:-:S05]  /*13f60*/  @!P3 IMAD.X R3, RZ, RZ, R4, P2 ;  /* 0x000000ffff03b224 */ /* 0x004fca00010e0604 */
[----:B------:R0:W-:Y:S02]  /*13f70*/  @!P3 LDGSTS.E.BYPASS.LTC128B.128 [R28+0xc800], desc[UR48][R2.64], !P0 ;  /* 0x0c800000021cbfae */ /* 0x0001e4000c101d70 */
[----:B0-----:R-:W-:Y:S02]  /*13f80*/  @!P1 IADD3 R2, P2, R20, R14, RZ ;  /* 0x0000000e14029210 */ /* 0x001fe40007f5e0ff */
[----:B------:R0:W1:Y:S03]  /*13f90*/  SHFL.IDX PT, R14, R5, 0x1, 0x1c1f ;  /* 0x003c1f00050e7f89 */ /* 0x00006600000e0000 */
[----:B------:R-:W-:Y:S02]  /*13fa0*/  @!P1 IMAD.X R3, RZ, RZ, R0, P2 ;  /* 0x000000ffff039224 */ /* 0x000fe400010e0600 */
[----:B------:R0:W2:Y:S04]  /*13fb0*/  SHFL.IDX PT, R0, R8, 0x1, 0x1c1f ;  /* 0x003c1f0008007f89 */ /* 0x0000a800000e0000 */
[----:B------:R0:W-:Y:S02]  /*13fc0*/  @!P1 LDGSTS.E.BYPASS.LTC128B.128 [R28+0xd000], desc[UR48][R2.64], !P0 ;  /* 0x0d000000021c9fae */ /* 0x0001e4000c101d70 */
.L_x_823:
[----:B------:R-:W-:-:S05]  /*13fd0*/  VIADD R6, R6, 0xa0 ;  /* 0x000000a006067836 */ /* 0x000fca0000000000 */
[----:B------:R-:W-:-:S13]  /*13fe0*/  ISETP.GE.AND P1, PT, R6, R7, PT ;  /* 0x000000070600720c */ /* 0x000fda0003f26270 */
[----:B01----:R-:W-:-:S05]  /*13ff0*/  @!P1 IADD3 R2, P2, R20, R14, RZ ;  /* 0x0000000e14029210 */ /* 0x003fca0007f5e0ff */
[----:B--2---:R-:W-:-:S05]  /*14000*/  @!P1 IMAD.X R3, RZ, RZ, R0, P2 ;  /* 0x000000ffff039224 */ /* 0x004fca00010e0600 */
[----:B------:R-:W-:Y:S01]  /*14010*/  @!PT LDS RZ, [RZ] ;  /* 0x00000000fffff984 */ /* 0x000fe20000000800 */
[----:B------:R-:W-:Y:S01]  /*14020*/  @!PT LDS RZ, [RZ] ;  /* 0x00000000fffff984 */ /* 0x000fe20000000800 */
[----:B------:R-:W-:Y:S01]  /*14030*/  @!PT LDS RZ, [RZ] ;  /* 0x00000000fffff984 */ /* 0x000fe20000000800 */
[----:B------:R0:W-:Y:S01]  /*14040*/  @!P1 LDGSTS.E.BYPASS.LTC128B.128 [R28+0xd800], desc[UR48][R2.64], !P0 ;  /* 0x0d800000021c9fae */ /* 0x0001e2000c101d70 */
[----:B------:R-:W-:Y:S01]  /*14050*/  PLOP3.LUT P0, PT, PT, PT, PT, 0x80, 0x0 ;  /* 0x000000000000781c */ /* 0x000fe20003f0f070 */
[----:B------:R-:W-:-:S12]  /*14060*/  NOP ;  /* 0x0000000000007918 */ /* 0x000fd80000000000 */
.L_x_752:
[----:B------:R-:W-:Y:S02]  /*14070*/  PLOP3.LUT P1, PT, P1, P0, PT, 0xa2, 0x0 ;  /* 0x000000000000781c */ /* 0x000fe40000f21472 */
[----:B------:R-:W-:-:S08]  /*14080*/  @P0 R2UR P1, UR4, R18 ;  /* 0x00000000120402ca */ /* 0x000fd00000020000 */
[----:B------:R-:W-:-:S05]  /*14090*/  @P0 PLOP3.LUT P0, PT, P1, PT, PT, 0x80, 0x0 ;  /* 0x000000000000081c */ /* 0x000fca0000f0f070 */
[----:B------:R-:W-:Y:S01]  /*140a0*/  @!P1 SYNCS.ARRIVE.TRANS64.RED.A0T1 RZ, [UR4+0x13200], RZ ;  /* 0x013200ffffff99a7 */ /* 0x000fe20008200404 */
[----:B------:R-:W-:Y:S07]  /*140b0*/  @!P1 ARRIVES.LDGSTSBAR.64.TRANSCNT [UR4+0x13200] ;  /* 0x01320000ff0099b0 */ /* 0x000fee0008000a84 */
[----:B------:R-:W-:Y:S05]  /*140c0*/  @P0 BRA.U.ANY `(.L_x_752) ;  /* 0xfffffffd00e80947 */ /* 0x000fea000393ffff */
[----:B------:R-:W-:-:S05]  /*140d0*/  VIADD R29, R29, 0x1 ;  /* 0x000000011d1d7836 */ /* 0x000fca0000000000 */
[----:B------:R-:W-:-:S04]  /*140e0*/  LEA.HI R0, R29, R29, RZ, 0x1 ;  /* 0x0000001d1d007211 */ /* 0x000fc800078f08ff */
[----:B------:R-:W-:-:S05]  /*140f0*/  LOP3.LUT R0, R0, 0xfffffffe, RZ, 0xc0, !PT ;  /* 0xfffffffe00007812 */ /* 0x000fca00078ec0ff */
[----:B------:R-:W-:-:S05]  /*14100*/  IMAD.IADD R0, R29, 0x1, -R0 ;  /* 0x000000011d007824 */ /* 0x000fca00078e0a00 */
[----:B0-----:R-:W-:Y:S01]  /*14110*/  SHF.L.U32 R3, R0, 0x1f, RZ ;  /* 0x0000001f00037819 */ /* 0x001fe200000006ff */
[----:B------:R-:W-:Y:S01]  /*14120*/  NOP ;  /* 0x0000000000007918 */ /* 0x000fe20000000000 */
[----:B------:R0:W-:Y:S01]  /*14130*/  SYNCS.ARRIVE.TRANS64.A1T0 RZ, [R18+URZ+0x13200], RZ ;  /* 0x013200ff12ff79a7 */ /* 0x0001e2000810003f */
[----:B------:R-:W-:Y:S01]  /*14140*/  BSSY B0, `(.L_x_753) ;  /* 0x0000003000007945 */ /* 0x000fe20003800000 */
[----:B------:R-:W1:Y:S03]  /*14150*/  SYNCS.PHASECHK.TRANS64.TRYWAIT P0, [R18+URZ+0x13220], R3 ;  /* 0x01322003120075a7 */ /* 0x000e66000800017f */
[----:B01----:R-:W-:Y:S05]  /*14160*/  @!P0 BRA `(.L_x_754) ;  /* 0x0000002000a48947 */ /* 0x003fea0003800000 */
.L_x_824:
[----:B------:R-:W-:Y:S05]  /*14170*/  BSYNC B0 ;  /* 0x0000000000007941 */ /* 0x000fea0003800000 */
.L_x_753:
[----:B------:R-:W-:-:S04]  /*14180*/  UIADD3 UR4, UR41, -0x2, URZ ;  /* 0xfffffffe29047890 */ /* 0x000fc8000fffe03f */
[----:B------:R-:W-:-:S06]  /*14190*/  UISETP.GE.AND UP0, UPT, UR4, UR40, UPT ;  /* 0x000000280400728c */ /* 0x000fcc000bf06270 */
[----:B------:R-:W-:-:S13]  /*141a0*/  PLOP3.LUT P0, PT, PT, PT, UP0, 0x80, 0x0 ;  /* 0x000000000000781c */ /* 0x000fda0003f0f008 */
[----:B------:R-:W-:Y:S05]  /*141b0*/  @!P0 BRA `(.L_x_755) ;  /* 0x0000000800e08947 */ /* 0x000fea0003800000 */
[----:B------:R-:W-:Y:S02]  /*141c0*/  IMAD.MOV.U32 R6, RZ, RZ, R19 ;  /* 0x000000ffff067224 */ /* 0x000fe400078e0013 */
[----:B------:R-:W-:Y:S02]  /*141d0*/  IMAD.MOV.U32 R7, RZ, RZ, R22 ;  /* 0x000000ffff077224 */ /* 0x000fe400078e0016 */
[----:B------:R-:W-:-:S07]  /*141e0*/  IMAD.U32 R0, RZ, RZ, UR4 ;  /* 0x00000004ff007e24 */ /* 0x000fce000f8e00ff */
.L_x_775:
[----:B------:R-:W-:Y:S01]  /*141f0*/  LOP3.LUT P1, RZ, R16, 0x2, RZ, 0xc0, !PT ;  /* 0x0000000210ff7812 */ /* 0x000fe2000782c0ff */
[----:B------:R-:W-:Y:S01]  /*14200*/  VIADD R19, R6, 0x1 ;  /* 0x0000000106137836 */ /* 0x000fe20000000000 */
[----:B------:R-:W-:Y:S05]  /*14210*/  YIELD ;  /* 0x0000000000007946 */ /* 0x000fea0003800000 */
[----:B------:R-:W-:Y:S01]  /*14220*/  ISETP.NE.AND P0, PT, R19, 0x2, PT ;  /* 0x000000021300780c */ /* 0x000fe20003f05270 */
[----:B------:R-:W-:Y:S03]  /*14230*/  BSSY B0, `(.L_x_756) ;  /* 0x0000065000007945 */ /* 0x000fe60003800000 */
[----:B------:R-:W-:-:S02]  /*14240*/  SEL R22, RZ, 0x1, P0 ;  /* 0x00000001ff167807 */ /* 0x000fc40000000000 */
[----:B------:R-:W-:Y:S02]  /*14250*/  SEL R19, R19, RZ, P0 ;  /* 0x000000ff13137207 */ /* 0x000fe40000000000 */
[----:B------:R-:W-:Y:S01]  /*14260*/  LOP3.LUT R22, R7, R22, RZ, 0x3c, !PT ;  /* 0x0000001607167212 */ /* 0x000fe200078e3cff */
[----:B0-----:R-:W-:Y:S06]  /*14270*/  @!P1 BRA `(.L_x_757) ;  /* 0x0000000400809947 */ /* 0x001fec0003800000 */
[----:B------:R-:W-:Y:S01]  /*14280*/  LOP3.LUT P1, RZ, R16, 0x1, RZ, 0xc0, !PT ;  /* 0x0000000110ff7812 */ /* 0x000fe2000782c0ff */
[----:B------:R-:W-:-:S12]  /*14290*/  IMAD.MOV.U32 R8, RZ, RZ, R0 ;  /* 0x000000ffff087224 */ /* 0x000fd800078e0000 */
[----:B------:R-:W-:Y:S05]  /*142a0*/  @!P1 BRA `(.L_x_758) ;  /* 0x00000000004c9947 */ /* 0x000fea0003800000 */
[----:B------:R-:W1:Y:S01]  /*142b0*/  LDC R8, c[0x0][0x43c] ;  /* 0x00010f00ff087b82 */ /* 0x000e620000000800 */
[----:B------:R-:W-:Y:S01]  /*142c0*/  IMAD.MOV.U32 R9, RZ, RZ, R0 ;  /* 0x000000ffff097224 */ /* 0x000fe200078e0000 */
[----:B------:R-:W-:Y:S01]  /*142d0*/  ULDC.64 UR4, c[0x0][0x428] ;  /* 0x00010a0000047ab9 */ /* 0x000fe20000000a00 */
[----:B-1----:R-:W-:-:S13]  /*142e0*/  ISETP.NE.AND P0, PT, R8, 0x1, PT ;  /* 0x000000010800780c */ /* 0x002fda0003f05270 */
[----:B0-----:R-:W0:Y:S02]  /*142f0*/  @P0 LDC.64 R2, c[0x0][0x440] ;  /* 0x00011000ff020b82 */ /* 0x001e240000000a00 */
[----:B0-----:R-:W-:-:S05]  /*14300*/  @P0 IMAD.HI.U32 R2, R0, R2, RZ ;  /* 0x0000000200020227 */ /* 0x001fca00078e00ff */
[----:B------:R-:W-:Y:S01]  /*14310*/  @P0 SHF.R.U32.HI R9, RZ, R3, R2 ;  /* 0x00000003ff090219 */ /* 0x000fe20000011602 */
[----:B------:R-:W-:-:S03]  /*14320*/  IMAD R2, R24, UR4, RZ ;  /* 0x0000000418027c24 */ /* 0x000fc6000f8e02ff */
[--C-:B------:R-:W-:Y:S01]  /*14330*/  SHF.R.S32.HI R3, RZ, 0x1f, R9.reuse ;  /* 0x0000001fff037819 */ /* 0x100fe20000011409 */
[----:B------:R-:W-:Y:S02]  /*14340*/  IMAD R5, R23, UR5, R2 ;  /* 0x0000000517057c24 */ /* 0x000fe4000f8e0202 */
        /* <DEDUP_REMOVED lines=9> */
.L_x_758:
[----:B-1----:R-:W-:Y:S01]  /*143e0*/  IMAD R4, R19, 0x8, R18 ;  /* 0x0000000813047824 */ /* 0x002fe200078e0212 */
[----:B0-----:R-:W-:Y:S01]  /*143f0*/  SHF.L.U32 R3, R22, 0x1f, RZ ;  /* 0x0000001f16037819 */ /* 0x001fe200000006ff */
[----:B------:R-:W0:Y:S01]  /*14400*/  S2R R2, SR_TID.X ;  /* 0x0000000000027919 */ /* 0x000e220000002100 */
[----:B------:R-:W-:Y:S02]  /*14410*/  BSSY B1, `(.L_x_759) ;  /* 0x0000005000017945 */ /* 0x000fe40003800000 */
[----:B------:R-:W1:Y:S01]  /*14420*/  SYNCS.PHASECHK.TRANS64.TRYWAIT P0, [R4+URZ+0x13280], R3 ;  /* 0x01328003040075a7 */ /* 0x000e62000800017f */
[----:B0-----:R-:W-:-:S04]  /*14430*/  LOP3.LUT R2, R2, 0x7f, RZ, 0xc0, !PT ;  /* 0x0000007f02027812 */ /* 0x001fc800078ec0ff */
[----:B------:R-:W-:Y:S01]  /*14440*/  ISETP.NE.AND P1, PT, R2, RZ, PT ;  /* 0x000000ff0200720c */ /* 0x000fe20003f25270 */
[----:B-1----:R-:W-:-:S12]  /*14450*/  @!P0 BRA `(.L_x_760) ;  /* 0x0000001c00fc8947 */ /* 0x002fd80003800000 */
.L_x_825:
[----:B------:R-:W-:Y:S05]  /*14460*/  BSYNC B1 ;  /* 0x0000000000017941 */ /* 0x000fea0003800000 */
.L_x_759:
[----:B------:R-:W-:Y:S04]  /*14470*/  BSSY B1, `(.L_x_761) ;  /* 0x0000009000017945 */ /* 0x000fe80003800000 */
[----:B------:R-:W-:Y:S05]  /*14480*/  @P1 BRA `(.L_x_762) ;  /* 0x00000000001c1947 */ /* 0x000fea0003800000 */
[----:B------:R-:W1:Y:S01]  /*14490*/  S2R R2, SR_TID.X ;  /* 0x0000000000027919 */ /* 0x000e620000002100 */
[----:B------:R-:W-:-:S04]  /*144a0*/  IMAD.MOV.U32 R5, RZ, RZ, 0x2800 ;  /* 0x00002800ff057424 */ /* 0x000fc800078e00ff */
[----:B------:R2:W-:Y:S01]  /*144b0*/  SYNCS.ARRIVE.TRANS64 RZ, [R4+URZ+0x13270], R5 ;  /* 0x0132700504ff79a7 */ /* 0x0005e2000800003f */
[----:B-1----:R-:W-:-:S04]  /*144c0*/  LOP3.LUT R2, R2, 0x1f, RZ, 0xc0, !PT ;  /* 0x0000001f02027812 */ /* 0x002fc800078ec0ff */
[----:B------:R-:W-:-:S13]  /*144d0*/  ISETP.NE.AND P0, PT, R2, RZ, PT ;  /* 0x000000ff0200720c */ /* 0x000fda0003f05270 */
[----:B--2---:R-:W-:Y:S05]  /*144e0*/  @!P0 BRA `(.L_x_762) ;  /* 0x0000000000048947 */ /* 0x004fea0003800000 */
[----:B------:R-:W-:Y:S01]  /*144f0*/  BPT.TRAP 0x1 ;  /* 0x000000040000795c */ /* 0x000fe20000300000 */
.L_x_762:
[----:B------:R-:W-:Y:S05]  /*14500*/  BSYNC B1 ;  /* 0x0000000000017941 */ /* 0x000fea0003800000 */
.L_x_761:
[----:B------:R-:W-:Y:S01]  /*14510*/  IMAD.MOV.U32 R9, RZ, RZ, RZ ;  /* 0x000000ffff097224 */ /* 0x000fe200078e00ff */
[----:B------:R-:W-:Y:S01]  /*14520*/  UIADD3 UR4, UP0, UR50, 0x470, URZ ;  /* 0x0000047032047890 */ /* 0x000fe2000ff1e03f */
[----:B------:R-:W-:Y:S01]  /*14530*/  IMAD R5, R19, 0x2800, R18 ;  /* 0x0000280013057824 */ /* 0x000fe200078e0212 */
[----:B------:R-:W-:Y:S01]  /*14540*/  PLOP3.LUT P0, PT, PT, PT, PT, 0x80, 0x0 ;  /* 0x000000000000781c */ /* 0x000fe20003f0f070 */
[----:B------:R-:W-:Y:S01]  /*14550*/  IMAD R8, R8, 0xa0, RZ ;  /* 0x000000a008087824 */ /* 0x000fe200078e02ff */
[----:B------:R-:W-:Y:S01]  /*14560*/  R2UR UR10, R9 ;  /* 0x00000000090a72ca */ /* 0x000fe200000e0000 */
[----:B------:R-:W-:Y:S01]  /*14570*/  VIADD R10, R4, 0x13270 ;  /* 0x00013270040a7836 */ /* 0x000fe20000000000 */
[----:B------:R-:W-:Y:S01]  /*14580*/  UIADD3.X UR5, URZ, UR51, URZ, UP0, !UPT ;  /* 0x000000333f057290 */ /* 0x000fe200087fe43f */
[----:B------:R-:W-:Y:S01]  /*14590*/  VIADD R2, R5, 0x6000 ;  /* 0x0000600005027836 */ /* 0x000fe20000000000 */
[----:B------:R-:W-:Y:S01]  /*145a0*/  UMOV UR6, 0x0 ;  /* 0x0000000000067882 */ /* 0x000fe20000000000 */
[----:B------:R-:W-:-:S10]  /*145b0*/  UMOV UR7, 0x14f00000 ;  /* 0x14f0000000077882 */ /* 0x000fd40000000000 */
.L_x_763:
        /* <DEDUP_REMOVED lines=10> */
[----:B------:R-:W1:Y:S01]  /*14660*/  SYNCS.PHASECHK.TRANS64.TRYWAIT P0, [R4+URZ+0x13240], R3 ;  /* 0x01324003040075a7 */ /* 0x000e62000800017f */
[----:B------:R-:W-:Y:S04]  /*14670*/  BSSY B1, `(.L_x_764) ;  /* 0x0000002000017945 */ /* 0x000fe80003800000 */
[----:B-1----:R-:W-:Y:S05]  /*14680*/  @!P0 BRA `(.L_x_765) ;  /* 0x0000001c00848947 */ /* 0x002fea0003800000 */
.L_x_826:
[----:B------:R-:W-:Y:S05]  /*14690*/  BSYNC B1 ;  /* 0x0000000000017941 */ /* 0x000fea0003800000 */
.L_x_764:
[----:B------:R-:W-:Y:S01]  /*146a0*/  BSSY B1, `(.L_x_766) ;  /* 0x000000b000017945 */ /* 0x000fe20003800000 */
[----:B------:R-:W-:Y:S02]  /*146b0*/  IMAD.MOV.U32 R2, RZ, RZ, 0x0 ;  /* 0x00000000ff027424 */ /* 0x000fe400078e00ff */
[----:B01----:R-:W-:Y:S01]  /*146c0*/  IMAD.MOV.U32 R3, RZ, RZ, 0x14f00000 ;  /* 0x14f00000ff037424 */ /* 0x003fe200078e00ff */
[----:B------:R-:W-:Y:S06]  /*146d0*/  @P1 BRA `(.L_x_767) ;  /* 0x00000000001c1947 */ /* 0x000fec0003800000 */
[----:B------:R-:W0:Y:S01]  /*146e0*/  S2R R10, SR_TID.X ;  /* 0x00000000000a7919 */ /* 0x000e220000002100 */
[----:B------:R-:W-:-:S04]  /*146f0*/  IMAD.MOV.U32 R11, RZ, RZ, 0x2800 ;  /* 0x00002800ff0b7424 */ /* 0x000fc800078e00ff */
[----:B------:R1:W-:Y:S01]  /*14700*/  SYNCS.ARRIVE.TRANS64 RZ, [R4+URZ+0x13230], R11 ;  /* 0x0132300b04ff79a7 */ /* 0x0003e2000800003f */
[----:B0-----:R-:W-:-:S04]  /*14710*/  LOP3.LUT R10, R10, 0x1f, RZ, 0xc0, !PT ;  /* 0x0000001f0a0a7812 */ /* 0x001fc800078ec0ff */
[----:B------:R-:W-:-:S13]  /*14720*/  ISETP.NE.AND P0, PT, R10, RZ, PT ;  /* 0x000000ff0a00720c */ /* 0x000fda0003f05270 */
[----:B-1----:R-:W-:Y:S05]  /*14730*/  @!P0 BRA `(.L_x_767) ;  /* 0x0000000000048947 */ /* 0x002fea0003800000 */
[----:B------:R-:W-:Y:S01]  /*14740*/  BPT.TRAP 0x1 ;  /* 0x000000040000795c */ /* 0x000fe20000300000 */
.L_x_767:
[----:B------:R-:W-:Y:S05]  /*14750*/  BSYNC B1 ;  /* 0x0000000000017941 */ /* 0x000fea0003800000 */
.L_x_766:
        /* <DEDUP_REMOVED lines=8> */
.L_x_768:
        /* <DEDUP_REMOVED lines=10> */
.L_x_757:
[----:B------:R-:W-:Y:S05]  /*14880*/  BSYNC B0 ;  /* 0x0000000000007941 */ /* 0x000fea0003800000 */
.L_x_756:
[----:B------:R-:W-:-:S06]  /*14890*/  UISETP.NE.AND UP0, UPT, UR39, 0x3, UPT ;  /* 0x000000032700788c */ /* 0x000fcc000bf05270 */
[----:B------:R-:W-:-:S13]  /*148a0*/  PLOP3.LUT P0, PT, PT, PT, UP0, 0x80, 0x0 ;  /* 0x000000000000781c */ /* 0x000fda0003f0f008 */
[----:B------:R-:W-:Y:S05]  /*148b0*/  @!P0 BRA `(.L_x_769) ;  /* 0x0000000000048947 */ /* 0x000fea0003800000 */
[----:B------:R-:W-:Y:S01]  /*148c0*/  BPT.TRAP 0x1 ;  /* 0x000000040000795c */ /* 0x000fe20000300000 */
.L_x_769:
        /* <DEDUP_REMOVED lines=8> */
.L_x_827:
[----:B------:R-:W-:Y:S05]  /*14950*/  BSYNC B0 ;  /* 0x0000000000007941 */ /* 0x000fea0003800000 */
.L_x_770:
[----:B------:R-:W-:Y:S05]  /*14960*/  @!P0 BRA `(.L_x_772) ;  /* 0x0000000000048947 */ /* 0x000fea0003800000 */
[----:B------:R-:W-:Y:S01]  /*14970*/  BPT.TRAP 0x1 ;  /* 0x000000040000795c */ /* 0x000fe20000300000 */
.L_x_772:
[----:B0-----:R-:W-:Y:S01]  /*14980*/  SHF.L.U32 R2, R7, 0x1f, RZ ;  /* 0x0000001f07027819 */ /* 0x001fe200000006ff */
[----:B------:R-:W-:-:S03]  /*14990*/  IMAD R10, R6, 0x2800, RZ ;  /* 0x00002800060a7824 */ /* 0x000fc600078e02ff */
[----:B------:R-:W0:Y:S02]  /*149a0*/  SYNCS.PHASECHK.TRANS64.TRYWAIT P1, [R3+URZ+0x13260], R2 ;  /* 0x01326002030075a7 */ /* 0x000e24000802017f */
[----:B0-----:R-:W-:Y:S05]  /*149b0*/  @!P1 BRA `(.L_x_773) ;  /* 0x0000001800e09947 */ /* 0x001fea0003800000 */
.L_x_828:
        /* <DEDUP_REMOVED lines=43> */
.L_x_774:
[----:B------:R-:W2:Y:S01]  /*14c70*/  S2R R2, SR_TID.X ;  /* 0x0000000000027919 */ /* 0x000ea20000002100 */
[----:B-1----:R1:W-:Y:S01]  /*14c80*/  SYNCS.ARRIVE.TRANS64.A1T0 RZ, [R3+URZ+0x13250], RZ ;  /* 0x013250ff03ff79a7 */ /* 0x0023e2000810003f */
[----:B------:R-:W-:Y:S02]  /*14c90*/  IMAD.MOV.U32 R6, RZ, RZ, R19 ;  /* 0x000000ffff067224 */ /* 0x000fe400078e0013 */
[----:B------:R-:W-:Y:S01]  /*14ca0*/  IMAD.MOV.U32 R7, RZ, RZ, R22 ;  /* 0x000000ffff077224 */ /* 0x000fe200078e0016 */
[----:B--2---:R-:W-:Y:S01]  /*14cb0*/  LOP3.LUT R2, R2, 0x7f, RZ, 0xc0, !PT ;  /* 0x0000007f02027812 */ /* 0x004fe200078ec0ff */
[----:B------:R-:W-:Y:S03]  /*14cc0*/  BAR.SYNC.DEFER_BLOCKING 0x2, 0x80 ;  /* 0x0082000000007b1d */ /* 0x000fe60000010000 */
[----:B------:R-:W-:-:S13]  /*14cd0*/  ISETP.NE.AND P0, PT, R2, RZ, PT ;  /* 0x000000ff0200720c */ /* 0x000fda0003f05270 */
[----:B------:R-:W-:-:S05]  /*14ce0*/  @!P0 VIADD R2, R3, 0x13280 ;  /* 0x0001328003028836 */ /* 0x000fca0000000000 */
[----:B------:R-:W-:-:S04]  /*14cf0*/  @!P0 PRMT R2, RZ, 0x654, R2 ;  /* 0x00000654ff028816 */ /* 0x000fc80000000002 */
[----:B------:R1:W-:Y:S01]  /*14d00*/  @!P0 SYNCS.ARRIVE.TRANS64.RED.A1T0 RZ, [R2+URZ], RZ ;  /* 0x000000ff02ff89a7 */ /* 0x0003e2000810043f */
[C---:B------:R-:W-:Y:S01]  /*14d10*/  ISETP.GT.AND P0, PT, R0.reuse, UR40, PT ;  /* 0x0000002800007c0c */ /* 0x040fe2000bf04270 */
[----:B------:R-:W-:-:S12]  /*14d20*/  VIADD R0, R0, 0xffffffff ;  /* 0xffffffff00007836 */ /* 0x000fd80000000000 */
[----:B-1----:R-:W-:Y:S05]  /*14d30*/  @P0 BRA `(.L_x_775) ;  /* 0xfffffff4002c0947 */ /* 0x002fea000383ffff */
.L_x_755:
[----:B------:R-:W1:Y:S01]  /*14d40*/  S2R R2, SR_TID.X ;  /* 0x0000000000027919 */ /* 0x000e620000002100 */
[----:B------:R-:W-:Y:S01]  /*14d50*/  BSSY B0, `(.L_x_776) ;  /* 0x0000010000007945 */ /* 0x000fe20003800000 */
[----:B-1----:R-:W-:-:S04]  /*14d60*/  LOP3.LUT R2, R2, 0x7f, RZ, 0xc0, !PT ;  /* 0x0000007f02027812 */ /* 0x002fc800078ec0ff */
[----:B------:R-:W-:-:S13]  /*14d70*/  ISETP.NE.AND P0, PT, R2, RZ, PT ;  /* 0x000000ff0200720c */ /* 0x000fda0003f05270 */
[----:B------:R-:W-:Y:S05]  /*14d80*/  @P0 BRA `(.L_x_777) ;  /* 0x0000000000300947 */ /* 0x000fea0003800000 */
[----:B------:R-:W1:Y:S01]  /*14d90*/  S2R R5, SR_LANEID ;  /* 0x0000000000057919 */ /* 0x000e620000000000 */
[----:B------:R-:W-:Y:S01]  /*14da0*/  VOTEU.ANY UR4, UPT, PT ;  /* 0x0000000000047886 */ /* 0x000fe200038e0100 */
[----:B0-----:R-:W0:Y:S01]  /*14db0*/  LDC.64 R2, c[0x0][0xc80] ;  /* 0x00032000ff027b82 */ /* 0x001e220000000a00 */
[----:B------:R-:W1:Y:S02]  /*14dc0*/  FLO.U32 R0, UR4 ;  /* 0x0000000400007d00 */ /* 0x000e6400080e0000 */
[----:B-1----:R-:W-:-:S06]  /*14dd0*/  ISETP.EQ.U32.AND P1, PT, R0, R5, PT ;  /* 0x000000050000720c */ /* 0x002fcc0003f22070 */
[----:B------:R-:W0:Y:S07]  /*14de0*/  POPC R5, UR4 ;  /* 0x0000000400057d09 */ /* 0x000e2e0008000000 */
[----:B0-----:R-:W2:Y:S01]  /*14df0*/  @P1 ATOMG.E.ADD.STRONG.GPU PT, R3, desc[UR48][R2.64], R5 ;  /* 0x00000005020319a8 */ /* 0x001ea200081ee1f0 */
[----:B------:R-:W0:Y:S02]  /*14e00*/  S2R R4, SR_LTMASK ;  /* 0x0000000000047919 */ /* 0x000e240000003900 */
[----:B0-----:R-:W-:-:S04]  /*14e10*/  LOP3.LUT R4, R4, UR4, RZ, 0xc0, !PT ;  /* 0x0000000404047c12 */ /* 0x001fc8000f8ec0ff */
[----:B------:R-:W0:Y:S01]  /*14e20*/  POPC R27, R4 ;  /* 0x00000004001b7309 */ /* 0x000e220000000000 */
[----:B--2---:R-:W0:Y:S02]  /*14e30*/  SHFL.IDX PT, R0, R3, R0, 0x1f ;  /* 0x00001f0003007589 */ /* 0x004e2400000e0000 */
[----:B0-----:R-:W-:-:S07]  /*14e40*/  IADD3 R27, R0, UR43, R27 ;  /* 0x0000002b001b7c10 */ /* 0x001fce000fffe01b */
.L_x_777:
[----:B------:R-:W-:Y:S05]  /*14e50*/  BSYNC B0 ;  /* 0x0000000000007941 */ /* 0x000fea0003800000 */
.L_x_776:
[----:B------:R-:W-:-:S06]  /*14e60*/  UISETP.NE.AND UP0, UPT, UR39, 0x3, UPT ;  /* 0x000000032700788c */ /* 0x000fcc000bf05270 */
[----:B------:R-:W-:-:S13]  /*14e70*/  PLOP3.LUT P1, PT, PT, PT, UP0, 0x80, 0x0 ;  /* 0x000000000000781c */ /* 0x000fda0003f2f008 */
[----:B------:R-:W-:Y:S05]  /*14e80*/  @!P1 BRA `(.L_x_778) ;  /* 0x0000000000049947 */ /* 0x000fea0003800000 */
[----:B------:R-:W-:Y:S01]  /*14e90*/  BPT.TRAP 0x1 ;  /* 0x000000040000795c */ /* 0x000fe20000300000 */
.L_x_778:
        /* <DEDUP_REMOVED lines=8> */
.L_x_829:
[----:B------:R-:W-:Y:S05]  /*14f20*/  BSYNC B0 ;  /* 0x0000000000007941 */ /* 0x000fea0003800000 */
.L_x_779:
[----:B------:R-:W-:Y:S05]  /*14f30*/  @!P2 BRA `(.L_x_781) ;  /* 0x000000000004a947 */ /* 0x000fea0003800000 */
[----:B------:R-:W-:Y:S01]  /*14f40*/  BPT.TRAP 0x1 ;  /* 0x000000040000795c */ /* 0x000fe20000300000 */
.L_x_781:
[----:B------:R-:W-:Y:S01]  /*14f50*/  SHF.L.U32 R5, R22, 0x1f, RZ ;  /* 0x0000001f16057819 */ /* 0x000fe200000006ff */
[----:B0-----:R-:W-:-:S03]  /*14f60*/  IMAD R3, R19, 0x2800, RZ ;  /* 0x0000280013037824 */ /* 0x001fc600078e02ff */
[----:B------:R-:W0:Y:S02]  /*14f70*/  SYNCS.PHASECHK.TRANS64.TRYWAIT P1, [R2+URZ+0x13260], R5 ;  /* 0x01326005020075a7 */ /* 0x000e24000802017f */
[----:B0-----:R-:W-:Y:S05]  /*14f80*/  @!P1 BRA `(.L_x_782) ;  /* 0x0000001400949947 */ /* 0x001fea0003800000 */
.L_x_830:
        /* <DEDUP_REMOVED lines=43> */
.L_x_783:
[----:B-1----:R1:W-:Y:S01]  /*15240*/  SYNCS.ARRIVE.TRANS64.A1T0 RZ, [R2+URZ+0x13250], RZ ;  /* 0x013250ff02ff79a7 */ /* 0x0023e2000810003f */
[----:B------:R-:W-:Y:S02]  /*15250*/  @!P0 VIADD R0, R2, 0x13280 ;  /* 0x0001328002008836 */ /* 0x000fe40000000000 */
[----:B------:R-:W-:-:S03]  /*15260*/  VIADD R19, R19, 0x1 ;  /* 0x0000000113137836 */ /* 0x000fc60000000000 */
[----:B------:R-:W-:Y:S01]  /*15270*/  @!P0 PRMT R0, RZ, 0x654, R0 ;  /* 0x00000654ff008816 */ /* 0x000fe20000000000 */
[----:B------:R-:W-:Y:S01]  /*15280*/  BAR.SYNC.DEFER_BLOCKING 0x2, 0x80 ;  /* 0x0082000000007b1d */ /* 0x000fe20000010000 */
[----:B------:R-:W-:-:S04]  /*15290*/  ISETP.NE.AND P1, PT, R19, 0x2, PT ;  /* 0x000000021300780c */ /* 0x000fc80003f25270 */
[----:B0-----:R-:W-:Y:S02]  /*152a0*/  SEL R3, RZ, 0x1, P1 ;  /* 0x00000001ff037807 */ /* 0x001fe40000800000 */
[----:B------:R-:W-:Y:S02]  /*152b0*/  SEL R19, R19, RZ, P1 ;  /* 0x000000ff13137207 */ /* 0x000fe40000800000 */
[----:B------:R-:W-:Y:S01]  /*152c0*/  LOP3.LUT R22, R22, R3, RZ, 0x3c, !PT ;  /* 0x0000000316167212 */ /* 0x000fe200078e3cff */
[----:B------:R1:W-:Y:S06]  /*152d0*/  @!P0 SYNCS.ARRIVE.TRANS64.RED.A1T0 RZ, [R0+URZ], RZ ;  /* 0x000000ff00ff89a7 */ /* 0x0003ec000810043f */
.L_x_732:
[----:B------:R-:W-:Y:S05]  /*152e0*/  BSYNC B7 ;  /* 0x0000000000077941 */ /* 0x000fea0003800000 */
.L_x_730:
[----:B------:R-:W-:-:S13]  /*152f0*/  LOP3.LUT P1, RZ, R16, 0x4, RZ, 0xc0, !PT ;  /* 0x0000000410ff7812 */ /* 0x000fda000782c0ff */
[----:B------:R-:W-:Y:S05]  /*15300*/  @!P1 BRA `(.L_x_784) ;  /* 0x0000000000209947 */ /* 0x000fea0003800000 */
[----:B------:R-:W0:Y:S08]  /*15310*/  S2UR UR5, SR_CgaCtaId ;  /* 0x00000000000579c3 */ /* 0x000e300000008800 */
[----:B------:R-:W-:Y:S06]  /*15320*/  BAR.SYNC.DEFER_BLOCKING 0x5, 0x200 ;  /* 0x0148000000007b1d */ /* 0x000fec0000010000 */
[----:B------:R-:W-:-:S02]  /*15330*/  UMOV UR4, 0x400 ;  /* 0x0000040000047882 */ /* 0x000fc40000000000 */
[----:B0-----:R-:W-:-:S06]  /*15340*/  ULEA UR4, UR5, UR4, 0x18 ;  /* 0x0000000405047291 */ /* 0x001fcc000f8ec03f */
[----:B------:R-:W-:-:S05]  /*15350*/  IMAD.U32 R18, RZ, RZ, UR4 ;  /* 0x00000004ff127e24 */ /* 0x000fca000f8e00ff */
[----:B------:R0:W2:Y:S01]  /*15360*/  LDS R27, [R18+0x132d0] ;  /* 0x0132d000121b7984 */ /* 0x0000a20000000800 */
[----:B------:R-:W-:Y:S06]  /*15370*/  BAR.ARV 0x4, 0x200 ;  /* 0x0108000000007b1d */ /* 0x000fec0000002000 */
[----:B------:R-:W-:Y:S05]  /*15380*/  BRA `(.L_x_785) ;  /* 0x0000000000207947 */ /* 0x000fea0003800000 */
.L_x_784:
[----:B------:R-:W0:Y:S01]  /*15390*/  @!P0 S2R R3, SR_CgaCtaId ;  /* 0x0000000000038919 */ /* 0x000e220000008800 */
[----:B-1----:R-:W-:Y:S01]  /*153a0*/  @!P0 MOV R0, 0x400 ;  /* 0x0000040000008802 */ /* 0x002fe20000000f00 */
[----:B------:R-:W-:Y:S03]  /*153b0*/  BAR.SYNC.DEFER_BLOCKING 0x4, 0x200 ;  /* 0x0108000000007b1d */ /* 0x000fe60000010000 */
[----:B0-----:R-:W-:-:S03]  /*153c0*/  @!P0 LEA R18, R3, R0, 0x18 ;  /* 0x0000000003128211 */ /* 0x001fc600078ec0ff */
[----:B------:R-:W0:Y:S04]  /*153d0*/  SHFL.IDX PT, R0, R27, RZ, 0x1f ;  /* 0x00001fff1b007589 */ /* 0x000e2800000e0000 */
[----:B------:R0:W-:Y:S02]  /*153e0*/  @!P0 STS [R18+0x132d0], R27 ;  /* 0x0132d01b12008388 */ /* 0x0001e40000000800 */
[----:B0-----:R-:W-:Y:S01]  /*153f0*/  IMAD.MOV.U32 R27, RZ, RZ, R0 ;  /* 0x000000ffff1b7224 */ /* 0x001fe200078e0000 */
[----:B------:R-:W-:Y:S06]  /*15400*/  BAR.ARV 0x5, 0x200 ;  /* 0x0148000000007b1d */ /* 0x000fec0000002000 */
.L_x_785:
[----:B------:R-:W-:Y:S02]  /*15410*/  ULDC UR4, c[0x0][0xc38] ;  /* 0x00030e0000047ab9 */ /* 0x000fe40000000800 */
[----:B--2---:R-:W-:-:S13]  /*15420*/  ISETP.GE.AND P0, PT, R27, UR4, PT ;  /* 0x000000041b007c0c */ /* 0x004fda000bf06270 */
[----:B------:R-:W-:Y:S05]  /*15430*/  @!P0 BRA `(.L_x_786) ;  /* 0xffffffcc00548947 */ /* 0x000fea000383ffff */
.L_x_721:
[----:B------:R-:W2:Y:S01]  /*15440*/  S2R R3, SR_CgaCtaId ;  /* 0x0000000000037919 */ /* 0x000ea20000008800 */
[----:B------:R-:W-:Y:S01]  /*15450*/  VIADD R29, R29, 0x1 ;  /* 0x000000011d1d7836 */ /* 0x000fe20000000000 */
[----:B-1----:R-:W-:Y:S01]  /*15460*/  MOV R2, 0x400 ;  /* 0x0000040000027802 */ /* 0x002fe20000000f00 */
[----:B------:R-:W-:Y:S03]  /*15470*/  BSSY B0, `(.L_x_787) ;  /* 0x0000008000007945 */ /* 0x000fe60003800000 */
[----:B------:R-:W-:-:S04]  /*15480*/  LEA.HI R0, R29, R29, RZ, 0x1 ;  /* 0x0000001d1d007211 */ /* 0x000fc800078f08ff */
[----:B------:R-:W-:-:S05]  /*15490*/  LOP3.LUT R0, R0, 0xfffffffe, RZ, 0xc0, !PT ;  /* 0xfffffffe00007812 */ /* 0x000fca00078ec0ff */
[----:B------:R-:W-:-:S05]  /*154a0*/  IMAD.IADD R0, R29, 0x1, -R0 ;  /* 0x000000011d007824 */ /* 0x000fca00078e0a00 */
[----:B------:R-:W-:Y:S02]  /*154b0*/  SHF.L.U32 R0, R0, 0x1f, RZ ;  /* 0x0000001f00007819 */ /* 0x000fe400000006ff */
[----:B--2---:R-:W-:-:S04]  /*154c0*/  LEA R6, R3, R2, 0x18 ;  /* 0x0000000203067211 */ /* 0x004fc800078ec0ff */
[----:B------:R-:W1:Y:S02]  /*154d0*/  SYNCS.PHASECHK.TRANS64.TRYWAIT P0, [R6+URZ+0x13220], R0 ;  /* 0x01322000060075a7 */ /* 0x000e64000800017f */
[----:B-1----:R-:W-:Y:S05]  /*154e0*/  @!P0 BRA `(.L_x_788) ;  /* 0x0000001000508947 */ /* 0x002fea0003800000 */
.L_x_831:
[----:B------:R-:W-:Y:S05]  /*154f0*/  BSYNC B0 ;  /* 0x0000000000007941 */ /* 0x000fea0003800000 */
.L_x_787:
[----:B------:R-:W-:-:S03]  /*15500*/  UMOV UR4, 0xffffffff ;  /* 0xffffffff00047882 */ /* 0x000fc60000000000 */
[----:B------:R-:W-:Y:S05]  /*15510*/  BRA.DIV UR4, `(.L_x_789) ;  /* 0x0000001204587947 */ /* 0x000fea000b800000 */
[----:B-1----:R-:W1:Y:S02]  /*15520*/  S2R R0, SR_TID.X ;  /* 0x0000000000007919 */ /* 0x002e640000002100 */
[----:B-1----:R-:W-:-:S04]  /*15530*/  SHF.R.U32.HI R0, RZ, 0x5, R0 ;  /* 0x00000005ff007819 */ /* 0x002fc80000011600 */
[----:B------:R-:W-:-:S05]  /*15540*/  LOP3.LUT R0, R0, 0x3, RZ, 0xc0, !PT ;  /* 0x0000000300007812 */ /* 0x000fca00078ec0ff */
[----:B------:R1:W2:Y:S02]  /*15550*/  SHFL.IDX PT, R14, R0, RZ, 0x1f ;  /* 0x00001fff000e7589 */ /* 0x0002a400000e0000 */
.L_x_834:
[----:B--2---:R-:W-:Y:S01]  /*15560*/  ISETP.NE.AND P0, PT, R14, RZ, PT ;  /* 0x000000ff0e00720c */ /* 0x004fe20003f05270 */
[----:B------:R-:W-:-:S12]  /*15570*/  BSSY B0, `(.L_x_790) ;  /* 0x000002b000007945 */ /* 0x000fd80003800000 */
[----:B------:R-:W-:Y:S05]  /*15580*/  @P0 BRA `(.L_x_791) ;  /* 0x0000000000a40947 */ /* 0x000fea0003800000 */
[----:B------:R-:W-:-:S03]  /*15590*/  UMOV UR4, 0xffffffff ;  /* 0xffffffff00047882 */ /* 0x000fc60000000000 */
[----:B------:R-:W-:Y:S05]  /*155a0*/  BRA.DIV UR4, `(.L_x_792) ;  /* 0x0000001204687947 */ /* 0x000fea000b800000 */
[----:B------:R-:W-:-:S13]  /*155b0*/  ELECT P6, URZ, PT ;  /* 0x00000000003f782f */ /* 0x000fda00038c0000 */
.L_x_837:
[----:B------:R-:W-:Y:S05]  /*155c0*/  @!P6 BRA `(.L_x_791) ;  /* 0x000000000094e947 */ /* 0x000fea0003800000 */
[----:B------:R-:W-:-:S06]  /*155d0*/  ULOP3.LUT UR4, UR38, 0x2, URZ, 0xfc, !UPT ;  /* 0x0000000226047892 */ /* 0x000fcc000f8efc3f */
[----:B-1----:R-:W-:-:S05]  /*155e0*/  IMAD.U32 R0, RZ, RZ, UR4 ;  /* 0x00000004ff007e24 */ /* 0x002fca000f8e00ff */
[----:B------:R-:W-:-:S13]  /*155f0*/  ISETP.NE.AND P0, PT, R0, 0x3, PT ;  /* 0x000000030000780c */ /* 0x000fda0003f05270 */
[----:B------:R-:W-:Y:S05]  /*15600*/  @!P0 BRA `(.L_x_793) ;  /* 0x0000000000048947 */ /* 0x000fea0003800000 */
[----:B------:R-:W-:Y:S01]  /*15610*/  BPT.TRAP 0x1 ;  /* 0x000000040000795c */ /* 0x000fe20000300000 */
.L_x_793:
[----:B------:R-:W-:Y:S01]  /*15620*/  VIADD R0, R6, 0x13240 ;  /* 0x0001324006007836 */ /* 0x000fe20000000000 */
[----:B------:R-:W-:Y:S01]  /*15630*/  SHF.L.U32 R4, R22, 0x1f, RZ ;  /* 0x0000001f16047819 */ /* 0x000fe200000006ff */
[C---:B------:R-:W-:Y:S02]  /*15640*/  VIADD R2, R19.reuse, 0x1 ;  /* 0x0000000113027836 */ /* 0x040fe40000000000 */
[----:B------:R-:W-:-:S03]  /*15650*/  IMAD R5, R19, 0x8, R0 ;  /* 0x0000000813057824 */ /* 0x000fc600078e0200 */
[C---:B------:R-:W-:Y:S01]  /*15660*/  ISETP.NE.AND P2, PT, R2.reuse, 0x2, PT ;  /* 0x000000020200780c */ /* 0x040fe20003f45270 */
[----:B------:R-:W1:Y:S03]  /*15670*/  SYNCS.PHASECHK.TRANS64.TRYWAIT P1, [R5+URZ], R4 ;  /* 0x00000004050075a7 */ /* 0x000e66000802017f */
[----:B------:R-:W-:Y:S02]  /*15680*/  SEL R3, RZ, 0x1, P2 ;  /* 0x00000001ff037807 */ /* 0x000fe40001000000 */
[----:B------:R-:W-:Y:S02]  /*15690*/  SEL R7, R2, RZ, P2 ;  /* 0x000000ff02077207 */ /* 0x000fe40001000000 */
[----:B------:R-:W-:-:S03]  /*156a0*/  LOP3.LUT R3, R22, R3, RZ, 0x3c, !PT ;  /* 0x0000000316037212 */ /* 0x000fc600078e3cff */
[----:B------:R-:W-:Y:S01]  /*156b0*/  IMAD R9, R7, 0x8, R0 ;  /* 0x0000000807097824 */ /* 0x000fe200078e0200 */
[----:B------:R-:W-:Y:S01]  /*156c0*/  SHF.L.U32 R0, R3, 0x1f, RZ ;  /* 0x0000001f03007819 */ /* 0x000fe200000006ff */
[----:B-1----:R-:W-:Y:S06]  /*156d0*/  @!P1 BRA `(.L_x_794) ;  /* 0x00000010003c9947 */ /* 0x002fec0003800000 */
.L_x_838:
[----:B------:R-:W2:Y:S02]  /*156e0*/  SYNCS.PHASECHK.TRANS64.TRYWAIT P1, [R9+URZ], R0 ;  /* 0x00000000090075a7 */ /* 0x000ea4000802017f */
[----:B--2---:R-:W-:Y:S05]  /*156f0*/  @!P1 BRA `(.L_x_795) ;  /* 0x0000001000489947 */ /* 0x004fea0003800000 */
.L_x_839:
[----:B------:R-:W-:Y:S05]  /*15700*/  @!P0 BRA `(.L_x_796) ;  /* 0x0000000000048947 */ /* 0x000fea0003800000 */
[----:B------:R-:W-:Y:S01]  /*15710*/  BPT.TRAP 0x1 ;  /* 0x000000040000795c */ /* 0x000fe20000300000 */
.L_x_796:
[----:B------:R-:W-:-:S04]  /*15720*/  IMAD R19, R19, 0x8, R6 ;  /* 0x0000000813137824 */ /* 0x000fc800078e0206 */
[----:B------:R-:W3:Y:S02]  /*15730*/  SYNCS.PHASECHK.TRANS64.TRYWAIT P1, [R19+URZ+0x13260], R4 ;  /* 0x01326004130075a7 */ /* 0x000ee4000802017f */
[----:B---3--:R-:W-:Y:S05]  /*15740*/  @!P1 BRA `(.L_x_797) ;  /* 0x0000001000489947 */ /* 0x008fea0003800000 */
.L_x_840:
[----:B------:R-:W-:Y:S05]  /*15750*/  @!P0 BRA `(.L_x_798) ;  /* 0x0000000000048947 */ /* 0x000fea0003800000 */
[----:B------:R-:W-:Y:S01]  /*15760*/  BPT.TRAP 0x1 ;  /* 0x000000040000795c */ /* 0x000fe20000300000 */
.L_x_798:
[----:B------:R-:W-:-:S04]  /*15770*/  IMAD R7, R7, 0x8, R6 ;  /* 0x0000000807077824 */ /* 0x000fc800078e0206 */
[----:B------:R-:W4:Y:S02]  /*15780*/  SYNCS.PHASECHK.TRANS64.TRYWAIT P1, [R7+URZ+0x13260], R0 ;  /* 0x01326000070075a7 */ /* 0x000f24000802017f */
[----:B----4-:R-:W-:Y:S05]  /*15790*/  @!P1 BRA `(.L_x_799) ;  /* 0x0000001000489947 */ /* 0x010fea0003800000 */
.L_x_841:
[----:B------:R-:W-:Y:S05]  /*157a0*/  @!P0 BRA `(.L_x_800) ;  /* 0x0000000000048947 */ /* 0x000fea0003800000 */
[----:B------:R-:W-:Y:S01]  /*157b0*/  BPT.TRAP 0x1 ;  /* 0x000000040000795c */ /* 0x000fe20000300000 */
.L_x_800:
[----:B------:R-:W5:Y:S02]  /*157c0*/  SYNCS.PHASECHK.TRANS64.TRYWAIT P0, [R19+URZ+0x13280], R4 ;  /* 0x01328004130075a7 */ /* 0x000f64000800017f */
[----:B-----5:R-:W-:Y:S05]  /*157d0*/  @!P0 BRA `(.L_x_801) ;  /* 0x00000010004c8947 */ /* 0x020fea0003800000 */
.L_x_802:
[----:B------:R0:W0:Y:S02]  /*157e0*/  SYNCS.PHASECHK.TRANS64.TRYWAIT P0, [R7+URZ+0x13280], R0 ;  /* 0x01328000070075a7 */ /* 0x000024000800017f */
[----:B0-----:R-:W-:Y:S05]  /*157f0*/  @!P0 NANOSLEEP.SYNCS 0x989680 ;  /* 0x009896800000895d */ /* 0x001fea0003900000 */
[----:B------:R-:W0:Y:S02]  /*15800*/  @!P0 SYNCS.PHASECHK.TRANS64 P0, [R7+URZ+0x13280], R0 ;  /* 0x01328000070085a7 */ /* 0x000e24000800007f */
[----:B0-----:R-:W-:Y:S05]  /*15810*/  @!P0 BRA `(.L_x_802) ;  /* 0xfffffffc00f08947 */ /* 0x001fea000383ffff */
.L_x_791:
[----:B------:R-:W-:Y:S05]  /*15820*/  BSYNC B0 ;  /* 0x0000000000007941 */ /* 0x000fea0003800000 */
.L_x_790:
[----:B------:R-:W-:Y:S05]  /*15830*/  EXIT ;  /* 0x000000000000794d */ /* 0x000fea0003800000 */
.L_x_642:
[----:B0-----:R-:W-:-:S04]  /*15840*/  IMAD.U32 R3, RZ, RZ, UR45 ;  /* 0x0000002dff037e24 */ /* 0x001fc8000f8e00ff */
[----:B------:R0:W1:Y:S03]  /*15850*/  SYNCS.PHASECHK.TRANS64.TRYWAIT P1, [R3+URZ+0x13200], R0 ;  /* 0x01320000030075a7 */ /* 0x000066000802017f */
[----:B-1----:R-:W-:Y:S05]  /*15860*/  @!P1 NANOSLEEP.SYNCS 0x989680 ;  /* 0x009896800000995d */ /* 0x002fea0003900000 */
[----:B------:R-:W1:Y:S02]  /*15870*/  @!P1 SYNCS.PHASECHK.TRANS64 P1, [R3+URZ+0x13200], R0 ;  /* 0x01320000030095a7 */ /* 0x000e64000802007f */
[----:B-1----:R-:W-:Y:S05]  /*15880*/  @!P1 BRA `(.L_x_642) ;  /* 0xfffffffc00ec9947 */ /* 0x002fea000383ffff */
[----:B------:R-:W-:Y:S05]  /*15890*/  BRA `(.L_x_803) ;  /* 0xfffffec000c87947 */ /* 0x000fea000383ffff */
.L_x_646:
[----:B-1----:R1:W2:Y:S02]  /*158a0*/  SYNCS.PHASECHK.TRANS64.TRYWAIT P1, [R3+URZ+0x13230], R0 ;  /* 0x01323000030075a7 */ /* 0x0022a4000802017f */
[----:B--2---:R-:W-:Y:S05]  /*158b0*/  @!P1 NANOSLEEP.SYNCS 0x989680 ;  /* 0x009896800000995d */ /* 0x004fea0003900000 */
[----:B------:R-:W2:Y:S02]  /*158c0*/  @!P1 SYNCS.PHASECHK.TRANS64 P1, [R3+URZ+0x13230], R0 ;  /* 0x01323000030095a7 */ /* 0x000ea4000802007f */
[----:B--2---:R-:W-:Y:S05]  /*158d0*/  @!P1 BRA `(.L_x_646) ;  /* 0xfffffffc00f09947 */ /* 0x004fea000383ffff */
[----:B------:R-:W-:Y:S05]  /*158e0*/  BRA `(.L_x_645) ;  /* 0xfffffec000e47947 */ /* 0x000fea000383ffff */
.L_x_662:
[----:B-1----:R-:W-:-:S04]  /*158f0*/  IMAD.U32 R9, RZ, RZ, UR6 ;  /* 0x00000006ff097e24 */ /* 0x002fc8000f8e00ff */
[----:B------:R1:W2:Y:S03]  /*15900*/  SYNCS.PHASECHK.TRANS64.TRYWAIT P1, [R9+URZ+0x13230], R8 ;  /* 0x01323008090075a7 */ /* 0x0002a6000802017f */
[----:B--2---:R-:W-:Y:S05]  /*15910*/  @!P1 NANOSLEEP.SYNCS 0x989680 ;  /* 0x009896800000995d */ /* 0x004fea0003900000 */
[----:B------:R-:W2:Y:S02]  /*15920*/  @!P1 SYNCS.PHASECHK.TRANS64 P1, [R9+URZ+0x13230], R8 ;  /* 0x01323008090095a7 */ /* 0x000ea4000802007f */
[----:B--2---:R-:W-:Y:S05]  /*15930*/  @!P1 BRA `(.L_x_662) ;  /* 0xfffffffc00ec9947 */ /* 0x004fea000383ffff */
[----:B------:R-:W-:Y:S05]  /*15940*/  BRA `(.L_x_661) ;  /* 0xffffff0000307947 */ /* 0x000fea000383ffff */
.L_x_666:
[----:B-1----:R-:W-:-:S04]  /*15950*/  IMAD.U32 R9, RZ, RZ, UR11 ;  /* 0x0000000bff097e24 */ /* 0x002fc8000f8e00ff */
[----:B------:R1:W2:Y:S03]  /*15960*/  SYNCS.PHASECHK.TRANS64.TRYWAIT P1, [R9+URZ+0x13250], R8 ;  /* 0x01325008090075a7 */ /* 0x0002a6000802017f */
[----:B--2---:R-:W-:Y:S05]  /*15970*/  @!P1 NANOSLEEP.SYNCS 0x989680 ;  /* 0x009896800000995d */ /* 0x004fea0003900000 */
[----:B------:R-:W2:Y:S02]  /*15980*/  @!P1 SYNCS.PHASECHK.TRANS64 P1, [R9+URZ+0x13250], R8 ;  /* 0x01325008090095a7 */ /* 0x000ea4000802007f */
[----:B--2---:R-:W-:Y:S05]  /*15990*/  @!P1 BRA `(.L_x_666) ;  /* 0xfffffffc00ec9947 */ /* 0x004fea000383ffff */
[----:B------:R-:W-:Y:S05]  /*159a0*/  BRA `(.L_x_665) ;  /* 0xffffff04003c7947 */ /* 0x000fea000383ffff */
.L_x_684:
[----:B-1----:R-:W-:-:S04]  /*159b0*/  IMAD.U32 R3, RZ, RZ, UR20 ;  /* 0x00000014ff037e24 */ /* 0x002fc8000f8e00ff */
[----:B------:R1:W2:Y:S03]  /*159c0*/  SYNCS.PHASECHK.TRANS64.TRYWAIT P1, [R3+URZ+0x13230], R0 ;  /* 0x01323000030075a7 */ /* 0x0002a6000802017f */
[----:B--2---:R-:W-:Y:S05]  /*159d0*/  @!P1 NANOSLEEP.SYNCS 0x989680 ;  /* 0x009896800000995d */ /* 0x004fea0003900000 */
[----:B------:R-:W2:Y:S02]  /*159e0*/  @!P1 SYNCS.PHASECHK.TRANS64 P1, [R3+URZ+0x13230], R0 ;  /* 0x01323000030095a7 */ /* 0x000ea4000802007f */
[----:B--2---:R-:W-:Y:S05]  /*159f0*/  @!P1 BRA `(.L_x_684) ;  /* 0xfffffffc00ec9947 */ /* 0x004fea000383ffff */
[----:B------:R-:W-:Y:S05]  /*15a00*/  BRA `(.L_x_683) ;  /* 0xffffff4000787947 */ /* 0x000fea000383ffff */
.L_x_688:
[----:B-1----:R-:W-:-:S04]  /*15a10*/  IMAD.U32 R3, RZ, RZ, UR11 ;  /* 0x0000000bff037e24 */ /* 0x002fc8000f8e00ff */
[----:B------:R1:W2:Y:S03]  /*15a20*/  SYNCS.PHASECHK.TRANS64.TRYWAIT P1, [R3+URZ+0x13250], R0 ;  /* 0x01325000030075a7 */ /* 0x0002a6000802017f */
[----:B--2---:R-:W-:Y:S05]  /*15a30*/  @!P1 NANOSLEEP.SYNCS 0x989680 ;  /* 0x009896800000995d */ /* 0x004fea0003900000 */
[----:B------:R-:W2:Y:S02]  /*15a40*/  @!P1 SYNCS.PHASECHK.TRANS64 P1, [R3+URZ+0x13250], R0 ;  /* 0x01325000030095a7 */ /* 0x000ea4000802007f */
[----:B--2---:R-:W-:Y:S05]  /*15a50*/  @!P1 BRA `(.L_x_688) ;  /* 0xfffffffc00ec9947 */ /* 0x004fea000383ffff */
[----:B------:R-:W-:Y:S05]  /*15a60*/  BRA `(.L_x_687) ;  /* 0xffffff4400847947 */ /* 0x000fea000383ffff */
.L_x_695:
[----:B-1----:R-:W-:-:S04]  /*15a70*/  IMAD.U32 R3, RZ, RZ, UR6 ;  /* 0x00000006ff037e24 */ /* 0x002fc8000f8e00ff */
[----:B------:R1:W2:Y:S03]  /*15a80*/  SYNCS.PHASECHK.TRANS64.TRYWAIT P1, [R3+URZ+0x13230], R0 ;  /* 0x01323000030075a7 */ /* 0x0002a6000802017f */
[----:B--2---:R-:W-:Y:S05]  /*15a90*/  @!P1 NANOSLEEP.SYNCS 0x989680 ;  /* 0x009896800000995d */ /* 0x004fea0003900000 */
[----:B------:R-:W2:Y:S02]  /*15aa0*/  @!P1 SYNCS.PHASECHK.TRANS64 P1, [R3+URZ+0x13230], R0 ;  /* 0x01323000030095a7 */ /* 0x000ea4000802007f */
[----:B--2---:R-:W-:Y:S05]  /*15ab0*/  @!P1 BRA `(.L_x_695) ;  /* 0xfffffffc00ec9947 */ /* 0x004fea000383ffff */
[----:B------:R-:W-:Y:S05]  /*15ac0*/  BRA `(.L_x_694) ;  /* 0xffffff6000f87947 */ /* 0x000fea000383ffff */
.L_x_699:
[----:B-1----:R-:W-:-:S04]  /*15ad0*/  IMAD.U32 R3, RZ, RZ, UR11 ;  /* 0x0000000bff037e24 */ /* 0x002fc8000f8e00ff */
[----:B------:R1:W2:Y:S03]  /*15ae0*/  SYNCS.PHASECHK.TRANS64.TRYWAIT P1, [R3+URZ+0x13250], R0 ;  /* 0x01325000030075a7 */ /* 0x0002a6000802017f */
[----:B--2---:R-:W-:Y:S05]  /*15af0*/  @!P1 NANOSLEEP.SYNCS 0x989680 ;  /* 0x009896800000995d */ /* 0x004fea0003900000 */
[----:B------:R-:W2:Y:S02]  /*15b00*/  @!P1 SYNCS.PHASECHK.TRANS64 P1, [R3+URZ+0x13250], R0 ;  /* 0x01325000030095a7 */ /* 0x000ea4000802007f */
[----:B--2---:R-:W-:Y:S05]  /*15b10*/  @!P1 BRA `(.L_x_699) ;  /* 0xfffffffc00ec9947 */ /* 0x004fea000383ffff */
[----:B------:R-:W-:Y:S05]  /*15b20*/  BRA `(.L_x_698) ;  /* 0xffffff6800047947 */ /* 0x000fea000383ffff */
.L_x_713:
[----:B-1----:R-:W-:-:S04]  /*15b30*/  IMAD.U32 R7, RZ, RZ, UR14 ;  /* 0x0000000eff077e24 */ /* 0x002fc8000f8e00ff */
[----:B------:R1:W2:Y:S03]  /*15b40*/  SYNCS.PHASECHK.TRANS64.TRYWAIT P1, [R7+URZ+0x13250], R4 ;  /* 0x01325004070075a7 */ /* 0x0002a6000802017f */
[----:B--2---:R-:W-:Y:S05]  /*15b50*/  @!P1 NANOSLEEP.SYNCS 0x989680 ;  /* 0x009896800000995d */ /* 0x004fea0003900000 */
[----:B------:R-:W2:Y:S02]  /*15b60*/  @!P1 SYNCS.PHASECHK.TRANS64 P1, [R7+URZ+0x13250], R4 ;  /* 0x01325004070095a7 */ /* 0x000ea4000802007f */
[----:B--2---:R-:W-:Y:S05]  /*15b70*/  @!P1 BRA `(.L_x_713) ;  /* 0xfffffffc00ec9947 */ /* 0x004fea000383ffff */
[----:B------:R-:W-:Y:S05]  /*15b80*/  BRA `(.L_x_712) ;  /* 0xffffffa0006c7947 */ /* 0x000fea000383ffff */
.L_x_741:
[----:B------:R-:W-:Y:S02]  /*15b90*/  IMAD.MOV.U32 R13, RZ, RZ, R20 ;  /* 0x000000ffff0d7224 */ /* 0x000fe400078e0014 */
[----:B------:R-:W-:Y:S02]  /*15ba0*/  IMAD.MOV.U32 R12, RZ, RZ, RZ ;  /* 0x000000ffff0c7224 */ /* 0x000fe400078e00ff */
[----:B------:R-:W-:Y:S02]  /*15bb0*/  IMAD.MOV.U32 R11, RZ, RZ, 0x1f ;  /* 0x0000001fff0b7424 */ /* 0x000fe400078e00ff */
[----:B------:R-:W-:-:S07]  /*15bc0*/  IMAD.MOV.U32 R15, RZ, RZ, -0x1 ;  /* 0xffffffffff0f7424 */ /* 0x000fce00078e00ff */
[----:B------:R-:W-:Y:S05]  /*15bd0*/  WARPSYNC.COLLECTIVE R15, `(.L_x_804) ;  /* 0x000000000f087348 */ /* 0x000fea0003c00000 */
[----:B------:R0:W1:Y:S02]  /*15be0*/  SHFL.IDX P6, R14, R13, R12, R11 ;  /* 0x0000000c0d0e7389 */ /* 0x00006400000c000b */
[----:B01----:R-:W-:Y:S01]  /*15bf0*/  ENDCOLLECTIVE ;  /* 0x000000000000791b */ /* 0x003fe20003800000 */
.L_x_804:
[----:B------:R-:W-:Y:S05]  /*15c00*/  BRA `(.L_x_805) ;  /* 0xffffffd400607947 */ /* 0x000fea000383ffff */
.L_x_743:
[----:B------:R-:W-:Y:S01]  /*15c10*/  BSSY B0, `(.L_x_806) ;  /* 0x0000006000007945 */ /* 0x000fe20003800000 */
[----:B------:R-:W-:-:S07]  /*15c20*/  IMAD.MOV.U32 R15, RZ, RZ, -0x1 ;  /* 0xffffffffff0f7424 */ /* 0x000fce00078e00ff */
[----:B0-----:R-:W-:Y:S05]  /*15c30*/  WARPSYNC.COLLECTIVE R15, `(.L_x_807) ;  /* 0x000000000f0c7348 */ /* 0x001fea0003c00000 */
[----:B------:R-:W-:Y:S02]  /*15c40*/  ELECT P6, UR62, PT ;  /* 0x00000000003e782f */ /* 0x000fe400038c0000 */
[----:B------:R-:W-:Y:S01]  /*15c50*/  MOV R14, UR62 ;  /* 0x0000003e000e7c02 */ /* 0x000fe20008000f00 */
[----:B0-----:R-:W-:Y:S10]  /*15c60*/  ENDCOLLECTIVE ;  /* 0x000000000000791b */ /* 0x001ff40003800000 */
.L_x_807:
[----:B------:R-:W-:Y:S05]  /*15c70*/  BSYNC B0 ;  /* 0x0000000000007941 */ /* 0x000fea0003800000 */
.L_x_806:
[----:B------:R-:W-:Y:S05]  /*15c80*/  BRA `(.L_x_808) ;  /* 0xffffffd400687947 */ /* 0x000fea000383ffff */
.L_x_745:
[----:B-1----:R1:W2:Y:S02]  /*15c90*/  SYNCS.PHASECHK.TRANS64.TRYWAIT P1, [R5+URZ+0x13280], R2 ;  /* 0x01328002050075a7 */ /* 0x0022a4000802017f */
[----:B--2---:R-:W-:Y:S05]  /*15ca0*/  @!P1 NANOSLEEP.SYNCS 0x989680 ;  /* 0x009896800000995d */ /* 0x004fea0003900000 */
[----:B------:R-:W2:Y:S02]  /*15cb0*/  @!P1 SYNCS.PHASECHK.TRANS64 P1, [R5+URZ+0x13280], R2 ;  /* 0x01328002050095a7 */ /* 0x000ea4000802007f */
[----:B--2---:R-:W-:Y:S05]  /*15cc0*/  @!P1 BRA `(.L_x_745) ;  /* 0xfffffffc00f09947 */ /* 0x004fea000383ffff */
[----:B------:R-:W-:Y:S05]  /*15cd0*/  BRA `(.L_x_809) ;  /* 0xffffffd400c47947 */ /* 0x000fea000383ffff */
.L_x_747:
[----:B--2---:R2:W3:Y:S02]  /*15ce0*/  SYNCS.PHASECHK.TRANS64.TRYWAIT P1, [R5+URZ+0x13240], R2 ;  /* 0x01324002050075a7 */ /* 0x0044e4000802017f */
[----:B---3--:R-:W-:Y:S05]  /*15cf0*/  @!P1 NANOSLEEP.SYNCS 0x989680 ;  /* 0x009896800000995d */ /* 0x008fea0003900000 */
[----:B------:R-:W3:Y:S02]  /*15d00*/  @!P1 SYNCS.PHASECHK.TRANS64 P1, [R5+URZ+0x13240], R2 ;  /* 0x01324002050095a7 */ /* 0x000ee4000802007f */
[----:B---3--:R-:W-:Y:S05]  /*15d10*/  @!P1 BRA `(.L_x_747) ;  /* 0xfffffffc00f09947 */ /* 0x008fea000383ffff */
[----:B------:R-:W-:Y:S05]  /*15d20*/  BRA `(.L_x_810) ;  /* 0xffffffd800107947 */ /* 0x000fea000383ffff */
.L_x_751:
[----:B------:R-:W-:Y:S02]  /*15d30*/  IMAD.MOV.U32 R13, RZ, RZ, R4 ;  /* 0x000000ffff0d7224 */ /* 0x000fe400078e0004 */
[----:B------:R-:W-:Y:S02]  /*15d40*/  IMAD.MOV.U32 R12, RZ, RZ, RZ ;  /* 0x000000ffff0c7224 */ /* 0x000fe400078e00ff */
[----:B------:R-:W-:Y:S02]  /*15d50*/  IMAD.MOV.U32 R11, RZ, RZ, 0x1c1f ;  /* 0x00001c1fff0b7424 */ /* 0x000fe400078e00ff */
[----:B------:R-:W-:Y:S02]  /*15d60*/  IMAD.MOV.U32 R15, RZ, RZ, -0x1 ;  /* 0xffffffffff0f7424 */ /* 0x000fe400078e00ff */
[----:B------:R-:W-:-:S07]  /*15d70*/  VIADD R6, R21, UR42 ;  /* 0x0000002a15067c36 */ /* 0x000fce0008000000 */
[----:B------:R-:W-:Y:S05]  /*15d80*/  WARPSYNC.COLLECTIVE R15, `(.L_x_811) ;  /* 0x000000000f087348 */ /* 0x000fea0003c00000 */
[----:B------:R0:W1:Y:S02]  /*15d90*/  SHFL.IDX P6, R14, R13, R12, R11 ;  /* 0x0000000c0d0e7389 */ /* 0x00006400000c000b */
[----:B01----:R-:W-:Y:S01]  /*15da0*/  ENDCOLLECTIVE ;  /* 0x000000000000791b */ /* 0x003fe20003800000 */
.L_x_811:
[----:B------:R-:W-:Y:S02]  /*15db0*/  VIADD R10, R6, 0x20 ;  /* 0x00000020060a7836 */ /* 0x000fe40000000000 */
[----:B------:R-:W-:Y:S02]  /*15dc0*/  IMAD.MOV.U32 R13, RZ, RZ, R0 ;  /* 0x000000ffff0d7224 */ /* 0x000fe400078e0000 */
[----:B------:R-:W-:-:S07]  /*15dd0*/  IMAD.MOV.U32 R2, RZ, RZ, R14 ;  /* 0x000000ffff027224 */ /* 0x000fce00078e000e */
[----:B------:R-:W-:Y:S05]  /*15de0*/  WARPSYNC.COLLECTIVE R15, `(.L_x_812) ;  /* 0x000000000f087348 */ /* 0x000fea0003c00000 */
[----:B------:R0:W1:Y:S02]  /*15df0*/  SHFL.IDX P6, R14, R13, R12, R11 ;  /* 0x0000000c0d0e7389 */ /* 0x00006400000c000b */
[----:B01----:R-:W-:Y:S01]  /*15e00*/  ENDCOLLECTIVE ;  /* 0x000000000000791b */ /* 0x003fe20003800000 */
.L_x_812:
[----:B------:R-:W-:Y:S02]  /*15e10*/  ULDC UR4, c[0x0][0x288] ;  /* 0x0000a20000047ab9 */ /* 0x000fe40000000800 */
[----:B------:R-:W-:-:S05]  /*15e20*/  IMAD R7, R7, UR4, RZ ;  /* 0x0000000407077c24 */ /* 0x000fca000f8e02ff */
        /* <DEDUP_REMOVED lines=9> */
.L_x_813:
        /* <DEDUP_REMOVED lines=11> */
.L_x_814:
        /* <DEDUP_REMOVED lines=8> */
.L_x_815:
        /* <DEDUP_REMOVED lines=10> */
.L_x_816:
        /* <DEDUP_REMOVED lines=8> */
.L_x_817:
[----:B------:R-:W-:Y:S01]  /*16110*/  @!PT LDS RZ, [RZ] ;  /* 0x00000000fffff984 */ /* 0x000fe20000000800 */
[----:B------:R-:W-:Y:S01]  /*16120*/  @!PT LDS RZ, [RZ] ;  /* 0x00000000fffff984 */ /* 0x000fe20000000800 */
[----:B------:R-:W-:Y:S01]  /*16130*/  @!PT LDS RZ, [RZ] ;  /* 0x00000000fffff984 */ /* 0x000fe20000000800 */
[----:B------:R0:W-:Y:S01]  /*16140*/  @!P1 LDGSTS.E.BYPASS.LTC128B.128 [R28+0xc000], desc[UR48][R2.64], !P0 ;  /* 0x0c000000021c9fae */ /* 0x0001e2000c101d70 */
[----:B------:R-:W-:Y:S02]  /*16150*/  IMAD.MOV.U32 R13, RZ, RZ, R0 ;  /* 0x000000ffff0d7224 */ /* 0x000fe400078e0000 */
[----:B------:R-:W-:-:S05]  /*16160*/  VIADD R0, R6, 0x60 ;  /* 0x0000006006007836 */ /* 0x000fca0000000000 */
[----:B------:R-:W-:Y:S01]  /*16170*/  ISETP.GE.AND P1, PT, R0, R7, PT ;  /* 0x000000070000720c */ /* 0x000fe20003f26270 */
[----:B------:R-:W-:-:S12]  /*16180*/  IMAD.MOV.U32 R4, RZ, RZ, R14 ;  /* 0x000000ffff047224 */ /* 0x000fd800078e000e */
[----:B0-----:R-:W-:Y:S05]  /*16190*/  WARPSYNC.COLLECTIVE R15, `(.L_x_818) ;  /* 0x000000000f087348 */ /* 0x001fea0003c00000 */
[----:B------:R1:W2:Y:S02]  /*161a0*/  SHFL.IDX P6, R14, R13, R12, R11 ;  /* 0x0000000c0d0e7389 */ /* 0x0002a400000c000b */
[----:B012---:R-:W-:Y:S01]  /*161b0*/  ENDCOLLECTIVE ;  /* 0x000000000000791b */ /* 0x007fe20003800000 */
.L_x_818:
[----:B------:R-:W-:Y:S02]  /*161c0*/  IMAD.MOV.U32 R13, RZ, RZ, R8 ;  /* 0x000000ffff0d7224 */ /* 0x000fe400078e0008 */
[----:B------:R-:W-:Y:S02]  /*161d0*/  IMAD.MOV.U32 R12, RZ, RZ, RZ ;  /* 0x000000ffff0c7224 */ /* 0x000fe400078e00ff */
[----:B------:R-:W-:-:S07]  /*161e0*/  IMAD.MOV.U32 R9, RZ, RZ, R14 ;  /* 0x000000ffff097224 */ /* 0x000fce00078e000e */
[----:B------:R-:W-:Y:S05]  /*161f0*/  WARPSYNC.COLLECTIVE R15, `(.L_x_819) ;  /* 0x000000000f087348 */ /* 0x000fea0003c00000 */
[----:B------:R0:W1:Y:S02]  /*16200*/  SHFL.IDX P6, R14, R13, R12, R11 ;  /* 0x0000000c0d0e7389 */ /* 0x00006400000c000b */
[----:B01----:R-:W-:Y:S01]  /*16210*/  ENDCOLLECTIVE ;  /* 0x000000000000791b */ /* 0x003fe20003800000 */
.L_x_819:
        /* <DEDUP_REMOVED lines=11> */
.L_x_820:
        /* <DEDUP_REMOVED lines=8> */
.L_x_821:
        /* <DEDUP_REMOVED lines=10> */
.L_x_822:
[----:B------:R-:W-:Y:S05]  /*163f0*/  BRA `(.L_x_823) ;  /* 0xffffffd800f47947 */ /* 0x000fea000383ffff */
.L_x_754:
[----:B0-----:R0:W1:Y:S02]  /*16400*/  SYNCS.PHASECHK.TRANS64.TRYWAIT P0, [R18+URZ+0x13220], R3 ;  /* 0x01322003120075a7 */ /* 0x001064000800017f */
[----:B-1----:R-:W-:Y:S05]  /*16410*/  @!P0 NANOSLEEP.SYNCS 0x989680 ;  /* 0x009896800000895d */ /* 0x002fea0003900000 */
[----:B------:R-:W1:Y:S02]  /*16420*/  @!P0 SYNCS.PHASECHK.TRANS64 P0, [R18+URZ+0x13220], R3 ;  /* 0x01322003120085a7 */ /* 0x000e64000800007f */
[----:B-1----:R-:W-:Y:S05]  /*16430*/  @!P0 BRA `(.L_x_754) ;  /* 0xfffffffc00f08947 */ /* 0x002fea000383ffff */
[----:B------:R-:W-:Y:S05]  /*16440*/  BRA `(.L_x_824) ;  /* 0xffffffdc00487947 */ /* 0x000fea000383ffff */
.L_x_760:
[----:B0-----:R0:W1:Y:S02]  /*16450*/  SYNCS.PHASECHK.TRANS64.TRYWAIT P0, [R4+URZ+0x13280], R3 ;  /* 0x01328003040075a7 */ /* 0x001064000800017f */
[----:B-1----:R-:W-:Y:S05]  /*16460*/  @!P0 NANOSLEEP.SYNCS 0x989680 ;  /* 0x009896800000895d */ /* 0x002fea0003900000 */
[----:B------:R-:W1:Y:S02]  /*16470*/  @!P0 SYNCS.PHASECHK.TRANS64 P0, [R4+URZ+0x13280], R3 ;  /* 0x01328003040085a7 */ /* 0x000e64000800007f */
[----:B-1----:R-:W-:Y:S05]  /*16480*/  @!P0 BRA `(.L_x_760) ;  /* 0xfffffffc00f08947 */ /* 0x002fea000383ffff */
[----:B------:R-:W-:Y:S05]  /*16490*/  BRA `(.L_x_825) ;  /* 0xffffffdc00f07947 */ /* 0x000fea000383ffff */
.L_x_765:
[----:B-1----:R1:W2:Y:S02]  /*164a0*/  SYNCS.PHASECHK.TRANS64.TRYWAIT P0, [R4+URZ+0x13240], R3 ;  /* 0x01324003040075a7 */ /* 0x0022a4000800017f */
[----:B--2---:R-:W-:Y:S05]  /*164b0*/  @!P0 NANOSLEEP.SYNCS 0x989680 ;  /* 0x009896800000895d */ /* 0x004fea0003900000 */
[----:B------:R-:W2:Y:S02]  /*164c0*/  @!P0 SYNCS.PHASECHK.TRANS64 P0, [R4+URZ+0x13240], R3 ;  /* 0x01324003040085a7 */ /* 0x000ea4000800007f */
[----:B--2---:R-:W-:Y:S05]  /*164d0*/  @!P0 BRA `(.L_x_765) ;  /* 0xfffffffc00f08947 */ /* 0x004fea000383ffff */
[----:B------:R-:W-:Y:S05]  /*164e0*/  BRA `(.L_x_826) ;  /* 0xffffffe000687947 */ /* 0x000fea000383ffff */
.L_x_771:
[----:B0-----:R0:W1:Y:S02]  /*164f0*/  SYNCS.PHASECHK.TRANS64.TRYWAIT P1, [R3+URZ+0x13270], R2 ;  /* 0x01327002030075a7 */ /* 0x001064000802017f */
[----:B-1----:R-:W-:Y:S05]  /*16500*/  @!P1 NANOSLEEP.SYNCS 0x989680 ;  /* 0x009896800000995d */ /* 0x002fea0003900000 */
[----:B------:R-:W1:Y:S02]  /*16510*/  @!P1 SYNCS.PHASECHK.TRANS64 P1, [R3+URZ+0x13270], R2 ;  /* 0x01327002030095a7 */ /* 0x000e64000802007f */
[----:B-1----:R-:W-:Y:S05]  /*16520*/  @!P1 BRA `(.L_x_771) ;  /* 0xfffffffc00f09947 */ /* 0x002fea000383ffff */
[----:B------:R-:W-:Y:S05]  /*16530*/  BRA `(.L_x_827) ;  /* 0xffffffe400047947 */ /* 0x000fea000383ffff */
.L_x_773:
[----:B0-----:R0:W1:Y:S02]  /*16540*/  SYNCS.PHASECHK.TRANS64.TRYWAIT P1, [R3+URZ+0x13260], R2 ;  /* 0x01326002030075a7 */ /* 0x001064000802017f */
[----:B-1----:R-:W-:Y:S05]  /*16550*/  @!P1 NANOSLEEP.SYNCS 0x989680 ;  /* 0x009896800000995d */ /* 0x002fea0003900000 */
[----:B------:R-:W1:Y:S02]  /*16560*/  @!P1 SYNCS.PHASECHK.TRANS64 P1, [R3+URZ+0x13260], R2 ;  /* 0x01326002030095a7 */ /* 0x000e64000802007f */
[----:B-1----:R-:W-:Y:S05]  /*16570*/  @!P1 BRA `(.L_x_773) ;  /* 0xfffffffc00f09947 */ /* 0x002fea000383ffff */
[----:B------:R-:W-:Y:S05]  /*16580*/  BRA `(.L_x_828) ;  /* 0xffffffe4000c7947 */ /* 0x000fea000383ffff */
.L_x_780:
[----:B0-----:R0:W1:Y:S02]  /*16590*/  SYNCS.PHASECHK.TRANS64.TRYWAIT P1, [R2+URZ+0x13270], R3 ;  /* 0x01327003020075a7 */ /* 0x001064000802017f */
[----:B-1----:R-:W-:Y:S05]  /*165a0*/  @!P1 NANOSLEEP.SYNCS 0x989680 ;  /* 0x009896800000995d */ /* 0x002fea0003900000 */
[----:B------:R-:W1:Y:S02]  /*165b0*/  @!P1 SYNCS.PHASECHK.TRANS64 P1, [R2+URZ+0x13270], R3 ;  /* 0x01327003020095a7 */ /* 0x000e64000802007f */
[----:B-1----:R-:W-:Y:S05]  /*165c0*/  @!P1 BRA `(.L_x_780) ;  /* 0xfffffffc00f09947 */ /* 0x002fea000383ffff */
[----:B------:R-:W-:Y:S05]  /*165d0*/  BRA `(.L_x_829) ;  /* 0xffffffe800507947 */ /* 0x000fea000383ffff */
.L_x_782:
[----:B0-----:R0:W1:Y:S02]  /*165e0*/  SYNCS.PHASECHK.TRANS64.TRYWAIT P1, [R2+URZ+0x13260], R5 ;  /* 0x01326005020075a7 */ /* 0x001064000802017f */
[----:B-1----:R-:W-:Y:S05]  /*165f0*/  @!P1 NANOSLEEP.SYNCS 0x989680 ;  /* 0x009896800000995d */ /* 0x002fea0003900000 */
[----:B------:R-:W1:Y:S02]  /*16600*/  @!P1 SYNCS.PHASECHK.TRANS64 P1, [R2+URZ+0x13260], R5 ;  /* 0x01326005020095a7 */ /* 0x000e64000802007f */
[----:B-1----:R-:W-:Y:S05]  /*16610*/  @!P1 BRA `(.L_x_782) ;  /* 0xfffffffc00f09947 */ /* 0x002fea000383ffff */
[----:B------:R-:W-:Y:S05]  /*16620*/  BRA `(.L_x_830) ;  /* 0xffffffe800587947 */ /* 0x000fea000383ffff */
.L_x_788:
[----:B-1----:R1:W2:Y:S02]  /*16630*/  SYNCS.PHASECHK.TRANS64.TRYWAIT P0, [R6+URZ+0x13220], R0 ;  /* 0x01322000060075a7 */ /* 0x0022a4000800017f */
[----:B--2---:R-:W-:Y:S05]  /*16640*/  @!P0 NANOSLEEP.SYNCS 0x989680 ;  /* 0x009896800000895d */ /* 0x004fea0003900000 */
[----:B------:R-:W2:Y:S02]  /*16650*/  @!P0 SYNCS.PHASECHK.TRANS64 P0, [R6+URZ+0x13220], R0 ;  /* 0x01322000060085a7 */ /* 0x000ea4000800007f */
[----:B--2---:R-:W-:Y:S05]  /*16660*/  @!P0 BRA `(.L_x_788) ;  /* 0xfffffffc00f08947 */ /* 0x004fea000383ffff */
[----:B------:R-:W-:Y:S05]  /*16670*/  BRA `(.L_x_831) ;  /* 0xffffffec009c7947 */ /* 0x000fea000383ffff */
.L_x_789:
        /* <DEDUP_REMOVED lines=8> */
[----:B01----:R-:W-:Y:S05]  /*16700*/  WARPSYNC.COLLECTIVE R15, `(.L_x_833) ;  /* 0x000000000f087348 */ /* 0x003fea0003c00000 */
[----:B------:R2:W3:Y:S02]  /*16710*/  SHFL.IDX P6, R14, R13, R12, R11 ;  /* 0x0000000c0d0e7389 */ /* 0x0004e400000c000b */
[----:B0123--:R-:W-:Y:S01]  /*16720*/  ENDCOLLECTIVE ;  /* 0x000000000000791b */ /* 0x00ffe20003800000 */
.L_x_833:
[----:B------:R-:W-:Y:S05]  /*16730*/  BSYNC B0 ;  /* 0x0000000000007941 */ /* 0x000fea0003800000 */
.L_x_832:
[----:B------:R-:W-:Y:S05]  /*16740*/  BRA `(.L_x_834) ;  /* 0xffffffec00847947 */ /* 0x000fea000383ffff */
.L_x_792:
[----:B------:R-:W-:Y:S01]  /*16750*/  BSSY B1, `(.L_x_835) ;  /* 0x0000006000017945 */ /* 0x000fe20003800000 */
[----:B------:R-:W-:-:S07]  /*16760*/  IMAD.MOV.U32 R15, RZ, RZ, -0x1 ;  /* 0xffffffffff0f7424 */ /* 0x000fce00078e00ff */
[----:B01----:R-:W-:Y:S05]  /*16770*/  WARPSYNC.COLLECTIVE R15, `(.L_x_836) ;  /* 0x000000000f0c7348 */ /* 0x003fea0003c00000 */
[----:B------:R-:W-:Y:S02]  /*16780*/  ELECT P6, UR62, PT ;  /* 0x00000000003e782f */ /* 0x000fe400038c0000 */
[----:B------:R-:W-:Y:S01]  /*16790*/  MOV R14, UR62 ;  /* 0x0000003e000e7c02 */ /* 0x000fe20008000f00 */
[----:B01----:R-:W-:Y:S10]  /*167a0*/  ENDCOLLECTIVE ;  /* 0x000000000000791b */ /* 0x003ff40003800000 */
.L_x_836:
[----:B------:R-:W-:Y:S05]  /*167b0*/  BSYNC B1 ;  /* 0x0000000000017941 */ /* 0x000fea0003800000 */
.L_x_835:
[----:B------:R-:W-:Y:S05]  /*167c0*/  BRA `(.L_x_837) ;  /* 0xffffffec007c7947 */ /* 0x000fea000383ffff */
.L_x_794:
[----:B-1----:R1:W2:Y:S02]  /*167d0*/  SYNCS.PHASECHK.TRANS64.TRYWAIT P1, [R5+URZ], R4 ;  /* 0x00000004050075a7 */ /* 0x0022a4000802017f */
[----:B--2---:R-:W-:Y:S05]  /*167e0*/  @!P1 NANOSLEEP.SYNCS 0x989680 ;  /* 0x009896800000995d */ /* 0x004fea0003900000 */
[----:B------:R-:W2:Y:S02]  /*167f0*/  @!P1 SYNCS.PHASECHK.TRANS64 P1, [R5+URZ], R4 ;  /* 0x00000004050095a7 */ /* 0x000ea4000802007f */
[----:B--2---:R-:W-:Y:S05]  /*16800*/  @!P1 BRA `(.L_x_794) ;  /* 0xfffffffc00f09947 */ /* 0x004fea000383ffff */
[----:B------:R-:W-:Y:S05]  /*16810*/  BRA `(.L_x_838) ;  /* 0xffffffec00b07947 */ /* 0x000fea000383ffff */
.L_x_795:
[----:B--2---:R2:W3:Y:S02]  /*16820*/  SYNCS.PHASECHK.TRANS64.TRYWAIT P1, [R9+URZ], R0 ;  /* 0x00000000090075a7 */ /* 0x0044e4000802017f */
[----:B---3--:R-:W-:Y:S05]  /*16830*/  @!P1 NANOSLEEP.SYNCS 0x989680 ;  /* 0x009896800000995d */ /* 0x008fea0003900000 */
[----:B------:R-:W3:Y:S02]  /*16840*/  @!P1 SYNCS.PHASECHK.TRANS64 P1, [R9+URZ], R0 ;  /* 0x00000000090095a7 */ /* 0x000ee4000802007f */
[----:B---3--:R-:W-:Y:S05]  /*16850*/  @!P1 BRA `(.L_x_795) ;  /* 0xfffffffc00f09947 */ /* 0x008fea000383ffff */
[----:B------:R-:W-:Y:S05]  /*16860*/  BRA `(.L_x_839) ;  /* 0xffffffec00a47947 */ /* 0x000fea000383ffff */
.L_x_797:
[----:B---3--:R3:W4:Y:S02]  /*16870*/  SYNCS.PHASECHK.TRANS64.TRYWAIT P1, [R19+URZ+0x13260], R4 ;  /* 0x01326004130075a7 */ /* 0x008724000802017f */
[----:B----4-:R-:W-:Y:S05]  /*16880*/  @!P1 NANOSLEEP.SYNCS 0x989680 ;  /* 0x009896800000995d */ /* 0x010fea0003900000 */
[----:B------:R-:W4:Y:S02]  /*16890*/  @!P1 SYNCS.PHASECHK.TRANS64 P1, [R19+URZ+0x13260], R4 ;  /* 0x01326004130095a7 */ /* 0x000f24000802007f */
[----:B----4-:R-:W-:Y:S05]  /*168a0*/  @!P1 BRA `(.L_x_797) ;  /* 0xfffffffc00f09947 */ /* 0x010fea000383ffff */
[----:B------:R-:W-:Y:S05]  /*168b0*/  BRA `(.L_x_840) ;  /* 0xffffffec00a47947 */ /* 0x000fea000383ffff */
.L_x_799:
[----:B----4-:R4:W0:Y:S02]  /*168c0*/  SYNCS.PHASECHK.TRANS64.TRYWAIT P1, [R7+URZ+0x13260], R0 ;  /* 0x01326000070075a7 */ /* 0x010824000802017f */
[----:B0-----:R-:W-:Y:S05]  /*168d0*/  @!P1 NANOSLEEP.SYNCS 0x989680 ;  /* 0x009896800000995d */ /* 0x001fea0003900000 */
[----:B------:R-:W0:Y:S02]  /*168e0*/  @!P1 SYNCS.PHASECHK.TRANS64 P1, [R7+URZ+0x13260], R0 ;  /* 0x01326000070095a7 */ /* 0x000e24000802007f */
[----:B0-----:R-:W-:Y:S05]  /*168f0*/  @!P1 BRA `(.L_x_799) ;  /* 0xfffffffc00f09947 */ /* 0x001fea000383ffff */
[----:B------:R-:W-:Y:S05]  /*16900*/  BRA `(.L_x_841) ;  /* 0xffffffec00a47947 */ /* 0x000fea000383ffff */
.L_x_801:
[----:B------:R0:W0:Y:S02]  /*16910*/  SYNCS.PHASECHK.TRANS64.TRYWAIT P0, [R19+URZ+0x13280], R4 ;  /* 0x01328004130075a7 */ /* 0x000024000800017f */
[----:B0-----:R-:W-:Y:S05]  /*16920*/  @!P0 NANOSLEEP.SYNCS 0x989680 ;  /* 0x009896800000895d */ /* 0x001fea0003900000 */
[----:B------:R-:W0:Y:S02]  /*16930*/  @!P0 SYNCS.PHASECHK.TRANS64 P0, [R19+URZ+0x13280], R4 ;  /* 0x01328004130085a7 */ /* 0x000e24000800007f */
[----:B0-----:R-:W-:Y:S05]  /*16940*/  @!P0 BRA `(.L_x_801) ;  /* 0xfffffffc00f08947 */ /* 0x001fea000383ffff */
[----:B------:R-:W-:Y:S05]  /*16950*/  BRA `(.L_x_802) ;  /* 0xffffffec00a07947 */ /* 0x000fea000383ffff */
.L_x_842:
        /* <DEDUP_REMOVED lines=10> */
.L_x_2200:


//--------------------- .text._ZN7cutlass13device_kernelIN5flash11enable_sm90INS1_16FlashAttnFwdSm90INS1_25CollectiveMainloopFwdSm90ILi2EN4cute5tupleIJNS5_1CILi1EEES8_S8_EEENS6_IJNS7_ILi192EEENS7_ILi160EEENS7_ILi64EEEEEELi64ENS_12float_e4m3_tEfNS_4arch4Sm90ELb0ELb1ELb0ELb1ELb0ELb0ELb0ELb1ELb1ELb1ELb0ELb0EEENS1_21CollectiveEpilogueFwdINS6_IJSA_SC_SB_EEES9_NS_10bfloat16_tESG_Li384ELb1ELb1ELb0ELb1EEENS1_36VarlenDynamicPersistentTileSchedulerILi192ELi160ELi384ELi128ELb0ELb1ELb1ELb1ELb0ELb1EEEEEEEEEvNT_6ParamsE --------------------------
	.section	.text._ZN7cutlass13device_kernelIN5flash11enable_sm90INS1_16FlashAttnFwdSm90INS1_25CollectiveMainloopFwdSm90ILi2EN4cute5tupleIJNS5_1CILi1EEES8_S8_EEENS6_IJNS7_ILi192EEENS7_ILi160EEENS7_ILi64EEEEEELi64ENS_12float_e4m3_tEfNS_4arch4Sm90ELb0ELb1ELb0ELb1ELb0ELb0ELb0ELb1ELb1ELb1ELb0ELb0EEENS1_21CollectiveEpilogueFwdINS6_IJSA_SC_SB_EEES9_NS_10bfloat16_tESG_Li384ELb1ELb1ELb0ELb1EEENS1_36VarlenDynamicPersistentTileSchedulerILi192ELi160ELi384ELi128ELb0ELb1ELb1ELb1ELb0ELb1EEEEEEEEEvNT_6ParamsE,"ax",@progbits
	.align	128
.text._ZN7cutlass13device_kernelIN5flash11enable_sm90INS1_16FlashAttnFwdSm90INS1_25CollectiveMainloopFwdSm90ILi2EN4cute5tupleIJNS5_1CILi1EEES8_S8_EEENS6_IJNS7_ILi192EEENS7_ILi160EEENS7_ILi64EEEEEELi64ENS_12float_e4m3_tEfNS_4arch4Sm90ELb0ELb1ELb0ELb1ELb0ELb0ELb0ELb1ELb1ELb1ELb0ELb0EEENS1_21CollectiveEpilogueFwdINS6_IJSA_SC_SB_EEES9_NS_10bfloat16_tESG_Li384ELb1ELb1ELb0ELb1EEENS1_36VarlenDynamicPersistentTileSchedulerILi192ELi160ELi384ELi128ELb0ELb1ELb1ELb1ELb0ELb1EEEEEEEEEvNT_6ParamsE:
        .type           _ZN7cutlass13device_kernelIN5flash11enable_sm90INS1_16FlashAttnFwdSm90INS1_25CollectiveMainloopFwdSm90ILi2EN4cute5tupleIJNS5_1CILi1EEES8_S8_EEENS6_IJNS7_ILi192EEENS7_ILi160EEENS7_ILi64EEEEEELi64ENS_12float_e4m3_tEfNS_4arch4Sm90ELb0ELb1ELb0ELb1ELb0ELb0ELb0ELb1ELb1ELb1ELb0ELb0EEENS1_21CollectiveEpilogueFwdINS6_IJSA_SC_SB_EEES9_NS_10bfloat16_tESG_Li384ELb1ELb1ELb0ELb1EEENS1_36VarlenDynamicPersistentTileSchedulerILi192ELi160ELi384ELi128ELb0ELb1ELb1ELb1ELb0ELb1EEEEEEEEEvNT_6ParamsE,@function
        .size           _ZN7cutlass13device_kernelIN5flash11enable_sm90INS1_16FlashAttnFwdSm90INS1_25CollectiveMainloopFwdSm90ILi2EN4cute5tupleIJNS5_1CILi1EEES8_S8_EEENS6_IJNS7_ILi192EEENS7_ILi160EEENS7_ILi64EEEEEELi64ENS_12float_e4m3_tEfNS_4arch4Sm90ELb0ELb1ELb0ELb1ELb0ELb0ELb0ELb1ELb1ELb1ELb0ELb0EEENS1_21CollectiveEpilogueFwdINS6_IJSA_SC_SB_EEES9_NS_10bfloat16_tESG_Li384ELb1ELb1ELb0ELb1EEENS1_36VarlenDynamicPersistentTileSchedulerILi192ELi160ELi384ELi128ELb0ELb1ELb1ELb1ELb0ELb1EEEEEEEEEvNT_6ParamsE,(.L_x_2201 - _ZN7cutlass13device_kernelIN5flash11enable_sm90INS1_16FlashAttnFwdSm90INS1_25CollectiveMainloopFwdSm90ILi2EN4cute5tupleIJNS5_1CILi1EEES8_S8_EEENS6_IJNS7_ILi192EEENS7_ILi160EEENS7_ILi64EEEEEELi64ENS_12float_e4m3_tEfNS_4arch4Sm90ELb0ELb1ELb0ELb1ELb0ELb0ELb0ELb1ELb1ELb1ELb0ELb0EEENS1_21CollectiveEpilogueFwdINS6_IJSA_SC_SB_EEES9_NS_10bfloat16_tESG_Li384ELb1ELb1ELb0ELb1EEENS1_36VarlenDynamicPersistentTileSchedulerILi192ELi160ELi384ELi128ELb0ELb1ELb1ELb1ELb0ELb1EEEEEEEEEvNT_6ParamsE)
        .other          _ZN7cutlass13device_kernelIN5flash11enable_sm90INS1_16FlashAttnFwdSm90INS1_25CollectiveMainloopFwdSm90ILi2EN4cute5tupleIJNS5_1CILi1EEES8_S8_EEENS6_IJNS7_ILi192EEENS7_ILi160EEENS7_ILi64EEEEEELi64ENS_12float_e4m3_tEfNS_4arch4Sm90ELb0ELb1ELb0ELb1ELb0ELb0ELb0ELb1ELb1ELb1ELb0ELb0EEENS1_21CollectiveEpilogueFwdINS6_IJSA_SC_SB_EEES9_NS_10bfloat16_tESG_Li384ELb1ELb1ELb0ELb1EEENS1_36VarlenDynamicPersistentTileSchedulerILi192ELi160ELi384ELi128ELb0ELb1ELb1ELb1ELb0ELb1EEEEEEEEEvNT_6ParamsE,@"STO_CUDA_ENTRY STV_DEFAULT"
_ZN7cutlass13device_kernelIN5flash11enable_sm90INS1_16FlashAttnFwdSm90INS1_25CollectiveMainloopFwdSm90ILi2EN4cute5tupleIJNS5_1CILi1EEES8_S8_EEENS6_IJNS7_ILi192EEENS7_ILi160EEENS7_ILi64EEEEEELi64ENS_12float_e4m3_tEfNS_4arch4Sm90ELb0ELb1ELb0ELb1ELb0ELb0ELb0ELb1ELb1ELb1ELb0ELb0EEENS1_21CollectiveEpilogueFwdINS6_IJSA_SC_SB_EEES9_NS_10bfloat16_tESG_Li384ELb1ELb1ELb0ELb1EEENS1_36VarlenDynamicPersistentTileSchedulerILi192ELi160ELi384ELi128ELb0ELb1ELb1ELb1ELb0ELb1EEEEEEEEEvNT_6ParamsE:
        /* <DEDUP_REMOVED lines=18> */
.L_x_844:
[----:B------:R-:W-:Y:S05]  /*0120*/  BSYNC B0 ;  /* 0x0000000000007941 */ /* 0x000fea0003800000 */
.L_x_843:
        /* <DEDUP_REMOVED lines=41> */
.L_x_845:
        /* <DEDUP_REMOVED lines=22> */
.L_x_846:
        /* <DEDUP_REMOVED lines=18> */
.L_x_847:
        /* <DEDUP_REMOVED lines=22> */
.L_x_848:
        /* <DEDUP_REMOVED lines=22> */
.L_x_849:
[----:B------:R-:W-:Y:S01]  /*0900*/  PLOP3.LUT P0, PT, PT, PT, UP0, 0x80, 0x0 ;  /* 0x000000000000781c */ /* 0x000fe20003f0f008 */
[----:B------:R-:W-:Y:S01]  /*0910*/  UMOV UR38, 0x1 ;  /* 0x0000000100267882 */ /* 0x000fe20000000000 */
[----:B------:R-:W-:Y:S01]  /*0920*/  NOP ;  /* 0x0000000000007918 */ /* 0x000fe20000000000 */
[----:B------:R-:W-:Y:S01]  /*0930*/  USEL UR38, UR38, 0x2, !UP0 ;  /* 0x0000000226267887 */ /* 0x000fe2000c000000 */
[----:B------:R-:W-:Y:S01]  /*0940*/  ULDC.64 UR50, c[0x0][0x208] ;  /* 0x0000820000327ab9 */ /* 0x000fe20000000a00 */
[----:B012-4-:R-:W-:Y:S08]  /*0950*/  BAR.SYNC.DEFER_BLOCKING 0x0 ;  /* 0x0000000000007b1d */ /* 0x017ff00000010000 */
[----:B------:R-:W-:Y:S05]  /*0960*/  @!P0 BRA `(.L_x_850) ;  /* 0x0000011800948947 */ /* 0x000fea0003800000 */
.L_x_851:
        /* <DEDUP_REMOVED lines=14> */
[----:B------:R-:W-:Y:S01]  /*0a50*/  VIADD R0, R23, 0xffffff80 ;  /* 0xffffff8017007836 */ /* 0x000fe20000000000 */
[----:B------:R-:W-:Y:S01]  /*0a60*/  R2UR UR5, R9 ;  /* 0x00000000090572ca */ /* 0x000fe200000e0000 */
[----:B------:R-:W-:Y:S01]  /*0a70*/  ULOP3.LUT UR47, UR38, 0x1, URZ, 0xfc, !UPT ;  /* 0x00000001262f7892 */ /* 0x000fe2000f8efc3f */
[----:B------:R-:W-:Y:S01]  /*0a80*/  R2UR UR49, R10 ;  /* 0x000000000a3172ca */ /* 0x000fe200000e0000 */
[----:B------:R-:W-:Y:S01]  /*0a90*/  UMOV UR46, URZ ;  /* 0x0000003f002e7c82 */ /* 0x000fe20008000000 */
[----:B------:R-:W-:Y:S01]  /*0aa0*/  SHF.R.S32.HI R3, RZ, 0x1f, R0 ;  /* 0x0000001fff037819 */ /* 0x000fe20000011400 */
[----:B------:R-:W-:Y:S01]  /*0ab0*/  UMOV UR36, URZ ;  /* 0x0000003f00247c82 */ /* 0x000fe20008000000 */
[----:B------:R-:W-:Y:S01]  /*0ac0*/  R2UR UR48, R11 ;  /* 0x000000000b3072ca */ /* 0x000fe200000e0000 */
[----:B------:R-:W-:Y:S01]  /*0ad0*/  UMOV UR37, URZ ;  /* 0x0000003f00257c82 */ /* 0x000fe20008000000 */
[CC--:B------:R-:W-:Y:S02]  /*0ae0*/  LEA.HI R2, R3.reuse, R0.reuse, RZ, 0x7 ;  /* 0x0000000003027211 */ /* 0x0c0fe400078f38ff */
[----:B------:R-:W-:-:S02]  /*0af0*/  LEA.HI R4, R3, R0, RZ, 0x5 ;  /* 0x0000000003047211 */ /* 0x000fc400078f28ff */
[----:B------:R-:W-:Y:S02]  /*0b00*/  LOP3.LUT R5, R2, 0xffffff80, RZ, 0xc0, !PT ;  /* 0xffffff8002057812 */ /* 0x000fe400078ec0ff */
[----:B------:R-:W-:Y:S01]  /*0b10*/  SHF.R.S32.HI R2, RZ, 0x7, R2 ;  /* 0x00000007ff027819 */ /* 0x000fe20000011402 */
[----:B------:R-:W-:Y:S02]  /*0b20*/  IMAD.SHL.U32 R6, R4, 0x20, RZ ;  /* 0x0000002004067824 */ /* 0x000fe400078e00ff */
[----:B------:R-:W-:Y:S01]  /*0b30*/  IMAD.IADD R19, R0, 0x1, -R5 ;  /* 0x0000000100137824 */ /* 0x000fe200078e0a05 */
[CC--:B------:R-:W-:Y:S02]  /*0b40*/  LEA.HI R5, R3.reuse, R0.reuse, RZ, 0x2 ;  /* 0x0000000003057211 */ /* 0x0c0fe400078f10ff */
[----:B------:R-:W-:Y:S02]  /*0b50*/  LEA.HI R3, R3, R0, RZ, 0x4 ;  /* 0x0000000003037211 */ /* 0x000fe400078f20ff */
[----:B------:R-:W-:-:S02]  /*0b60*/  SHF.R.S32.HI R8, RZ, 0x1f, R19 ;  /* 0x0000001fff087819 */ /* 0x000fc40000011413 */
[----:B------:R-:W-:Y:S02]  /*0b70*/  LOP3.LUT R11, R5, 0xfffffffc, RZ, 0xc0, !PT ;  /* 0xfffffffc050b7812 */ /* 0x000fe400078ec0ff */
[----:B------:R-:W-:Y:S02]  /*0b80*/  LEA.HI R7, R8, R19, RZ, 0x2 ;  /* 0x0000001308077211 */ /* 0x000fe400078f10ff */
[----:B------:R-:W-:Y:S01]  /*0b90*/  LOP3.LUT R5, R3, 0x3fffff0, RZ, 0xc0, !PT ;  /* 0x03fffff003057812 */ /* 0x000fe200078ec0ff */
[C---:B------:R-:W-:Y:S01]  /*0ba0*/  IMAD.IADD R11, R0.reuse, 0x1, -R11 ;  /* 0x00000001000b7824 */ /* 0x040fe200078e0a0b */
[--C-:B------:R-:W-:Y:S02]  /*0bb0*/  SHF.R.S32.HI R9, RZ, 0x2, R7.reuse ;  /* 0x00000002ff097819 */ /* 0x100fe40000011407 */
[----:B------:R-:W-:Y:S01]  /*0bc0*/  SHF.R.S32.HI R10, RZ, 0x1f, R7 ;  /* 0x0000001fff0a7819 */ /* 0x000fe20000011407 */
[----:B------:R-:W-:Y:S01]  /*0bd0*/  IMAD.IADD R5, R0, 0x1, -R5 ;  /* 0x0000000100057824 */ /* 0x000fe200078e0a05 */
[----:B------:R-:W-:Y:S01]  /*0be0*/  LOP3.LUT R6, R6, 0xfffffc00, RZ, 0xc0, !PT ;  /* 0xfffffc0006067812 */ /* 0x000fe200078ec0ff */
[----:B------:R-:W-:Y:S01]  /*0bf0*/  IMAD.HI R0, R2, 0x55555556, RZ ;  /* 0x5555555602007827 */ /* 0x000fe200078e02ff */
[----:B------:R-:W-:-:S02]  /*0c00*/  LEA.HI R10, R10, R9, RZ, 0x3 ;  /* 0x000000090a0a7211 */ /* 0x000fc400078f18ff */
[----:B------:R-:W-:Y:S01]  /*0c10*/  SHF.R.S32.HI R4, RZ, 0x4, R3 ;  /* 0x00000004ff047819 */ /* 0x000fe20000011403 */
[----:B------:R-:W-:Y:S01]  /*0c20*/  IMAD R6, R5, 0x40, R6 ;  /* 0x0000004005067824 */ /* 0x000fe200078e0206 */
[----:B------:R-:W-:Y:S02]  /*0c30*/  LOP3.LUT R10, R10, 0xfffffff8, RZ, 0xc0, !PT ;  /* 0xfffffff80a0a7812 */ /* 0x000fe400078ec0ff */
[----:B------:R-:W-:Y:S02]  /*0c40*/  LEA.HI R8, R8, R19, RZ, 0x5 ;  /* 0x0000001308087211 */ /* 0x000fe400078f28ff */
[----:B------:R-:W-:Y:S01]  /*0c50*/  LEA.HI R3, R3, R4, RZ, 0x1 ;  /* 0x0000000403037211 */ /* 0x000fe200078f08ff */
[----:B------:R-:W-:Y:S01]  /*0c60*/  IMAD.IADD R9, R9, 0x1, -R10 ;  /* 0x0000000109097824 */ /* 0x000fe200078e0a0a */
[----:B------:R-:W-:Y:S02]  /*0c70*/  LEA.HI R12, R11, R11, RZ, 0x1 ;  /* 0x0000000b0b0c7211 */ /* 0x000fe400078f08ff */
[----:B------:R-:W-:-:S02]  /*0c80*/  LEA.HI R5, R0, R0, RZ, 0x1 ;  /* 0x0000000000057211 */ /* 0x000fc400078f08ff */
[----:B------:R-:W-:Y:S02]  /*0c90*/  SHF.R.S32.HI R8, RZ, 0x5, R8 ;  /* 0x00000005ff087819 */ /* 0x000fe40000011408 */
[----:B------:R-:W-:Y:S01]  /*0ca0*/  LOP3.LUT R3, R3, 0x1ffffffe, RZ, 0xc0, !PT ;  /* 0x1ffffffe03037812 */ /* 0x000fe200078ec0ff */
[----:B------:R-:W-:Y:S01]  /*0cb0*/  IMAD R5, R5, -0x3, R2 ;  /* 0xfffffffd05057824 */ /* 0x000fe200078e0202 */
[----:B------:R-:W-:Y:S01]  /*0cc0*/  LOP3.LUT R12, R12, 0x1ffffffe, RZ, 0xc0, !PT ;  /* 0x1ffffffe0c0c7812 */ /* 0x000fe200078ec0ff */
[----:B------:R-:W-:Y:S01]  /*0cd0*/  IMAD R8, R8, 0x10, R9 ;  /* 0x0000001008087824 */ /* 0x000fe200078e0209 */
[----:B------:R-:W-:Y:S01]  /*0ce0*/  LOP3.LUT R0, R7, 0x7ffffffc, RZ, 0xc0, !PT ;  /* 0x7ffffffc07007812 */ /* 0x000fe200078ec0ff */
[----:B------:R-:W-:Y:S02]  /*0cf0*/  IMAD.IADD R3, R4, 0x1, -R3 ;  /* 0x0000000104037824 */ /* 0x000fe400078e0a03 */
[----:B------:R-:W-:Y:S02]  /*0d00*/  IMAD.IADD R11, R11, 0x1, -R12 ;  /* 0x000000010b0b7824 */ /* 0x000fe400078e0a0c */
[----:B------:R-:W-:-:S02]  /*0d10*/  IMAD R156, R5, 0x40, R8 ;  /* 0x00000040059c7824 */ /* 0x000fc400078e0208 */
[----:B------:R-:W-:Y:S02]  /*0d20*/  IMAD R157, R3, 0x8, R6 ;  /* 0x00000008039d7824 */ /* 0x000fe400078e0206 */
[----:B------:R-:W-:Y:S02]  /*0d30*/  IMAD.IADD R19, R19, 0x1, -R0 ;  /* 0x0000000113137824 */ /* 0x000fe400078e0a00 */
[----:B------:R-:W-:-:S07]  /*0d40*/  IMAD R22, R11, 0x8, R156 ;  /* 0x000000080b167824 */ /* 0x000fce00078e029c */
.L_x_943:
[----:B------:R-:W-:Y:S01]  /*0d50*/  ULDC.64 UR6, c[0x0][0xa28] ;  /* 0x00028a0000067ab9 */ /* 0x000fe20000000a00 */
[----:B------:R-:W-:Y:S01]  /*0d60*/  IMAD.MOV.U32 R0, RZ, RZ, RZ ;  /* 0x000000ffff007224 */ /* 0x000fe200078e00ff */
[----:B------:R-:W-:-:S04]  /*0d70*/  UISETP.NE.U32.AND UP0, UPT, UR6, URZ, UPT ;  /* 0x0000003f0600728c */ /* 0x000fc8000bf05070 */
[----:B------:R-:W-:-:S03]  /*0d80*/  UISETP.NE.AND.EX UP0, UPT, UR7, URZ, UPT, UP0 ;  /* 0x0000003f0700728c */ /* 0x000fc6000bf05300 */
[----:B------:R-:W-:Y:S02]  /*0d90*/  ULDC.64 UR6, c[0x0][0xa18] ;  /* 0x0002860000067ab9 */ /* 0x000fe40000000a00 */
[----:B------:R-:W-:Y:S01]  /*0da0*/  UISETP.NE.U32.AND UP1, UPT, UR6, URZ, UPT ;  /* 0x0000003f0600728c */ /* 0x000fe2000bf25070 */
[----:B------:R-:W-:-:S03]  /*0db0*/  PLOP3.LUT P0, PT, PT, PT, UP0, 0x80, 0x0 ;  /* 0x000000000000781c */ /* 0x000fc60003f0f008 */
[----:B------:R-:W-:-:S03]  /*0dc0*/  UISETP.NE.AND.EX UP1, UPT, UR7, URZ, UPT, UP1 ;  /* 0x0000003f0700728c */ /* 0x000fc6000bf25310 */
[----:B------:R-:W-:Y:S02]  /*0dd0*/  @UP0 ULDC.64 UR6, c[0x0][0xa28] ;  /* 0x00028a0000060ab9 */ /* 0x000fe40000000a00 */
[----:B------:R-:W-:Y:S01]  /*0de0*/  @UP0 UIMAD.WIDE UR6, UR48, 0x4, UR6 ;  /* 0x00000004300608a5 */ /* 0x000fe2000f8e0206 */
[----:B------:R-:W-:-:S05]  /*0df0*/  PLOP3.LUT P2, PT, PT, PT, UP1, 0x80, 0x0 ;  /* 0x000000000000781c */ /* 0x000fca0003f4f018 */
[----:B------:R-:W-:Y:S01]  /*0e00*/  @UP1 ULDC.64 UR8, c[0x0][0xa18] ;  /* 0x0002860000081ab9 */ /* 0x000fe20000000a00 */
[----:B012---:R-:W-:Y:S02]  /*0e10*/  IMAD.U32 R4, RZ, RZ, UR6 ;  /* 0x00000006ff047e24 */ /* 0x007fe4000f8e00ff */
[----:B------:R-:W-:Y:S01]  /*0e20*/  IMAD.U32 R5, RZ, RZ, UR7 ;  /* 0x00000007ff057e24 */ /* 0x000fe2000f8e00ff */
[----:B------:R-:W-:Y:S01]  /*0e30*/  @UP1 UIMAD.WIDE UR6, UR48, 0x4, UR8 ;  /* 0x00000004300618a5 */ /* 0x000fe2000f8e0208 */
[----:B------:R-:W-:Y:S02]  /*0e40*/  ULDC UR4, c[0x0][0x288] ;  /* 0x0000a20000047ab9 */ /* 0x000fe40000000800 */
[----:B------:R-:W-:Y:S01]  /*0e50*/  IMAD.U32 R18, RZ, RZ, UR4 ;  /* 0x00000004ff127e24 */ /* 0x000fe2000f8e00ff */
[----:B-----5:R0:W5:Y:S02]  /*0e60*/  @P0 LDG.E R0, desc[UR50][R4.64] ;  /* 0x0000003204000981 */ /* 0x020164000c1e1900 */
[----:B------:R-:W-:Y:S01]  /*0e70*/  IMAD.U32 R6, RZ, RZ, UR6 ;  /* 0x00000006ff067e24 */ /* 0x000fe2000f8e00ff */
[----:B------:R-:W-:Y:S01]  /*0e80*/  ULDC UR4, c[0x0][0x424] ;  /* 0x0001090000047ab9 */ /* 0x000fe20000000800 */
[----:B------:R-:W-:Y:S01]  /*0e90*/  IMAD.U32 R7, RZ, RZ, UR7 ;  /* 0x00000007ff077e24 */ /* 0x000fe2000f8e00ff */
[----:B------:R-:W-:-:S04]  /*0ea0*/  ULDC.64 UR6, c[0x0][0x418] ;  /* 0x0001060000067ab9 */ /* 0x000fc80000000a00 */
[----:B------:R0:W5:Y:S01]  /*0eb0*/  @P2 LDG.E R18, desc[UR50][R6.64] ;  /* 0x0000003206122981 */ /* 0x000162000c1e1900 */
[----:B------:R-:W-:-:S04]  /*0ec0*/  UISETP.NE.U32.AND UP0, UPT, UR6, URZ, UPT ;  /* 0x0000003f0600728c */ /* 0x000fc8000bf05070 */
[----:B------:R-:W-:-:S03]  /*0ed0*/  UISETP.NE.AND.EX UP0, UPT, UR7, URZ, UPT, UP0 ;  /* 0x0000003f0700728c */ /* 0x000fc6000bf05300 */
[----:B------:R-:W-:Y:S01]  /*0ee0*/  ULDC.64 UR6, c[0x0][0xa20] ;  /* 0x0002880000067ab9 */ /* 0x000fe20000000a00 */
[----:B------:R-:W-:Y:S01]  /*0ef0*/  USEL UR4, UR4, 0x1, UP0 ;  /* 0x0000000104047887 */ /* 0x000fe20008000000 */
[----:B------:R-:W-:Y:S01]  /*0f00*/  ISETP.NE.U32.AND P1, PT, RZ, UR6, PT ;  /* 0x00000006ff007c0c */ /* 0x000fe2000bf25070 */
[----:B------:R-:W-:Y:S02]  /*0f10*/  ULDC UR6, c[0x0][0x2f0] ;  /* 0x0000bc0000067ab9 */ /* 0x000fe40000000800 */
[----:B------:R-:W-:Y:S01]  /*0f20*/  UIMAD UR4, UR4, UR6, URZ ;  /* 0x00000006040472a4 */ /* 0x000fe2000f8e023f */
[----:B------:R-:W-:Y:S01]  /*0f30*/  ISETP.NE.AND.EX P1, PT, RZ, UR7, PT, P1 ;  /* 0x00000007ff007c0c */ /* 0x000fe2000bf25310 */
[----:B0-----:R-:W-:-:S12]  /*0f40*/  @P2 BRA `(.L_x_852) ;  /* 0x00000000002c2947 */ /* 0x001fd80003800000 */
        /* <DEDUP_REMOVED lines=8> */
[----:B-----5:R-:W2:Y:S04]  /*0fd0*/  LDG.E R18, desc[UR50][R4.64] ;  /* 0x0000003204127981 */ /* 0x020ea8000c1e1900 */
[----:B------:R-:W2:Y:S02]  /*0fe0*/  LDG.E R3, desc[UR50][R4.64+0x4] ;  /* 0x0000043204037981 */ /* 0x000ea4000c1e1900 */
[----:B--2---:R-:W-:-:S07]  /*0ff0*/  IMAD.IADD R18, R3, 0x1, -R18 ;  /* 0x0000000103127824 */ /* 0x004fce00078e0a12 */
.L_x_852:
[----:B------:R-:W-:Y:S01]  /*1000*/  IMAD.U32 R17, RZ, RZ, UR4 ;  /* 0x00000004ff117e24 */ /* 0x000fe2000f8e00ff */
[----:B------:R-:W-:Y:S01]  /*1010*/  UMOV UR39, UR49 ;  /* 0x0000003100277c82 */ /* 0x000fe20008000000 */
[----:B------:R-:W-:Y:S01]  /*1020*/  UMOV UR40, UR48 ;  /* 0x0000003000287c82 */ /* 0x000fe20008000000 */
[----:B------:R-:W-:Y:S05]  /*1030*/  @!P1 BRA `(.L_x_853) ;  /* 0x0000000000189947 */ /* 0x000fea0003800000 */
[----:B------:R-:W-:Y:S02]  /*1040*/  ULDC.64 UR6, c[0x0][0xa20] ;  /* 0x0002880000067ab9 */ /* 0x000fe40000000a00 */
[----:B------:R-:W-:-:S06]  /*1050*/  UIMAD.WIDE UR6, UR48, 0x4, UR6 ;  /* 0x00000004300678a5 */ /* 0x000fcc000f8e0206 */
[----:B------:R-:W-:Y:S02]  /*1060*/  IMAD.U32 R4, RZ, RZ, UR6 ;  /* 0x00000006ff047e24 */ /* 0x000fe4000f8e00ff */
[----:B------:R-:W-:-:S05]  /*1070*/  IMAD.U32 R5, RZ, RZ, UR7 ;  /* 0x00000007ff057e24 */ /* 0x000fca000f8e00ff */
[----:B------:R0:W5:Y:S01]  /*1080*/  LDG.E R17, desc[UR50][R4.64] ;  /* 0x0000003204117981 */ /* 0x000162000c1e1900 */
[----:B------:R-:W-:Y:S05]  /*1090*/  BRA `(.L_x_854) ;  /* 0x00000000002c7947 */ /* 0x000fea0003800000 */
.L_x_853:
        /* <DEDUP_REMOVED lines=9> */
[----:B------:R-:W2:Y:S02]  /*1130*/  LDG.E R6, desc[UR50][R4.64+0x4] ;  /* 0x0000043204067981 */ /* 0x000ea4000c1e1900 */
[----:B--2---:R-:W-:-:S07]  /*1140*/  IMAD.IADD R17, R6, 0x1, -R17 ;  /* 0x0000000106117824 */ /* 0x004fce00078e0a11 */
.L_x_854:
[----:B------:R-:W-:Y:S01]  /*1150*/  ULDC.64 UR8, c[0x0][0x990] ;  /* 0x0002640000087ab9 */ /* 0x000fe20000000a00 */
[----:B------:R-:W-:Y:S01]  /*1160*/  ULDC.64 UR6, c[0x0][0x998] ;  /* 0x0002660000067ab9 */ /* 0x000fe20000000a00 */
[----:B------:R-:W-:Y:S01]  /*1170*/  UISETP.NE.U32.AND UP0, UPT, UR8, URZ, UPT ;  /* 0x0000003f0800728c */ /* 0x000fe2000bf05070 */
[----:B------:R-:W-:Y:S01]  /*1180*/  IMAD.MOV.U32 R8, RZ, RZ, 0x3f800000 ;  /* 0x3f800000ff087424 */ /* 0x000fe200078e00ff */
[----:B------:R-:W-:Y:S01]  /*1190*/  UISETP.NE.U32.AND UP1, UPT, UR6, URZ, UPT ;  /* 0x0000003f0600728c */ /* 0x000fe2000bf25070 */
[----:B------:R-:W-:Y:S01]  /*11a0*/  IMAD.MOV.U32 R3, RZ, RZ, 0x3f800000 ;  /* 0x3f800000ff037424 */ /* 0x000fe200078e00ff */
[----:B------:R-:W-:Y:S01]  /*11b0*/  UISETP.NE.AND.EX UP0, UPT, UR9, URZ, UPT, UP0 ;  /* 0x0000003f0900728c */ /* 0x000fe2000bf05300 */
[----:B------:R-:W1:Y:S01]  /*11c0*/  LDC R9, c[0x0][0x448] ;  /* 0x00011200ff097b82 */ /* 0x000e620000000800 */
[----:B------:R-:W-:-:S04]  /*11d0*/  UISETP.NE.AND.EX UP1, UPT, UR7, URZ, UPT, UP1 ;  /* 0x0000003f0700728c */ /* 0x000fc8000bf25310 */
[----:B------:R-:W-:Y:S02]  /*11e0*/  PLOP3.LUT P0, PT, PT, PT, UP0, 0x80, 0x0 ;  /* 0x000000000000781c */ /* 0x000fe40003f0f008 */
[----:B------:R-:W-:Y:S01]  /*11f0*/  PLOP3.LUT P1, PT, PT, PT, UP1, 0x80, 0x0 ;  /* 0x000000000000781c */ /* 0x000fe20003f2f018 */
[----:B------:R-:W2:Y:S02]  /*1200*/  LDC.64 R12, c[0x0][0x9e0] ;  /* 0x00027800ff0c7b82 */ /* 0x000ea40000000a00 */
[----:B------:R-:W-:Y:S02]  /*1210*/  @UP0 USHF.R.S32.HI UR4, URZ, 0x1f, UR48 ;  /* 0x0000001f3f040899 */ /* 0x000fe40008011430 */
[----:B------:R-:W-:Y:S01]  /*1220*/  @UP1 USHF.R.S32.HI UR15, URZ, 0x1f, UR48 ;  /* 0x0000001f3f0f1899 */ /* 0x000fe20008011430 */
[----:B------:R-:W-:Y:S01]  /*1230*/  @UP0 ULDC.64 UR12, c[0x0][0x9a8] ;  /* 0x00026a00000c0ab9 */ /* 0x000fe20000000a00 */
[----:B------:R-:W-:Y:S01]  /*1240*/  @UP1 ULDC.64 UR16, c[0x0][0x9b8] ;  /* 0x00026e0000101ab9 */ /* 0x000fe20000000a00 */
[----:B------:R-:W-:-:S02]  /*1250*/  @UP0 UIMAD UR4, UR4, UR12, URZ ;  /* 0x0000000c040402a4 */ /* 0x000fc4000f8e023f */
[----:B------:R-:W-:Y:S02]  /*1260*/  @UP1 UIMAD UR15, UR15, UR16, URZ ;  /* 0x000000100f0f12a4 */ /* 0x000fe4000f8e023f */
[----:B------:R-:W-:Y:S02]  /*1270*/  @UP0 UIMAD UR14, UR48, UR13, UR4 ;  /* 0x0000000d300e02a4 */ /* 0x000fe4000f8e0204 */
[----:B------:R-:W-:Y:S02]  /*1280*/  @UP0 UIMAD.WIDE.U32 UR10, UR48, UR12, URZ ;  /* 0x0000000c300a02a5 */ /* 0x000fe4000f8e003f */
[----:B------:R-:W-:Y:S02]  /*1290*/  @UP0 USHF.R.S32.HI UR4, URZ, 0x1f, UR49 ;  /* 0x0000001f3f040899 */ /* 0x000fe40008011431 */
[----:B------:R-:W-:Y:S02]  /*12a0*/  @UP1 UIMAD.WIDE.U32 UR12, UR48, UR16, URZ ;  /* 0x00000010300c12a5 */ /* 0x000fe4000f8e003f */
[----:B------:R-:W-:-:S02]  /*12b0*/  @UP1 UIMAD UR15, UR48, UR17, UR15 ;  /* 0x00000011300f12a4 */ /* 0x000fc4000f8e020f */
[----:B------:R-:W-:Y:S01]  /*12c0*/  @UP1 USHF.R.S32.HI UR20, URZ, 0x1f, UR49 ;  /* 0x0000001f3f141899 */ /* 0x000fe20008011431 */
[----:B------:R-:W-:Y:S01]  /*12d0*/  @UP0 ULDC.64 UR16, c[0x0][0x9b0] ;  /* 0x00026c0000100ab9 */ /* 0x000fe20000000a00 */
[----:B------:R-:W-:Y:S01]  /*12e0*/  @UP1 ULDC.64 UR18, c[0x0][0x9c0] ;  /* 0x0002700000121ab9 */ /* 0x000fe20000000a00 */
[----:B------:R-:W-:Y:S02]  /*12f0*/  @UP0 UIMAD UR4, UR4, UR16, URZ ;  /* 0x00000010040402a4 */ /* 0x000fe4000f8e023f */
[----:B------:R-:W-:Y:S02]  /*1300*/  @UP0 UIADD3 UR11, UR11, UR14, URZ ;  /* 0x0000000e0b0b0290 */ /* 0x000fe4000fffe03f */
[----:B------:R-:W-:Y:S02]  /*1310*/  @UP1 UIMAD UR14, UR20, UR18, URZ ;  /* 0x00000012140e12a4 */ /* 0x000fe4000f8e023f */
[----:B------:R-:W-:Y:S02]  /*1320*/  @UP1 UIADD3 UR13, UR13, UR15, URZ ;  /* 0x0000000f0d0d1290 */ /* 0x000fe4000fffe03f */
[----:B------:R-:W-:-:S02]  /*1330*/  @UP0 UIMAD UR4, UR49, UR17, UR4 ;  /* 0x00000011310402a4 */ /* 0x000fc4000f8e0204 */
[----:B------:R-:W-:Y:S02]  /*1340*/  @UP0 UIMAD.WIDE.U32 UR10, UR49, UR16, UR10 ;  /* 0x00000010310a02a5 */ /* 0x000fe4000f8e000a */
[----:B------:R-:W-:Y:S02]  /*1350*/  @UP1 UIMAD UR14, UR49, UR19, UR14 ;  /* 0x00000013310e12a4 */ /* 0x000fe4000f8e020e */
[----:B------:R-:W-:Y:S02]  /*1360*/  @UP1 UIMAD.WIDE.U32 UR12, UR49, UR18, UR12 ;  /* 0x00000012310c12a5 */ /* 0x000fe4000f8e000c */
[----:B------:R-:W-:Y:S02]  /*1370*/  @UP0 UIADD3 UR11, UR11, UR4, URZ ;  /* 0x000000040b0b0290 */ /* 0x000fe4000fffe03f */
[----:B------:R-:W-:Y:S02]  /*1380*/  @UP0 ULEA UR8, UP2, UR10, UR8, 0x2 ;  /* 0x000000080a080291 */ /* 0x000fe4000f84103f */
[----:B------:R-:W-:-:S02]  /*1390*/  @UP1 UIADD3 UR4, UR13, UR14, URZ ;  /* 0x0000000e0d041290 */ /* 0x000fc4000fffe03f */
[----:B------:R-:W-:Y:S02]  /*13a0*/  @UP1 ULEA UR6, UP3, UR12, UR6, 0x2 ;  /* 0x000000060c061291 */ /* 0x000fe4000f86103f */
[----:B------:R-:W-:Y:S01]  /*13b0*/  @UP0 ULEA.HI.X UR9, UR10, UR9, UR11, 0x2, UP2 ;  /* 0x000000090a090291 */ /* 0x000fe200090f140b */
[----:B0-----:R-:W-:Y:S01]  /*13c0*/  IMAD.U32 R4, RZ, RZ, UR8 ;  /* 0x00000008ff047e24 */ /* 0x001fe2000f8e00ff */
[----:B------:R-:W-:Y:S02]  /*13d0*/  @UP1 ULEA.HI.X UR7, UR12, UR7, UR4, 0x2, UP3 ;  /* 0x000000070c071291 */ /* 0x000fe400098f1404 */
[----:B------:R-:W-:Y:S02]  /*13e0*/  IMAD.U32 R6, RZ, RZ, UR6 ;  /* 0x00000006ff067e24 */ /* 0x000fe4000f8e00ff */
[----:B------:R-:W-:Y:S02]  /*13f0*/  IMAD.U32 R5, RZ, RZ, UR9 ;  /* 0x00000009ff057e24 */ /* 0x000fe4000f8e00ff */
[----:B------:R-:W-:-:S03]  /*1400*/  IMAD.U32 R7, RZ, RZ, UR7 ;  /* 0x00000007ff077e24 */ /* 0x000fc6000f8e00ff */
[----:B------:R0:W3:Y:S04]  /*1410*/  @P0 LDG.E R8, desc[UR50][R4.64] ;  /* 0x0000003204080981 */ /* 0x0000e8000c1e1900 */
[----:B------:R-:W3:Y:S01]  /*1420*/  @P1 LDG.E R3, desc[UR50][R6.64] ;  /* 0x0000003206031981 */ /* 0x000ee2000c1e1900 */
[----:B-1----:R-:W-:Y:S01]  /*1430*/  ISETP.NE.AND P1, PT, R9, 0x1, PT ;  /* 0x000000010900780c */ /* 0x002fe20003f25270 */
[----:B------:R-:W-:Y:S01]  /*1440*/  UIMAD UR41, UR5, 0xc0, URZ ;  /* 0x000000c0052978a4 */ /* 0x000fe2000f8e023f */
[----:B--2---:R-:W-:Y:S01]  /*1450*/  ISETP.GE.AND P2, PT, R13, 0x1, PT ;  /* 0x000000010d00780c */ /* 0x004fe20003f46270 */
[----:B-----5:R-:W-:Y:S01]  /*1460*/  IMAD.IADD R17, R17, 0x1, -R0 ;  /* 0x0000000111117824 */ /* 0x020fe200078e0a00 */
[----:B------:R-:W-:Y:S01]  /*1470*/  ULDC UR5, c[0x0][0x988] ;  /* 0x0002620000057ab9 */ /* 0x000fe20000000800 */
[----:B------:R-:W-:-:S03]  /*1480*/  UIADD3 UR4, UR41, 0xbf, URZ ;  /* 0x000000bf29047890 */ /* 0x000fc6000fffe03f */
[----:B------:R-:W-:-:S05]  /*1490*/  IADD3 R0, R17, 0x1, -R18 ;  /* 0x0000000111007810 */ /* 0x000fca0007ffe812 */
[----:B------:R-:W0:Y:S08]  /*14a0*/  @P1 LDC R9, c[0x0][0x44c] ;  /* 0x00011300ff091b82 */ /* 0x000e300000000800 */
[----:B------:R-:W1:Y:S01]  /*14b0*/  @P1 LDC R11, c[0x0][0x450] ;  /* 0x00011400ff0b1b82 */ /* 0x000e620000000800 */
[----:B0-----:R-:W-:-:S04]  /*14c0*/  @P1 IMAD.HI.U32 R4, R9, UR4, RZ ;  /* 0x0000000409041c27 */ /* 0x001fc8000f8e00ff */
[----:B---3--:R-:W-:-:S04]  /*14d0*/  FMUL.FTZ R3, R8, R3 ;  /* 0x0000000308037220 */ /* 0x008fc80000410000 */
[----:B------:R-:W-:Y:S01]  /*14e0*/  FMUL.FTZ R5, R3, UR5 ;  /* 0x0000000503057c20 */ /* 0x000fe20008410000 */
[----:B------:R-:W-:Y:S01]  /*14f0*/  IMAD.U32 R3, RZ, RZ, UR4 ;  /* 0x00000004ff037e24 */ /* 0x000fe2000f8e00ff */
[----:B-1----:R-:W-:-:S03]  /*1500*/  @P1 SHF.R.U32.HI R3, RZ, R11, R4 ;  /* 0x0000000bff031219 */ /* 0x002fc60000011604 */
[----:B------:R-:W-:Y:S02]  /*1510*/  R2UR UR42, R5 ;  /* 0x00000000052a72ca */ /* 0x000fe400000e0000 */
[----:B------:R-:W-:-:S04]  /*1520*/  IMAD.IADD R7, R0, 0x1, R3 ;  /* 0x0000000100077824 */ /* 0x000fc800078e0203 */
[----:B------:R-:W-:Y:S01]  /*1530*/  IMAD.IADD R0, R7, 0x1, R12 ;  /* 0x0000000107007824 */ /* 0x000fe200078e020c */
[----:B------:R-:W-:Y:S08]  /*1540*/  @!P2 BRA `(.L_x_855) ;  /* 0x000000000040a947 */ /* 0x000ff00003800000 */
        /* <DEDUP_REMOVED lines=10> */
.L_x_856:
[----:B------:R-:W-:-:S13]  /*15f0*/  ISETP.NE.AND P0, PT, R13, 0x1, PT ;  /* 0x000000010d00780c */ /* 0x000fda0003f05270 */
[----:B------:R-:W0:Y:S02]  /*1600*/  @P0 LDC.64 R4, c[0x0][0x9e8] ;  /* 0x00027a00ff040b82 */ /* 0x000e240000000a00 */
[----:B0-----:R-:W-:-:S05]  /*1610*/  @P0 IMAD.HI.U32 R4, R3, R4, RZ ;  /* 0x0000000403040227 */ /* 0x001fca00078e00ff */
[----:B------:R-:W-:-:S07]  /*1620*/  @P0 SHF.R.U32.HI R3, RZ, R5, R4 ;  /* 0x00000005ff030219 */ /* 0x000fce0000011604 */
.L_x_857:
[----:B------:R-:W-:-:S05]  /*1630*/  IMAD R3, R3, R13, R13 ;  /* 0x0000000d03037224 */ /* 0x000fca00078e020d */
[----:B------:R-:W-:-:S07]  /*1640*/  VIMNMX R0, R0, R3, PT ;  /* 0x0000000300007248 */ /* 0x000fce0003fe0100 */
.L_x_855:
[----:B------:R-:W0:Y:S01]  /*1650*/  @P1 LDC R5, c[0x0][0x44c] ;  /* 0x00011300ff051b82 */ /* 0x000e220000000800 */
[----:B------:R-:W-:Y:S01]  /*1660*/  IMAD.U32 R4, RZ, RZ, UR41 ;  /* 0x00000029ff047e24 */ /* 0x000fe2000f8e00ff */
[----:B------:R-:W-:Y:S01]  /*1670*/  ULDC UR4, c[0x0][0x9dc] ;  /* 0x0002770000047ab9 */ /* 0x000fe20000000800 */
[----:B------:R-:W-:Y:S02]  /*1680*/  VIADD R3, R0, 0x9f ;  /* 0x0000009f00037836 */ /* 0x000fe40000000000 */
[C---:B------:R-:W-:Y:S02]  /*1690*/  IMAD.IADD R105, R17.reuse, 0x1, -R18 ;  /* 0x0000000111697824 */ /* 0x040fe400078e0a12 */
[----:B------:R-:W-:Y:S01]  /*16a0*/  VIADD R0, R17, 0x9f ;  /* 0x0000009f11007836 */ /* 0x000fe20000000000 */
        /* <DEDUP_REMOVED lines=23> */
.L_x_859:
[----:B------:R-:W-:-:S13]  /*1820*/  ISETP.NE.AND P0, PT, R13, 0x1, PT ;  /* 0x000000010d00780c */ /* 0x000fda0003f05270 */
[----:B------:R-:W0:Y:S02]  /*1830*/  @P0 LDC.64 R4, c[0x0][0x9e8] ;  /* 0x00027a00ff040b82 */ /* 0x000e240000000a00 */
[----:B0-----:R-:W-:-:S05]  /*1840*/  @P0 IMAD.HI.U32 R0, R6, R4, RZ ;  /* 0x0000000406000227 */ /* 0x001fca00078e00ff */
[----:B------:R-:W-:-:S07]  /*1850*/  @P0 SHF.R.U32.HI R6, RZ, R5, R0 ;  /* 0x00000005ff060219 */ /* 0x000fce0000011600 */
.L_x_860:
[----:B------:R-:W-:-:S05]  /*1860*/  IMAD R6, R6, R13, RZ ;  /* 0x0000000d06067224 */ /* 0x000fca00078e02ff */
[----:B------:R-:W-:-:S13]  /*1870*/  R2UR UR5, R6 ;  /* 0x00000000060572ca */ /* 0x000fda00000e0000 */
[----:B------:R-:W-:-:S04]  /*1880*/  UISETP.LT.AND UP0, UPT, UR4, UR5, UPT ;  /* 0x000000050400728c */ /* 0x000fc8000bf01270 */
[----:B------:R-:W-:-:S12]  /*1890*/  USEL UR4, UR4, UR5, !UP0 ;  /* 0x0000000504047287 */ /* 0x000fd8000c000000 */
.L_x_858:
[----:B------:R-:W-:Y:S01]  /*18a0*/  UIMAD.WIDE UR4, UR4, 0x66666667, URZ ;  /* 0x66666667040478a5 */ /* 0x000fe2000f8e023f */
[----:B------:R-:W-:Y:S02]  /*18b0*/  PLOP3.LUT P0, PT, PT, PT, PT, 0x80, 0x0 ;  /* 0x000000000000781c */ /* 0x000fe40003f0f070 */
        /* <DEDUP_REMOVED lines=10> */
[----:B------:R-:W-:Y:S01]  /*1960*/  UISETP.LT.AND UP0, UPT, URZ, UR4, UPT ;  /* 0x000000043f00728c */ /* 0x000fe2000bf01270 */
[----:B------:R-:W-:Y:S02]  /*1970*/  CS2R R24, SRZ ;  /* 0x0000000000187805 */ /* 0x000fe4000001ff00 */
[----:B------:R-:W-:Y:S02]  /*1980*/  CS2R R38, SRZ ;  /* 0x0000000000267805 */ /* 0x000fe4000001ff00 */
[----:B------:R-:W-:Y:S01]  /*1990*/  CS2R R26, SRZ ;  /* 0x00000000001a7805 */ /* 0x000fe2000001ff00 */
[----:B------:R-:W-:Y:S01]  /*19a0*/  USEL UR43, URZ, UR4, !UP0 ;  /* 0x000000043f2b7287 */ /* 0x000fe2000c000000 */
[----:B------:R-:W-:-:S02]  /*19b0*/  CS2R R36, SRZ ;  /* 0x0000000000247805 */ /* 0x000fc4000001ff00 */
[----:B------:R-:W-:Y:S02]  /*19c0*/  CS2R R28, SRZ ;  /* 0x00000000001c7805 */ /* 0x000fe4000001ff00 */
[----:B------:R-:W-:Y:S02]  /*19d0*/  CS2R R30, SRZ ;  /* 0x00000000001e7805 */ /* 0x000fe4000001ff00 */
[----:B------:R-:W-:Y:S02]  /*19e0*/  CS2R R32, SRZ ;  /* 0x0000000000207805 */ /* 0x000fe4000001ff00 */
[----:B------:R-:W-:Y:S02]  /*19f0*/  CS2R R56, SRZ ;  /* 0x0000000000387805 */ /* 0x000fe4000001ff00 */
[----:B------:R-:W-:Y:S02]  /*1a00*/  ISETP.GT.AND P1, PT, R104, UR43, PT ;  /* 0x0000002b68007c0c */ /* 0x000fe4000bf24270 */
[----:B------:R-:W-:-:S11]  /*1a10*/  CS2R R58, SRZ ;  /* 0x00000000003a7805 */ /* 0x000fd6000001ff00 */
        /* <DEDUP_REMOVED lines=36> */
.L_x_862:
        /* <DEDUP_REMOVED lines=9> */
.L_x_1043:
[----:B------:R-:W-:Y:S05]  /*1cf0*/  @!P0 BRA `(.L_x_864) ;  /* 0x0000000000048947 */ /* 0x000fea0003800000 */
[----:B------:R-:W-:Y:S01]  /*1d00*/  BPT.TRAP 0x1 ;  /* 0x000000040000795c */ /* 0x000fe20000300000 */
.L_x_864:
[----:B------:R-:W-:Y:S02]  /*1d10*/  IMAD.U32 R5, RZ, RZ, UR37 ;  /* 0x00000025ff057e24 */ /* 0x000fe4000f8e00ff */
[----:B0-----:R-:W-:-:S03]  /*1d20*/  IMAD.U32 R0, RZ, RZ, UR36 ;  /* 0x00000024ff007e24 */ /* 0x001fc6000f8e00ff */
[----:B------:R-:W-:Y:S02]  /*1d30*/  LEA R5, R5, UR45, 0x3 ;  /* 0x0000002d05057c11 */ /* 0x000fe4000f8e18ff */
[----:B------:R-:W-:-:S04]  /*1d40*/  SHF.L.U32 R0, R0, 0x1f, RZ ;  /* 0x0000001f00007819 */ /* 0x000fc800000006ff */
[----:B------:R0:W1:Y:S01]  /*1d50*/  SYNCS.PHASECHK.TRANS64.TRYWAIT P1, [R5+URZ+0x13230], R0 ;  /* 0x01323000050075a7 */ /* 0x000062000802017f */
[----:B------:R-:W-:Y:S05]  /*1d60*/  @!P0 BRA `(.L_x_865) ;  /* 0x0000000000048947 */ /* 0x000fea0003800000 */
[----:B------:R-:W-:Y:S01]  /*1d70*/  BPT.TRAP 0x1 ;  /* 0x000000040000795c */ /* 0x000fe20000300000 */
.L_x_865:
[----:B-1----:R-:W-:Y:S05]  /*1d80*/  @P1 BRA `(.L_x_866) ;  /* 0x0000000000081947 */ /* 0x002fea0003800000 */
[----:B------:R-:W1:Y:S02]  /*1d90*/  SYNCS.PHASECHK.TRANS64.TRYWAIT P1, [R5+URZ+0x13230], R0 ;  /* 0x01323000050075a7 */ /* 0x000e64000802017f */
[----:B-1----:R-:W-:Y:S05]  /*1da0*/  @!P1 BRA `(.L_x_867) ;  /* 0x00000158004c9947 */ /* 0x002fea0003800000 */
.L_x_866:
        /* <DEDUP_REMOVED lines=18> */
[----:B------:R-:W-:-:S02]  /*1ed0*/  UISETP.NE.AND UP0, UPT, UR13, 0x1, UPT ;  /* 0x000000010d00788c */ /* 0x000fc4000bf05270 */
[----:B------:R-:W-:Y:S01]  /*1ee0*/  IMAD.MOV.U32 R3, RZ, RZ, R0 ;  /* 0x000000ffff037224 */ /* 0x000fe200078e0000 */
[----:B------:R-:W-:Y:S01]  /*1ef0*/  ULDC UR21, c[0x0][0x9dc] ;  /* 0x0002770000157ab9 */ /* 0x000fe20000000800 */
[----:B------:R-:W-:Y:S02]  /*1f00*/  UIMAD UR12, UR37, 0x280, UR12 ;  /* 0x00000280250c78a4 */ /* 0x000fe4000f8e020c */
        /* <DEDUP_REMOVED lines=67> */
[----:B------:R-:W0:Y:S01]  /*2340*/  SHFL.IDX PT, R11, R3, RZ, 0x1c1f ;  /* 0x001c1fff030b7589 */ /* 0x000e2200000e0000 */
[----:B------:R-:W-:Y:S01]  /*2350*/  IMAD R4, R104, R5, 0xa1 ;  /* 0x000000a168047424 */ /* 0x000fe200078e0205 */
[----:B------:R-:W-:-:S03]  /*2360*/  @!P3 PRMT R0, RZ, 0x654, R0 ;  /* 0x00000654ff00b816 */ /* 0x000fc60000000000 */
[----:B------:R-:W-:Y:S01]  /*2370*/  IMAD R5, R19, -0x2, R4 ;  /* 0xfffffffe13057824 */ /* 0x000fe200078e0204 */
[----:B------:R-:W-:Y:S01]  /*2380*/  PLOP3.LUT P1, PT, PT, PT, UP1, 0x40, 0x0 ;  /* 0x000000000000781c */ /* 0x000fe20003f2e818 */
[----:B------:R-:W-:Y:S02]  /*2390*/  VIADD R10, R4, 0xffffffff ;  /* 0xffffffff040a7836 */ /* 0x000fe40000000000 */
[----:B------:R-:W-:Y:S01]  /*23a0*/  VIADD R12, R5, 0xffffffff ;  /* 0xffffffff050c7836 */ /* 0x000fe20000000000 */
[----:B------:R-:W-:-:S05]  /*23b0*/  IADD3 R6, -R18, R5, R17 ;  /* 0x0000000512067210 */ /* 0x000fca0007ffe111 */
[C---:B------:R-:W-:Y:S02]  /*23c0*/  VIADD R9, R6.reuse, UR6 ;  /* 0x0000000606097c36 */ /* 0x040fe40008000000 */
[----:B------:R-:W-:-:S04]  /*23d0*/  VIADD R6, R6, UR10 ;  /* 0x0000000a06067c36 */ /* 0x000fc80008000000 */
[----:B0-----:R-:W-:Y:S01]  /*23e0*/  IMAD.IADD R4, R6, 0x1, R11 ;  /* 0x0000000106047824 */ /* 0x001fe200078e020b */
[----:B------:R-:W-:Y:S02]  /*23f0*/  WARPGROUP.DEPBAR.LE gsb0, 0x0 ;  /* 0x00008000000079c5 */ /* 0x000fe40000010000 */
[----:B------:R0:W-:Y:S02]  /*2400*/  @!P3 SYNCS.ARRIVE.TRANS64.RED.A1T0 RZ, [R0+URZ], RZ ;  /* 0x000000ff00ffb9a7 */ /* 0x0001e4000810043f */
[----:B0-----:R-:W-:-:S04]  /*2410*/  IMAD R0, R104, -0xa0, R17 ;  /* 0xffffff6068007824 */ /* 0x001fc800078e0211 */
[----:B------:R-:W-:-:S04]  /*2420*/  VIADD R0, R0, 0xa0 ;  /* 0x000000a000007836 */ /* 0x000fc80000000000 */
[----:B------:R-:W-:-:S05]  /*2430*/  IMAD R8, R19, -0x2, R0 ;  /* 0xfffffffe13087824 */ /* 0x000fca00078e0200 */
[----:B------:R-:W-:Y:S01]  /*2440*/  VIADDMNMX R0, R11, R9, R8, PT ;  /* 0x000000090b007246 */ /* 0x000fe20003800108 */
[----:B------:R-:W-:Y:S06]  /*2450*/  @P1 BRA `(.L_x_868) ;  /* 0x0000000000541947 */ /* 0x000fec0003800000 */
[----:B------:R-:W-:Y:S01]  /*2460*/  IADD3 R5, -R18, R17, R11 ;  /* 0x0000001112057210 */ /* 0x000fe20007ffe10b */
        /* <DEDUP_REMOVED lines=11> */
.L_x_870:
[----:B------:R-:W-:-:S06]  /*2520*/  UISETP.NE.AND UP2, UPT, UR7, 0x1, UPT ;  /* 0x000000010700788c */ /* 0x000fcc000bf45270 */
[----:B------:R-:W-:-:S05]  /*2530*/  PLOP3.LUT P1, PT, PT, PT, UP2, 0x80, 0x0 ;  /* 0x000000000000781c */ /* 0x000fca0003f2f028 */
[----:B------:R-:W-:-:S08]  /*2540*/  @UP2 ULDC.64 UR10, c[0x0][0x9e8] ;  /* 0x00027a00000a2ab9 */ /* 0x000fd00000000a00 */
[----:B------:R-:W-:-:S05]  /*2550*/  @P1 IMAD.HI.U32 R11, R5, UR10, RZ ;  /* 0x0000000a050b1c27 */ /* 0x000fca000f8e00ff */
[----:B------:R-:W-:-:S07]  /*2560*/  @P1 SHF.R.U32.HI R5, RZ, UR11, R11 ;  /* 0x0000000bff051c19 */ /* 0x000fce000801160b */
.L_x_871:
[----:B------:R-:W-:Y:S05]  /*2570*/  BSYNC B0 ;  /* 0x0000000000007941 */ /* 0x000fea0003800000 */
.L_x_869:
[----:B------:R-:W-:-:S05]  /*2580*/  IMAD R5, R5, UR7, R12 ;  /* 0x0000000705057c24 */ /* 0x000fca000f8e020c */
[----:B------:R-:W-:Y:S02]  /*2590*/  VIMNMX R4, R4, R5, !PT ;  /* 0x0000000504047248 */ /* 0x000fe40007fe0100 */
[----:B------:R-:W-:-:S07]  /*25a0*/  VIADDMNMX R0, R5, UR7, R0, PT ;  /* 0x0000000705007c46 */ /* 0x000fce000b800100 */
.L_x_868:
        /* <DEDUP_REMOVED lines=248> */
.L_x_874:
[----:B------:R-:W-:-:S06]  /*3530*/  UISETP.NE.AND UP2, UPT, UR7, 0x1, UPT ;  /* 0x000000010700788c */ /* 0x000fcc000bf45270 */
[----:B------:R-:W-:-:S05]  /*3540*/  PLOP3.LUT P6, PT, PT, PT, UP2, 0x80, 0x0 ;  /* 0x000000000000781c */ /* 0x000fca0003fcf028 */
[----:B------:R-:W-:-:S08]  /*3550*/  @UP2 ULDC.64 UR10, c[0x0][0x9e8] ;  /* 0x00027a00000a2ab9 */ /* 0x000fd00000000a00 */
[----:B------:R-:W-:Y:S01]  /*3560*/  @P6 IMAD.HI.U32 R4, R3, UR10, RZ ;  /* 0x0000000a03046c27 */ /* 0x000fe2000f8e00ff */
[----:B------:R-:W-:-:S13]  /*3570*/  PLOP3.LUT P6, PT, PT, PT, UP2, 0x80, 0x0 ;  /* 0x000000000000781c */ /* 0x000fda0003fcf028 */
[----:B------:R-:W-:-:S07]  /*3580*/  @P6 SHF.R.U32.HI R3, RZ, UR11, R4 ;  /* 0x0000000bff036c19 */ /* 0x000fce0008011604 */
.L_x_875:
[----:B------:R-:W-:Y:S05]  /*3590*/  BSYNC B0 ;  /* 0x0000000000007941 */ /* 0x000fea0003800000 */
.L_x_873:
[----:B------:R-:W-:-:S05]  /*35a0*/  IMAD R3, R3, UR7, R12 ;  /* 0x0000000703037c24 */ /* 0x000fca000f8e020c */
[----:B------:R-:W-:Y:S02]  /*35b0*/  VIMNMX R88, R88, R3, !PT ;  /* 0x0000000358587248 */ /* 0x000fe40007fe0100 */
[----:B------:R-:W-:-:S07]  /*35c0*/  VIADDMNMX R0, R3, UR7, R0, PT ;  /* 0x0000000703007c46 */ /* 0x000fce000b800100 */
.L_x_872:
        /* <DEDUP_REMOVED lines=195> */
[----:B------:R-:W-:Y:S02]  /*4200*/  FMNMX.FTZ R15, R95, R14, !PT ;  /* 0x0000000e5f0f7209 */ /* 0x000fe40007810000 */
[----:B------:R-:W-:Y:S02]  /*4210*/  ISETP.GT.AND P1, PT, R88, 0x81, !P6 ;  /* 0x000000815800780c */ /* 0x000fe40007724270 */
[----:B------:R-:W-:Y:S02]  /*4220*/  FMNMX.FTZ R14, R98, R15, !PT ;  /* 0x0000000f620e7209 */ /* 0x000fe40007810000 */
[----:B------:R-:W-:Y:S02]  /*4230*/  ISETP.LT.OR P1, PT, R0, 0x82, P1 ;  /* 0x000000820000780c */ /* 0x000fe40000f21670 */
[----:B------:R-:W-:Y:S02]  /*4240*/  FMNMX.FTZ R21, R99, R14, !PT ;  /* 0x0000000e63157209 */ /* 0x000fe40007810000 */
[----:B------:R-:W-:-:S02]  /*4250*/  FSEL R27, R27, -INF , !P1 ;  /* 0xff8000001b1b7808 */ /* 0x000fc40004800000 */
[----:B------:R-:W-:Y:S02]  /*4260*/  FMNMX.FTZ R20, R102, R21, !PT ;  /* 0x0000001566147209 */ /* 0x000fe40007810000 */
[----:B------:R-:W-:Y:S02]  /*4270*/  FSETP.NEU.FTZ.AND P1, PT, R3, -INF , PT ;  /* 0xff8000000300780b */ /* 0x000fe40003f3d000 */
[----:B------:R-:W-:Y:S02]  /*4280*/  FMNMX.FTZ R21, R103, R20, !PT ;  /* 0x0000001467157209 */ /* 0x000fe40007810000 */
[----:B------:R-:W-:Y:S02]  /*4290*/  FSEL R106, R106, RZ, P1 ;  /* 0x000000ff6a6a7208 */ /* 0x000fe40000800000 */
[----:B------:R-:W-:Y:S02]  /*42a0*/  FMNMX.FTZ R20, R74, R21, !PT ;  /* 0x000000154a147209 */ /* 0x000fe40007810000 */
[----:B------:R-:W-:Y:S01]  /*42b0*/  LOP3.LUT P6, RZ, R16, 0x4000000, RZ, 0xc0, !PT ;  /* 0x0400000010ff7812 */ /* 0x000fe200078cc0ff */
[--C-:B------:R-:W-:Y:S01]  /*42c0*/  FFMA.FTZ R12, R72, UR42, -R106.reuse ;  /* 0x0000002a480c7c23 */ /* 0x100fe2000801086a */
[----:B------:R-:W-:-:S01]  /*42d0*/  FFMA.FTZ R72, R73, UR42, -R106 ;  /* 0x0000002a49487c23 */ /* 0x000fc2000801086a */
[----:B------:R-:W-:Y:S01]  /*42e0*/  FMNMX.FTZ R21, R75, R20, !PT ;  /* 0x000000144b157209 */ /* 0x000fe20007810000 */
[----:B------:R-:W-:-:S01]  /*42f0*/  FFMA.FTZ R73, R77, UR42, -R106 ;  /* 0x0000002a4d497c23 */ /* 0x000fc2000801086a */
[--C-:B------:R-:W-:Y:S01]  /*4300*/  FFMA.FTZ R14, R76, UR42, -R106.reuse ;  /* 0x0000002a4c0e7c23 */ /* 0x100fe2000801086a */
[----:B------:R0:W-:Y:S01]  /*4310*/  MUFU.EX2 R15, R72 ;  /* 0x00000048000f7308 */ /* 0x0001e20000000800 */
[----:B------:R-:W-:-:S01]  /*4320*/  FFMA.FTZ R20, R80, UR42, -R106 ;  /* 0x0000002a50147c23 */ /* 0x000fc2000801086a */
[--C-:B------:R-:W-:Y:S01]  /*4330*/  FFMA.FTZ R80, R81, UR42, -R106.reuse ;  /* 0x0000002a51507c23 */ /* 0x100fe2000801086a */
[----:B------:R-:W-:-:S01]  /*4340*/  FFMA.FTZ R85, R85, UR42, -R106 ;  /* 0x0000002a55557c23 */ /* 0x000fc2000801086a */
[----:B------:R-:W-:Y:S01]  /*4350*/  ISETP.GT.AND P1, PT, R88, 0x88, !P6 ;  /* 0x000000885800780c */ /* 0x000fe20007724270 */
[----:B------:R-:W-:-:S01]  /*4360*/  FFMA.FTZ R4, R5, UR42, -R106 ;  /* 0x0000002a05047c23 */ /* 0x000fc2000801086a */
[----:B------:R-:W-:Y:S01]  /*4370*/  LOP3.LUT P2, RZ, R16, 0x800000, RZ, 0xc0, !PT ;  /* 0x0080000010ff7812 */ /* 0x000fe2000784c0ff */
[----:B------:R-:W-:-:S01]  /*4380*/  FFMA.FTZ R5, R89, UR42, -R106 ;  /* 0x0000002a59057c23 */ /* 0x000fc2000801086a */
[----:B------:R-:W-:Y:S01]  /*4390*/  ISETP.LT.OR P1, PT, R0, 0x89, P1 ;  /* 0x000000890000780c */ /* 0x000fe20000f21670 */
[----:B------:R-:W-:-:S01]  /*43a0*/  FFMA.FTZ R6, R92, UR42, -R106 ;  /* 0x0000002a5c067c23 */ /* 0x000fc2000801086a */
[----:B0-----:R-:W-:Y:S01]  /*43b0*/  FMNMX.FTZ R72, R78, R21, !PT ;  /* 0x000000154e487209 */ /* 0x001fe20007810000 */
[----:B------:R-:W-:Y:S01]  /*43c0*/  MUFU.EX2 R4, R4 ;  /* 0x0000000400047308 */ /* 0x000fe20000000800 */
[----:B------:R-:W-:Y:S01]  /*43d0*/  FSEL R30, R30, -INF , !P1 ;  /* 0xff8000001e1e7808 */ /* 0x000fe20004800000 */
[--C-:B------:R-:W-:Y:S01]  /*43e0*/  FFMA.FTZ R9, R93, UR42, -R106.reuse ;  /* 0x0000002a5d097c23 */ /* 0x100fe2000801086a */
[----:B------:R-:W-:Y:S01]  /*43f0*/  FMNMX.FTZ R21, R79, R72, !PT ;  /* 0x000000484f157209 */ /* 0x000fe20007810000 */
[--C-:B------:R-:W-:Y:S01]  /*4400*/  FFMA.FTZ R8, R96, UR42, -R106.reuse ;  /* 0x0000002a60087c23 */ /* 0x100fe2000801086a */
[----:B------:R-:W-:Y:S01]  /*4410*/  ISETP.GT.AND P1, PT, R88, 0x89, !P2 ;  /* 0x000000895800780c */ /* 0x000fe20005724270 */
[--C-:B------:R-:W-:Y:S01]  /*4420*/  FFMA.FTZ R11, R97, UR42, -R106.reuse ;  /* 0x0000002a610b7c23 */ /* 0x100fe2000801086a */
[----:B------:R-:W-:Y:S01]  /*4430*/  FMNMX.FTZ R72, R82, R21, !PT ;  /* 0x0000001552487209 */ /* 0x000fe20007810000 */
[----:B------:R-:W0:Y:S01]  /*4440*/  MUFU.EX2 R5, R5 ;  /* 0x0000000500057308 */ /* 0x000e220000000800 */
[----:B------:R-:W-:Y:S01]  /*4450*/  ISETP.LT.OR P1, PT, R0, 0x8a, P1 ;  /* 0x0000008a0000780c */ /* 0x000fe20000f21670 */
[--C-:B------:R-:W-:Y:S01]  /*4460*/  FFMA.FTZ R10, R100, UR42, -R106.reuse ;  /* 0x0000002a640a7c23 */ /* 0x100fe2000801086a */
[----:B------:R-:W-:Y:S01]  /*4470*/  FMNMX.FTZ R77, R83, R72, !PT ;  /* 0x00000048534d7209 */ /* 0x000fe20007810000 */
[--C-:B------:R-:W-:Y:S01]  /*4480*/  FFMA.FTZ R72, R84, UR42, -R106.reuse ;  /* 0x0000002a54487c23 */ /* 0x100fe2000801086a */
[----:B------:R-:W-:-:S01]  /*4490*/  FFMA.FTZ R84, R64, UR42, -R106 ;  /* 0x0000002a40547c23 */ /* 0x000fc2000801086a */
[----:B------:R-:W-:Y:S01]  /*44a0*/  FSEL R31, R31, -INF , !P1 ;  /* 0xff8000001f1f7808 */ /* 0x000fe20004800000 */
[----:B------:R-:W-:-:S01]  /*44b0*/  FFMA.FTZ R13, R101, UR42, -R106 ;  /* 0x0000002a650d7c23 */ /* 0x000fc2000801086a */
[----:B------:R-:W-:Y:S01]  /*44c0*/  FMNMX.FTZ R76, R86, R77, !PT ;  /* 0x0000004d564c7209 */ /* 0x000fe20007810000 */
[----:B------:R1:W-:Y:S01]  /*44d0*/  MUFU.EX2 R21, R80 ;  /* 0x0000005000157308 */ /* 0x0003e20000000800 */
[----:B------:R-:W-:Y:S01]  /*44e0*/  LOP3.LUT P6, RZ, R16, 0x8000000, RZ, 0xc0, !PT ;  /* 0x0800000010ff7812 */ /* 0x000fe200078cc0ff */
[--C-:B------:R-:W-:Y:S01]  /*44f0*/  FFMA.FTZ R56, R56, UR42, -R106.reuse ;  /* 0x0000002a38387c23 */ /* 0x100fe2000801086a */
[----:B------:R-:W-:Y:S01]  /*4500*/  FMNMX.FTZ R77, R87, R76, !PT ;  /* 0x0000004c574d7209 */ /* 0x000fe20007810000 */
[--C-:B------:R-:W-:Y:S01]  /*4510*/  FFMA.FTZ R57, R57, UR42, -R106.reuse ;  /* 0x0000002a39397c23 */ /* 0x100fe2000801086a */
[----:B------:R-:W-:Y:S01]  /*4520*/  ISETP.GT.AND P2, PT, R88, 0x99, !P6 ;  /* 0x000000995800780c */ /* 0x000fe20007744270 */
[--C-:B------:R-:W-:Y:S01]  /*4530*/  FFMA.FTZ R44, R44, UR42, -R106.reuse ;  /* 0x0000002a2c2c7c23 */ /* 0x100fe2000801086a */
[----:B------:R-:W-:Y:S01]  /*4540*/  FMNMX.FTZ R76, R58, R77, !PT ;  /* 0x0000004d3a4c7209 */ /* 0x000fe20007810000 */
[----:B------:R-:W-:Y:S01]  /*4550*/  MUFU.EX2 R6, R6 ;  /* 0x0000000600067308 */ /* 0x000fe20000000800 */
[----:B-1----:R-:W-:-:S01]  /*4560*/  FFMA.FTZ R80, R60, UR42, -R106 ;  /* 0x0000002a3c507c23 */ /* 0x002fc2000801086a */
[----:B------:R-:W-:Y:S01]  /*4570*/  ISETP.LT.OR P2, PT, R0, 0x9a, P2 ;  /* 0x0000009a0000780c */ /* 0x000fe20001741670 */
[----:B0-----:R-:W-:-:S01]  /*4580*/  FADD.FTZ R97, R4, R5 ;  /* 0x0000000504617221 */ /* 0x001fc20000010000 */
[----:B------:R-:W-:Y:S01]  /*4590*/  FMNMX.FTZ R81, R59, R76, !PT ;  /* 0x0000004c3b517209 */ /* 0x000fe20007810000 */
[----:B------:R-:W-:-:S01]  /*45a0*/  FFMA.FTZ R45, R45, UR42, -R106 ;  /* 0x0000002a2d2d7c23 */ /* 0x000fc2000801086a */
[----:B------:R-:W-:Y:S01]  /*45b0*/  FSEL R39, R39, -INF , !P2 ;  /* 0xff80000027277808 */ /* 0x000fe20005000000 */
[----:B------:R-:W-:-:S01]  /*45c0*/  FFMA.FTZ R40, R40, UR42, -R106 ;  /* 0x0000002a28287c23 */ /* 0x000fc2000801086a */
[----:B------:R-:W-:Y:S01]  /*45d0*/  FMNMX.FTZ R76, R62, R81, !PT ;  /* 0x000000513e4c7209 */ /* 0x000fe20007810000 */
[----:B------:R0:W-:Y:S01]  /*45e0*/  MUFU.EX2 R77, R85 ;  /* 0x00000055004d7308 */ /* 0x0001e20000000800 */
[----:B------:R-:W-:-:S01]  /*45f0*/  FFMA.FTZ R41, R41, UR42, -R106 ;  /* 0x0000002a29297c23 */ /* 0x000fc2000801086a */
[--C-:B------:R-:W-:Y:S01]  /*4600*/  FFMA.FTZ R52, R52, UR42, -R106.reuse ;  /* 0x0000002a34347c23 */ /* 0x100fe2000801086a */
[----:B------:R-:W-:Y:S01]  /*4610*/  FMNMX.FTZ R81, R63, R76, !PT ;  /* 0x0000004c3f517209 */ /* 0x000fe20007810000 */
[--C-:B------:R-:W-:Y:S01]  /*4620*/  FFMA.FTZ R53, R53, UR42, -R106.reuse ;  /* 0x0000002a35357c23 */ /* 0x100fe2000801086a */
[----:B------:R-:W-:-:S01]  /*4630*/  FFMA.FTZ R48, R48, UR42, -R106 ;  /* 0x0000002a30307c23 */ /* 0x000fc2000801086a */
[--C-:B------:R-:W-:Y:S01]  /*4640*/  FFMA.FTZ R49, R49, UR42, -R106.reuse ;  /* 0x0000002a31317c23 */ /* 0x100fe2000801086a */
[----:B------:R-:W-:Y:S01]  /*4650*/  FMNMX.FTZ R76, R66, R81, !PT ;  /* 0x00000051424c7209 */ /* 0x000fe20007810000 */
[----:B------:R-:W1:Y:S01]  /*4660*/  MUFU.EX2 R9, R9 ;  /* 0x0000000900097308 */ /* 0x000e620000000800 */
[----:B------:R-:W-:-:S01]  /*4670*/  FFMA.FTZ R28, R28, UR42, -R106 ;  /* 0x0000002a1c1c7c23 */ /* 0x000fc2000801086a */
[--C-:B------:R-:W-:Y:S01]  /*4680*/  FFMA.FTZ R29, R29, UR42, -R106.reuse ;  /* 0x0000002a1d1d7c23 */ /* 0x100fe2000801086a */
[----:B------:R-:W-:Y:S01]  /*4690*/  FMNMX.FTZ R81, R67, R76, !PT ;  /* 0x0000004c43517209 */ /* 0x000fe20007810000 */
[--C-:B------:R-:W-:Y:S01]  /*46a0*/  FFMA.FTZ R24, R24, UR42, -R106.reuse ;  /* 0x0000002a18187c23 */ /* 0x100fe2000801086a */
[----:B------:R-:W-:-:S01]  /*46b0*/  FFMA.FTZ R25, R25, UR42, -R106 ;  /* 0x0000002a19197c23 */ /* 0x000fc2000801086a */
[--C-:B------:R-:W-:Y:S01]  /*46c0*/  FFMA.FTZ R36, R36, UR42, -R106.reuse ;  /* 0x0000002a24247c23 */ /* 0x100fe2000801086a */
[----:B------:R-:W-:Y:S01]  /*46d0*/  FMNMX.FTZ R60, R70, R81, !PT ;  /* 0x00000051463c7209 */ /* 0x000fe20007810000 */
[----:B------:R-:W-:Y:S01]  /*46e0*/  MUFU.EX2 R8, R8 ;  /* 0x0000000800087308 */ /* 0x000fe20000000800 */
[----:B------:R-:W-:-:S01]  /*46f0*/  FFMA.FTZ R32, R32, UR42, -R106 ;  /* 0x0000002a20207c23 */ /* 0x000fc2000801086a */
[--C-:B------:R-:W-:Y:S01]  /*4700*/  FFMA.FTZ R33, R33, UR42, -R106.reuse ;  /* 0x0000002a21217c23 */ /* 0x100fe2000801086a */
[----:B0-----:R-:W-:Y:S01]  /*4710*/  FMNMX.FTZ R85, R71, R60, !PT ;  /* 0x0000003c47557209 */ /* 0x001fe20007810000 */
[----:B------:R-:W-:-:S03]  /*4720*/  FFMA.FTZ R60, R61, UR42, -R106 ;  /* 0x0000002a3d3c7c23 */ /* 0x000fc6000801086a */
[----:B------:R-:W-:Y:S01]  /*4730*/  FMNMX.FTZ R76, R42, R85, !PT ;  /* 0x000000552a4c7209 */ /* 0x000fe20007810000 */
[----:B------:R0:W-:Y:S01]  /*4740*/  MUFU.EX2 R81, R80 ;  /* 0x0000005000517308 */ /* 0x0001e20000000800 */
[----:B-1----:R-:W-:Y:S02]  /*4750*/  F2FP.SATFINITE.E4M3.F32.PACK_AB_MERGE_C R152, R9, R6, RZ ;  /* 0x000000060998723e */ /* 0x002fe400048070ff */
[----:B------:R-:W-:Y:S02]  /*4760*/  FMNMX.FTZ R61, R43, R76, !PT ;  /* 0x0000004c2b3d7209 */ /* 0x000fe40007810000 */
[----:B------:R-:W-:Y:S02]  /*4770*/  F2FP.SATFINITE.E4M3.F32.PACK_AB_MERGE_C R152, R5, R4, R152 ;  /* 0x000000040598723e */ /* 0x000fe40004807098 */
[----:B------:R-:W-:Y:S01]  /*4780*/  FMNMX.FTZ R64, R46, R61, !PT ;  /* 0x0000003d2e407209 */ /* 0x000fe20007810000 */
[----:B------:R-:W-:Y:S01]  /*4790*/  MUFU.EX2 R11, R11 ;  /* 0x0000000b000b7308 */ /* 0x000fe20000000800 */
[----:B0-----:R-:W-:-:S02]  /*47a0*/  FFMA.FTZ R80, R68, UR42, -R106 ;  /* 0x0000002a44507c23 */ /* 0x001fc4000801086a */
[----:B------:R-:W-:Y:S01]  /*47b0*/  FMNMX.FTZ R85, R47, R64, !PT ;  /* 0x000000402f557209 */ /* 0x000fe20007810000 */
[----:B------:R-:W-:-:S03]  /*47c0*/  FFMA.FTZ R64, R65, UR42, -R106 ;  /* 0x0000002a41407c23 */ /* 0x000fc6000801086a */
[----:B------:R-:W-:Y:S01]  /*47d0*/  FMNMX.FTZ R76, R50, R85, !PT ;  /* 0x00000055324c7209 */ /* 0x000fe20007810000 */
[----:B------:R-:W-:Y:S03]  /*47e0*/  MUFU.EX2 R10, R10 ;  /* 0x0000000a000a7308 */ /* 0x000fe60000000800 */
[----:B------:R-:W-:-:S04]  /*47f0*/  FMNMX.FTZ R65, R51, R76, !PT ;  /* 0x0000004c33417209 */ /* 0x000fc80007810000 */
[----:B------:R-:W-:Y:S01]  /*4800*/  FMNMX.FTZ R68, R54, R65, !PT ;  /* 0x0000004136447209 */ /* 0x000fe20007810000 */
[----:B------:R-:W0:Y:S03]  /*4810*/  MUFU.EX2 R13, R13 ;  /* 0x0000000d000d7308 */ /* 0x000e260000000800 */
[----:B------:R-:W-:Y:S01]  /*4820*/  FMNMX.FTZ R85, R55, R68, !PT ;  /* 0x0000004437557209 */ /* 0x000fe20007810000 */
[----:B------:R-:W-:-:S03]  /*4830*/  FFMA.FTZ R68, R69, UR42, -R106 ;  /* 0x0000002a45447c23 */ /* 0x000fc6000801086a */
[----:B------:R-:W-:Y:S01]  /*4840*/  FMNMX.FTZ R76, R26, R85, !PT ;  /* 0x000000551a4c7209 */ /* 0x000fe20007810000 */
[----:B------:R-:W-:Y:S03]  /*4850*/  MUFU.EX2 R65, R80 ;  /* 0x0000005000417308 */ /* 0x000fe60000000800 */
[----:B------:R-:W-:-:S04]  /*4860*/  FMNMX.FTZ R69, R27, R76, !PT ;  /* 0x0000004c1b457209 */ /* 0x000fc80007810000 */
[----:B------:R-:W-:Y:S01]  /*4870*/  FMNMX.FTZ R76, R30, R69, !PT ;  /* 0x000000451e4c7209 */ /* 0x000fe20007810000 */
[----:B------:R-:W-:Y:S01]  /*4880*/  MUFU.EX2 R61, R84 ;  /* 0x00000054003d7308 */ /* 0x000fe20000000800 */
[----:B0-----:R-:W-:Y:S02]  /*4890*/  F2FP.SATFINITE.E4M3.F32.PACK_AB_MERGE_C R154, R13, R10, RZ ;  /* 0x0000000a0d9a723e */ /* 0x001fe400048070ff */
[----:B------:R-:W-:Y:S02]  /*48a0*/  FMNMX.FTZ R69, R31, R76, !PT ;  /* 0x0000004c1f457209 */ /* 0x000fe40007810000 */
[----:B------:R-:W-:Y:S02]  /*48b0*/  F2FP.SATFINITE.E4M3.F32.PACK_AB_MERGE_C R154, R11, R8, R154 ;  /* 0x000000080b9a723e */ /* 0x000fe4000480709a */
[----:B------:R-:W-:Y:S01]  /*48c0*/  FMNMX.FTZ R76, R34, R69, !PT ;  /* 0x00000045224c7209 */ /* 0x000fe20007810000 */
[----:B------:R-:W-:Y:S03]  /*48d0*/  MUFU.EX2 R12, R12 ;  /* 0x0000000c000c7308 */ /* 0x000fe60000000800 */
[----:B------:R-:W-:-:S04]  /*48e0*/  FMNMX.FTZ R69, R35, R76, !PT ;  /* 0x0000004c23457209 */ /* 0x000fc80007810000 */
[----:B------:R-:W-:Y:S01]  /*48f0*/  FMNMX.FTZ R0, R38, R69, !PT ;  /* 0x0000004526007209 */ /* 0x000fe20007810000 */
[----:B------:R-:W-:Y:S03]  /*4900*/  MUFU.EX2 R14, R14 ;  /* 0x0000000e000e7308 */ /* 0x000fe60000000800 */
[----:B------:R-:W-:-:S05]  /*4910*/  FMNMX.FTZ R0, R39, R0, !PT ;  /* 0x0000000027007209 */ /* 0x000fca0007810000 */
[----:B------:R-:W0:Y:S01]  /*4920*/  SHFL.BFLY PT, R69, R0, 0x2, 0x1f ;  /* 0x0c401f0000457f89 */ /* 0x000e2200000e0000 */
[----:B------:R-:W1:Y:S08]  /*4930*/  MUFU.EX2 R73, R73 ;  /* 0x0000004900497308 */ /* 0x000e700000000800 */
[----:B------:R-:W-:Y:S08]  /*4940*/  MUFU.EX2 R20, R20 ;  /* 0x0000001400147308 */ /* 0x000ff00000000800 */
[----:B------:R-:W2:Y:S01]  /*4950*/  MUFU.EX2 R72, R72 ;  /* 0x0000004800487308 */ /* 0x000ea20000000800 */
[----:B-1----:R-:W-:-:S04]  /*4960*/  F2FP.SATFINITE.E4M3.F32.PACK_AB_MERGE_C R148, R73, R14, RZ ;  /* 0x0000000e4994723e */ /* 0x002fc800048070ff */
[----:B------:R-:W-:Y:S02]  /*4970*/  F2FP.SATFINITE.E4M3.F32.PACK_AB_MERGE_C R148, R15, R12, R148 ;  /* 0x0000000c0f94723e */ /* 0x000fe40004807094 */
[----:B0-----:R-:W-:Y:S01]  /*4980*/  FMNMX.FTZ R69, R0, R69, !PT ;  /* 0x0000004500457209 */ /* 0x001fe20007810000 */
[----:B------:R-:W-:Y:S04]  /*4990*/  MUFU.EX2 R56, R56 ;  /* 0x0000003800387308 */ /* 0x000fe80000000800 */
[----:B------:R-:W0:Y:S04]  /*49a0*/  SHFL.BFLY PT, R0, R69, 0x1, 0x1f ;  /* 0x0c201f0045007f89 */ /* 0x000e2800000e0000 */
[----:B------:R-:W-:Y:S01]  /*49b0*/  MUFU.EX2 R57, R57 ;  /* 0x0000003900397308 */ /* 0x000fe20000000800 */
[----:B--2---:R-:W-:-:S04]  /*49c0*/  F2FP.SATFINITE.E4M3.F32.PACK_AB_MERGE_C R150, R77, R72, RZ ;  /* 0x000000484d96723e */ /* 0x004fc800048070ff */
[----:B------:R-:W-:-:S03]  /*49d0*/  F2FP.SATFINITE.E4M3.F32.PACK_AB_MERGE_C R150, R21, R20, R150 ;  /* 0x000000141596723e */ /* 0x000fc60004807096 */
[----:B------:R-:W1:Y:S08]  /*49e0*/  MUFU.EX2 R60, R60 ;  /* 0x0000003c003c7308 */ /* 0x000e700000000800 */
[----:B------:R-:W2:Y:S01]  /*49f0*/  MUFU.EX2 R68, R68 ;  /* 0x0000004400447308 */ /* 0x000ea20000000800 */
[----:B0-----:R-:W-:Y:S01]  /*4a00*/  FMNMX.FTZ R0, R69, R0, !PT ;  /* 0x0000000045007209 */ /* 0x001fe20007810000 */
[----:B------:R-:W-:-:S03]  /*4a10*/  IMAD.U32 R69, RZ, RZ, UR42 ;  /* 0x0000002aff457e24 */ /* 0x000fc6000f8e00ff */
[C---:B------:R-:W-:Y:S01]  /*4a20*/  FSETP.NEU.FTZ.AND P1, PT, R0.reuse, -INF , PT ;  /* 0xff8000000000780b */ /* 0x040fe20003f3d000 */
[----:B------:R-:W-:-:S01]  /*4a30*/  FFMA.FTZ R76, R0, R69, -8 ;  /* 0xc1000000004c7423 */ /* 0x000fc20000010045 */
[----:B------:R-:W-:Y:S01]  /*4a40*/  FFMA.FTZ R69, R37, UR42, -R106 ;  /* 0x0000002a25457c23 */ /* 0x000fe2000801086a */
[----:B------:R-:W-:Y:S01]  /*4a50*/  MUFU.EX2 R64, R64 ;  /* 0x0000004000407308 */ /* 0x000fe20000000800 */
[----:B-1----:R-:W-:Y:S02]  /*4a60*/  F2FP.SATFINITE.E4M3.F32.PACK_AB_MERGE_C R144, R60, R81, RZ ;  /* 0x000000513c90723e */ /* 0x002fe400048070ff */
[----:B------:R-:W-:Y:S02]  /*4a70*/  FSEL R37, R76, RZ, P1 ;  /* 0x000000ff4c257208 */ /* 0x000fe40000800000 */
[----:B------:R-:W-:Y:S02]  /*4a80*/  PLOP3.LUT P1, PT, PT, PT, UP1, 0x40, 0x0 ;  /* 0x000000000000781c */ /* 0x000fe40003f2e818 */
[----:B--2---:R-:W-:Y:S01]  /*4a90*/  F2FP.SATFINITE.E4M3.F32.PACK_AB_MERGE_C R146, R68, R65, RZ ;  /* 0x000000414492723e */ /* 0x004fe200048070ff */
[----:B------:R-:W-:-:S01]  /*4aa0*/  FFMA.FTZ R76, R90, UR42, -R37 ;  /* 0x0000002a5a4c7c23 */ /* 0x000fc20008010825 */
[--C-:B------:R-:W-:Y:S01]  /*4ab0*/  FFMA.FTZ R85, R91, UR42, -R37.reuse ;  /* 0x0000002a5b557c23 */ /* 0x100fe20008010825 */
[----:B------:R-:W-:-:S01]  /*4ac0*/  FFMA.FTZ R80, R94, UR42, -R37 ;  /* 0x0000002a5e507c23 */ /* 0x000fc20008010825 */
[--C-:B------:R-:W-:Y:S01]  /*4ad0*/  FFMA.FTZ R89, R95, UR42, -R37.reuse ;  /* 0x0000002a5f597c23 */ /* 0x100fe20008010825 */
[----:B------:R-:W-:-:S01]  /*4ae0*/  FFMA.FTZ R95, R79, UR42, -R37 ;  /* 0x0000002a4f5f7c23 */ /* 0x000fc20008010825 */
[----:B------:R-:W-:Y:S01]  /*4af0*/  FFMA.FTZ R79, R82, UR42, -R37 ;  /* 0x0000002a524f7c23 */ /* 0x000fe20008010825 */
[----:B------:R-:W-:Y:S01]  /*4b00*/  MUFU.EX2 R76, R76 ;  /* 0x0000004c004c7308 */ /* 0x000fe20000000800 */
[----:B------:R-:W-:-:S01]  /*4b10*/  FADD.FTZ R90, R6, R97 ;  /* 0x00000061065a7221 */ /* 0x000fc20000010000 */
[--C-:B------:R-:W-:Y:S01]  /*4b20*/  FFMA.FTZ R82, R83, UR42, -R37.reuse ;  /* 0x0000002a53527c23 */ /* 0x100fe20008010825 */
[----:B------:R-:W-:-:S01]  /*4b30*/  FFMA.FTZ R83, R86, UR42, -R37 ;  /* 0x0000002a56537c23 */ /* 0x000fc20008010825 */
[--C-:B------:R-:W-:Y:S01]  /*4b40*/  FFMA.FTZ R86, R87, UR42, -R37.reuse ;  /* 0x0000002a57567c23 */ /* 0x100fe20008010825 */
[----:B------:R-:W-:-:S01]  /*4b50*/  FFMA.FTZ R87, R63, UR42, -R37 ;  /* 0x0000002a3f577c23 */ /* 0x000fc20008010825 */
[----:B------:R-:W-:Y:S01]  /*4b60*/  FADD.FTZ R97, R9, R90 ;  /* 0x0000005a09617221 */ /* 0x000fe20000010000 */
[----:B------:R-:W-:-:S01]  /*4b70*/  FFMA.FTZ R63, R66, UR42, -R37 ;  /* 0x0000002a423f7c23 */ /* 0x000fc20008010825 */
[----:B------:R-:W0:Y:S01]  /*4b80*/  MUFU.EX2 R85, R85 ;  /* 0x0000005500557308 */ /* 0x000e220000000800 */
[----:B------:R-:W-:-:S01]  /*4b90*/  FFMA.FTZ R84, R98, UR42, -R37 ;  /* 0x0000002a62547c23 */ /* 0x000fc20008010825 */
[--C-:B------:R-:W-:Y:S01]  /*4ba0*/  FFMA.FTZ R66, R67, UR42, -R37.reuse ;  /* 0x0000002a43427c23 */ /* 0x100fe20008010825 */
[----:B------:R-:W-:-:S01]  /*4bb0*/  FFMA.FTZ R67, R70, UR42, -R37 ;  /* 0x0000002a46437c23 */ /* 0x000fc20008010825 */
[----:B------:R-:W-:Y:S01]  /*4bc0*/  FADD.FTZ R70, R8, R97 ;  /* 0x0000006108467221 */ /* 0x000fe20000010000 */
[----:B------:R-:W-:-:S01]  /*4bd0*/  FFMA.FTZ R91, R99, UR42, -R37 ;  /* 0x0000002a635b7c23 */ /* 0x000fc20008010825 */
        /* <DEDUP_REMOVED lines=20> */
[----:B------:R-:W-:Y:S01]  /*4d20*/  FADD.FTZ R97, R15, R92 ;  /* 0x0000005c0f617221 */ /* 0x000fe20000010000 */
[----:B------:R-:W-:Y:S01]  /*4d30*/  F2FP.SATFINITE.E4M3.F32.PACK_AB_MERGE_C R146, R64, R61, R146 ;  /* 0x0000003d4092723e */ /* 0x000fe20004807092 */
        /* <DEDUP_REMOVED lines=10> */
[--C-:B------:R-:W-:Y:S01]  /*4de0*/  FFMA.FTZ R34, R34, UR42, -R37.reuse ;  /* 0x0000002a22227c23 */ /* 0x100fe20008010825 */
[----:B------:R-:W-:-:S01]  /*4df0*/  FFMA.FTZ R35, R35, UR42, -R37 ;  /* 0x0000002a23237c23 */ /* 0x000fc20008010825 */
[----:B------:R-:W2:Y:S01]  /*4e00*/  MUFU.EX2 R88, R88 ;  /* 0x0000005800587308 */ /* 0x000ea20000000800 */
[----:B0-----:R-:W-:-:S01]  /*4e10*/  FADD.FTZ R6, R84, R71 ;  /* 0x0000004754067221 */ /* 0x001fc20000010000 */
[----:B------:R-:W-:Y:S01]  /*4e20*/  FADD.FTZ R71, R73, R90 ;  /* 0x0000005a49477221 */ /* 0x000fe20000010000 */
[----:B------:R-:W-:-:S01]  /*4e30*/  FFMA.FTZ R38, R38, UR42, -R37 ;  /* 0x0000002a26267c23 */ /* 0x000fc20008010825 */
[----:B------:R-:W-:-:S02]  /*4e40*/  F2FP.SATFINITE.E4M3.F32.PACK_AB_MERGE_C R80, R89, R80, RZ ;  /* 0x000000505950723e */ /* 0x000fc400048070ff */
[----:B------:R-:W-:-:S01]  /*4e50*/  FADD.FTZ R14, R20, R71 ;  /* 0x00000047140e7221 */ /* 0x000fc20000010000 */
[----:B------:R-:W-:Y:S01]  /*4e60*/  F2FP.SATFINITE.E4M3.F32.PACK_AB_MERGE_C R144, R57, R56, R144 ;  /* 0x000000383990723e */ /* 0x000fe20004807090 */
[----:B------:R-:W0:Y:S01]  /*4e70*/  MUFU.EX2 R93, R93 ;  /* 0x0000005d005d7308 */ /* 0x000e220000000800 */
[----:B-1----:R-:W-:-:S01]  /*4e80*/  FADD.FTZ R13, R91, R6 ;  /* 0x000000065b0d7221 */ /* 0x002fc20000010000 */
[----:B------:R-:W-:Y:S01]  /*4e90*/  FFMA.FTZ R6, R46, UR42, -R37 ;  /* 0x0000002a2e067c23 */ /* 0x000fe20008010825 */
[----:B------:R-:W-:-:S05]  /*4ea0*/  F2FP.SATFINITE.E4M3.F32.PACK_AB_MERGE_C R153, R85, R76, R80 ;  /* 0x0000004c5599723e */ /* 0x000fca0004807050 */
[----:B------:R-:W1:Y:S01]  /*4eb0*/  MUFU.EX2 R74, R74 ;  /* 0x0000004a004a7308 */ /* 0x000e620000000800 */
[----:B--2---:R-:W-:-:S01]  /*4ec0*/  FADD.FTZ R10, R88, R13 ;  /* 0x0000000d580a7221 */ /* 0x004fc20000010000 */
[----:B------:R-:W-:-:S04]  /*4ed0*/  FADD.FTZ R13, R21, R14 ;  /* 0x0000000e150d7221 */ /* 0x000fc80000010000 */
[----:B------:R-:W-:Y:S02]  /*4ee0*/  FADD.FTZ R8, R72, R13 ;  /* 0x0000000d48087221 */ /* 0x000fe40000010000 */
        /* <DEDUP_REMOVED lines=24> */
[----:B------:R-:W-:-:S04]  /*5070*/  F2FP.SATFINITE.E4M3.F32.PACK_AB_MERGE_C R78, R95, R78, RZ ;  /* 0x0000004e5f4e723e */ /* 0x000fc800048070ff */
[----:B------:R-:W-:Y:S01]  /*5080*/  F2FP.SATFINITE.E4M3.F32.PACK_AB_MERGE_C R149, R75, R74, R78 ;  /* 0x0000004a4b95723e */ /* 0x000fe2000480704e */
        /* <DEDUP_REMOVED lines=30> */
[----:B0-----:R-:W-:-:S01]  /*5270*/  FADD.FTZ R13, R70, R13 ;  /* 0x0000000d460d7221 */ /* 0x001fc20000010000 */
[----:B------:R-:W-:-:S04]  /*5280*/  F2FP.SATFINITE.E4M3.F32.PACK_AB_MERGE_C R67, R70, R67, RZ ;  /* 0x000000434643723e */ /* 0x000fc800048070ff */
[----:B------:R-:W-:Y:S02]  /*5290*/  F2FP.SATFINITE.E4M3.F32.PACK_AB_MERGE_C R147, R66, R63, R67 ;  /* 0x0000003f4293723e */ /* 0x000fe40004807043 */
        /* <DEDUP_REMOVED lines=87> */
.L_x_877:
[----:B------:R-:W-:-:S11]  /*5810*/  UISETP.NE.AND UP2, UPT, UR7, 0x1, UPT ;  /* 0x000000010700788c */ /* 0x000fd6000bf45270 */
[----:B------:R-:W-:Y:S02]  /*5820*/  @UP2 ULDC.64 UR14, c[0x0][0x9e8] ;  /* 0x00027a00000e2ab9 */ /* 0x000fe40000000a00 */
[----:B------:R-:W-:-:S04]  /*5830*/  UIMAD.WIDE.U32 UR10, UR12, UR14, URZ ;  /* 0x0000000e0c0a72a5 */ /* 0x000fc8000f8e003f */
[----:B------:R-:W-:-:S12]  /*5840*/  @UP2 USHF.R.U32.HI UR12, URZ, UR15, UR11 ;  /* 0x0000000f3f0c2299 */ /* 0x000fd8000801160b */
.L_x_878:
[----:B------:R-:W-:-:S04]  /*5850*/  UIMAD UR7, UR12, UR7, UR7 ;  /* 0x000000070c0772a4 */ /* 0x000fc8000f8e0207 */
[----:B------:R-:W-:-:S04]  /*5860*/  UISETP.LT.AND UP2, UPT, UR6, UR7, UPT ;  /* 0x000000070600728c */ /* 0x000fc8000bf41270 */
[----:B------:R-:W-:-:S12]  /*5870*/  USEL UR6, UR6, UR7, UP2 ;  /* 0x0000000706067287 */ /* 0x000fd80009000000 */
.L_x_876:
        /* <DEDUP_REMOVED lines=27> */
.L_x_897:
[----:B------:R-:W-:-:S04]  /*5a30*/  UIADD3 UR25, UR37, 0x1, URZ ;  /* 0x0000000125197890 */ /* 0x000fc8000fffe03f */
[----:B------:R-:W-:-:S04]  /*5a40*/  UISETP.NE.AND UP2, UPT, UR25, 0x2, UPT ;  /* 0x000000021900788c */ /* 0x000fc8000bf45270 */
[----:B------:R-:W-:Y:S02]  /*5a50*/  USEL UR24, URZ, 0x1, UP2 ;  /* 0x000000013f187887 */ /* 0x000fe40009000000 */
[----:B------:R-:W-:Y:S02]  /*5a60*/  USEL UR25, UR25, URZ, UP2 ;  /* 0x0000003f19197287 */ /* 0x000fe40009000000 */
[----:B------:R-:W-:Y:S01]  /*5a70*/  ULOP3.LUT UR24, UR36, UR24, URZ, 0x3c, !UPT ;  /* 0x0000001824187292 */ /* 0x000fe2000f8e3c3f */
[----:B------:R-:W-:Y:S11]  /*5a80*/  @!P0 BRA `(.L_x_880) ;  /* 0x0000000000048947 */ /* 0x000ff60003800000 */
[----:B------:R-:W-:Y:S01]  /*5a90*/  BPT.TRAP 0x1 ;  /* 0x000000040000795c */ /* 0x000fe20000300000 */
.L_x_880:
[----:B------:R-:W-:Y:S01]  /*5aa0*/  ULEA UR23, UR25, UR45, 0x3 ;  /* 0x0000002d19177291 */ /* 0x000fe2000f8e183f */
[----:B------:R-:W-:-:S05]  /*5ab0*/  IMAD.U32 R8, RZ, RZ, UR24 ;  /* 0x00000018ff087e24 */ /* 0x000fca000f8e00ff */
[----:B------:R-:W-:-:S04]  /*5ac0*/  SHF.L.U32 R8, R8, 0x1f, RZ ;  /* 0x0000001f08087819 */ /* 0x000fc800000006ff */
[----:B------:R0:W1:Y:S01]  /*5ad0*/  SYNCS.PHASECHK.TRANS64.TRYWAIT P1, [UR23+0x13230], R8 ;  /* 0x01323008ff0075a7 */ /* 0x0000620008020157 */
[----:B------:R-:W-:Y:S05]  /*5ae0*/  @!P0 BRA `(.L_x_881) ;  /* 0x0000000000048947 */ /* 0x000fea0003800000 */
[----:B------:R-:W-:Y:S01]  /*5af0*/  BPT.TRAP 0x1 ;  /* 0x000000040000795c */ /* 0x000fe20000300000 */
.L_x_881:
[----:B-1----:R-:W-:Y:S05]  /*5b00*/  @P1 BRA `(.L_x_882) ;  /* 0x0000000000081947 */ /* 0x002fea0003800000 */
[----:B------:R-:W1:Y:S02]  /*5b10*/  SYNCS.PHASECHK.TRANS64.TRYWAIT P1, [UR23+0x13230], R8 ;  /* 0x01323008ff0075a7 */ /* 0x000e640008020157 */
[----:B-1----:R-:W-:Y:S05]  /*5b20*/  @!P1 BRA `(.L_x_883) ;  /* 0x0000011c00009947 */ /* 0x002fea0003800000 */
.L_x_882:
        /* <DEDUP_REMOVED lines=64> */
.L_x_884:
[----:B------:R-:W-:Y:S01]  /*5f30*/  ULEA UR11, UR37, UR45, 0x3 ;  /* 0x0000002d250b7291 */ /* 0x000fe2000f8e183f */
[----:B01----:R-:W-:-:S05]  /*5f40*/  IMAD.U32 R8, RZ, RZ, UR36 ;  /* 0x00000024ff087e24 */ /* 0x003fca000f8e00ff */
[----:B------:R-:W-:-:S04]  /*5f50*/  SHF.L.U32 R8, R8, 0x1f, RZ ;  /* 0x0000001f08087819 */ /* 0x000fc800000006ff */
[----:B------:R0:W1:Y:S01]  /*5f60*/  SYNCS.PHASECHK.TRANS64.TRYWAIT P1, [UR11+0x13250], R8 ;  /* 0x01325008ff0075a7 */ /* 0x000062000802014b */
[----:B------:R-:W-:Y:S05]  /*5f70*/  @!P0 BRA `(.L_x_885) ;  /* 0x0000000000048947 */ /* 0x000fea0003800000 */
[----:B------:R-:W-:Y:S01]  /*5f80*/  BPT.TRAP 0x1 ;  /* 0x000000040000795c */ /* 0x000fe20000300000 */
.L_x_885:
[----:B-1----:R-:W-:Y:S05]  /*5f90*/  @P1 BRA `(.L_x_886) ;  /* 0x0000000000081947 */ /* 0x002fea0003800000 */
[----:B------:R-:W1:Y:S02]  /*5fa0*/  SYNCS.PHASECHK.TRANS64.TRYWAIT P1, [UR11+0x13250], R8 ;  /* 0x01325008ff0075a7 */ /* 0x000e64000802014b */
[----:B-1----:R-:W-:Y:S05]  /*5fb0*/  @!P1 BRA `(.L_x_887) ;  /* 0x0000011400f49947 */ /* 0x002fea0003800000 */
.L_x_886:
[----:B------:R-:W-:Y:S01]  /*5fc0*/  UIADD3 UR6, UR45, 0x1000, URZ ;  /* 0x000010002d067890 */ /* 0x000fe2000fffe03f */
[----:B------:R-:W-:Y:S01]  /*5fd0*/  WARPGROUP.ARRIVE ;  /* 0x00000000000079c5 */ /* 0x000fe20000000000 */
[----:B------:R-:W-:Y:S01]  /*5fe0*/  UMOV UR7, 0xc0000010 ;  /* 0xc000001000077882 */ /* 0x000fe20000000000 */
[----:B------:R-:W-:Y:S01]  /*5ff0*/  PLOP3.LUT P1, PT, PT, PT, UP0, 0x80, 0x0 ;  /* 0x000000000000781c */ /* 0x000fe20003f2f008 */
[----:B------:R-:W-:Y:S01]  /*6000*/  USHF.R.U32.HI UR6, URZ, 0x4, UR6 ;  /* 0x000000043f067899 */ /* 0x000fe20008011606 */
[----:B------:R-:W-:Y:S01]  /*6010*/  PLOP3.LUT P2, PT, PT, PT, UP0, 0x80, 0x0 ;  /* 0x000000000000781c */ /* 0x000fe20003f4f008 */
[----:B------:R-:W-:Y:S01]  /*6020*/  VIADD R20, R22, UR41 ;  /* 0x0000002916147c36 */ /* 0x000fe20008000000 */
[----:B------:R-:W-:Y:S01]  /*6030*/  LOP3.LUT P3, RZ, R23, 0x7f, RZ, 0xc0, !PT ;  /* 0x0000007f17ff7812 */ /* 0x000fe2000786c0ff */
[----:B------:R-:W-:Y:S01]  /*6040*/  ULOP3.LUT UR6, UR6, 0x3fff, URZ, 0xc0, !UPT ;  /* 0x00003fff06067892 */ /* 0x000fe2000f8ec03f */
[----:B------:R-:W-:Y:S02]  /*6050*/  IMAD R15, R4, -0xa0, RZ ;  /* 0xffffff60040f7824 */ /* 0x000fe400078e02ff */
[----:B01----:R-:W-:Y:S01]  /*6060*/  IMAD.U32 R8, RZ, RZ, UR23 ;  /* 0x00000017ff087e24 */ /* 0x003fe2000f8e00ff */
[----:B------:R-:W-:Y:S01]  /*6070*/  ULOP3.LUT UR6, UR6, 0x10000, URZ, 0xfc, !UPT ;  /* 0x0001000006067892 */ /* 0x000fe2000f8efc3f */
[----:B------:R-:W-:-:S03]  /*6080*/  VIADD R10, R15, 0x1 ;  /* 0x000000010f0a7836 */ /* 0x000fc60000000000 */
[----:B------:R-:W-:Y:S01]  /*6090*/  UIMAD UR10, UR37, 0x280, UR6 ;  /* 0x00000280250a78a4 */ /* 0x000fe2000f8e0206 */
[----:B------:R-:W-:-:S03]  /*60a0*/  IMAD R10, R19, -0x2, R10 ;  /* 0xfffffffe130a7824 */ /* 0x000fc600078e020a */
[----:B------:R-:W-:Y:S02]  /*60b0*/  @!P3 VIADD R8, R8, 0x13240 ;  /* 0x000132400808b836 */ /* 0x000fe40000000000 */
[----:B------:R-:W-:Y:S01]  /*60c0*/  IADD3 R13, -R18, R10, R17 ;  /* 0x0000000a120d7210 */ /* 0x000fe20007ffe111 */
[----:B------:R-:W-:Y:S01]  /*60d0*/  UMOV UR6, UR10 ;  /* 0x0000000a00067c82 */ /* 0x000fe20008000000 */
[----:B------:R-:W-:Y:S01]  /*60e0*/  VIADD R10, R10, 0xffffffff ;  /* 0xffffffff0a0a7836 */ /* 0x000fe20000000000 */
[----:B------:R-:W-:Y:S01]  /*60f0*/  QGMMA.64x64x32.F32.E4M3.E4M3 R24, R152, gdesc[UR4], R24, gsb0 ;  /* 0x00e0000498187df3 */ /* 0x000fe20008000818 */
[----:B------:R-:W-:Y:S01]  /*6100*/  UIADD3 UR6, UR10, 0x80, URZ ;  /* 0x000000800a067890 */ /* 0x000fe2000fffe03f */
[----:B------:R-:W-:Y:S01]  /*6110*/  @!P3 PRMT R8, RZ, 0x654, R8 ;  /* 0x00000654ff08b816 */ /* 0x000fe20000000008 */
[----:B------:R-:W-:Y:S01]  /*6120*/  UMOV UR7, 0xc0000010 ;  /* 0xc000001000077882 */ /* 0x000fe20000000000 */
[----:B------:R-:W-:Y:S01]  /*6130*/  VIADD R14, R13, UR22 ;  /* 0x000000160d0e7c36 */ /* 0x000fe20008000000 */
[----:B------:R-:W-:-:S02]  /*6140*/  WARPGROUP.DEPBAR.LE gsb0, 0x0 ;  /* 0x00008000000079c5 */ /* 0x000fc40000010000 */
        /* <DEDUP_REMOVED lines=22> */
[----:B------:R-:W-:-:S04]  /*62b0*/  ULOP3.LUT UR6, URZ, UR21, URZ, 0x33, !UPT ;  /* 0x000000153f067292 */ /* 0x000fc8000f8e333f */
[----:B------:R-:W0:Y:S02]  /*62c0*/  SHFL.IDX PT, R21, R20, RZ, 0x1c1f ;  /* 0x001c1fff14157589 */ /* 0x000e2400000e0000 */
[----:B------:R-:W-:Y:S02]  /*62d0*/  VIADD R13, R13, UR6 ;  /* 0x000000060d0d7c36 */ /* 0x000fe40008000000 */
[--C-:B0-----:R-:W-:Y:S02]  /*62e0*/  IMAD.IADD R12, R14, 0x1, R21.reuse ;  /* 0x000000010e0c7824 */ /* 0x101fe400078e0215 */
[----:B------:R-:W-:Y:S01]  /*62f0*/  IMAD.IADD R11, R13, 0x1, R21 ;  /* 0x000000010d0b7824 */ /* 0x000fe200078e0215 */
[----:B------:R-:W-:Y:S02]  /*6300*/  WARPGROUP.DEPBAR.LE gsb0, 0x0 ;  /* 0x00008000000079c5 */ /* 0x000fe40000010000 */
[----:B------:R0:W-:Y:S01]  /*6310*/  @!P3 SYNCS.ARRIVE.TRANS64.RED.A1T0 RZ, [R8+URZ], RZ ;  /* 0x000000ff08ffb9a7 */ /* 0x0001e2000810043f */
[----:B------:R-:W-:Y:S05]  /*6320*/  @P1 BRA `(.L_x_888) ;  /* 0x0000000000541947 */ /* 0x000fea0003800000 */
[----:B------:R-:W-:Y:S01]  /*6330*/  IADD3 R21, -R18, R17, R21 ;  /* 0x0000001112157210 */ /* 0x000fe20007ffe115 */
[----:B------:R-:W-:Y:S03]  /*6340*/  BSSY B0, `(.L_x_889) ;  /* 0x0000010000007945 */ /* 0x000fe60003800000 */
[----:B------:R-:W-:-:S13]  /*6350*/  ISETP.GT.AND P1, PT, R21, -0x1, PT ;  /* 0xffffffff1500780c */ /* 0x000fda0003f24270 */
[----:B------:R-:W-:Y:S05]  /*6360*/  @P1 BRA `(.L_x_890) ;  /* 0x0000000000201947 */ /* 0x000fea0003800000 */
[----:B------:R-:W-:Y:S01]  /*6370*/  IMAD.U32 R136, RZ, RZ, UR20 ;  /* 0x00000014ff887e24 */ /* 0x000fe2000f8e00ff */
[----:B------:R-:W-:-:S04]  /*6380*/  LOP3.LUT R21, RZ, R21, RZ, 0x33, !PT ;  /* 0x00000015ff157212 */ /* 0x000fc800078e33ff */
[----:B------:R-:W-:-:S13]  /*6390*/  ISETP.NE.AND P1, PT, R136, 0x1, PT ;  /* 0x000000018800780c */ /* 0x000fda0003f25270 */
[----:B0-----:R-:W0:Y:S02]  /*63a0*/  @P1 LDC.64 R8, c[0x0][0x9e8] ;  /* 0x00027a00ff081b82 */ /* 0x001e240000000a00 */
[----:B0-----:R-:W-:-:S05]  /*63b0*/  @P1 IMAD.HI.U32 R8, R21, R8, RZ ;  /* 0x0000000815081227 */ /* 0x001fca00078e00ff */
[----:B------:R-:W-:-:S04]  /*63c0*/  @P1 SHF.R.U32.HI R21, RZ, R9, R8 ;  /* 0x00000009ff151219 */ /* 0x000fc80000011608 */
[----:B------:R-:W-:Y:S01]  /*63d0*/  LOP3.LUT R21, RZ, R21, RZ, 0x33, !PT ;  /* 0x00000015ff157212 */ /* 0x000fe200078e33ff */
[----:B------:R-:W-:Y:S06]  /*63e0*/  BRA `(.L_x_891) ;  /* 0x0000000000147947 */ /* 0x000fec0003800000 */
.L_x_890:
[----:B------:R-:W-:-:S05]  /*63f0*/  IMAD.U32 R136, RZ, RZ, UR20 ;  /* 0x00000014ff887e24 */ /* 0x000fca000f8e00ff */
[----:B------:R-:W-:-:S13]  /*6400*/  ISETP.NE.AND P1, PT, R136, 0x1, PT ;  /* 0x000000018800780c */ /* 0x000fda0003f25270 */
[----:B0-----:R-:W0:Y:S02]  /*6410*/  @P1 LDC.64 R8, c[0x0][0x9e8] ;  /* 0x00027a00ff081b82 */ /* 0x001e240000000a00 */
[----:B0-----:R-:W-:-:S05]  /*6420*/  @P1 IMAD.HI.U32 R8, R21, R8, RZ ;  /* 0x0000000815081227 */ /* 0x001fca00078e00ff */
[----:B------:R-:W-:-:S07]  /*6430*/  @P1 SHF.R.U32.HI R21, RZ, R9, R8 ;  /* 0x00000009ff151219 */ /* 0x000fce0000011608 */
.L_x_891:
[----:B------:R-:W-:Y:S05]  /*6440*/  BSYNC B0 ;  /* 0x0000000000007941 */ /* 0x000fea0003800000 */
.L_x_889:
[----:B------:R-:W-:-:S05]  /*6450*/  IMAD R21, R21, R136, R10 ;  /* 0x0000008815157224 */ /* 0x000fca00078e020a */
[----:B------:R-:W-:Y:S02]  /*6460*/  VIADDMNMX R12, R21, R136, R12, PT ;  /* 0x00000088150c7246 */ /* 0x000fe4000380010c */
[----:B------:R-:W-:-:S07]  /*6470*/  VIMNMX R11, R11, R21, !PT ;  /* 0x000000150b0b7248 */ /* 0x000fce0007fe0100 */
.L_x_888:
[C---:B------:R-:W-:Y:S02]  /*6480*/  ISETP.GE.AND P1, PT, R15.reuse, 0x2, PT ;  /* 0x000000020f00780c */ /* 0x040fe40003f26270 */
        /* <DEDUP_REMOVED lines=227> */
[----:B------:R-:W1:Y:S02]  /*72c0*/  SHFL.IDX PT, R11, R20, 0x1, 0x1c1f ;  /* 0x003c1f00140b7f89 */ /* 0x000e6400000e0000 */
[----:B------:R-:W-:-:S04]  /*72d0*/  ISETP.LT.OR P6, PT, R12, 0x9a, P6 ;  /* 0x0000009a0c00780c */ /* 0x000fc800037c1670 */
[----:B------:R-:W-:Y:S02]  /*72e0*/  FSEL R69, R69, -INF , !P6 ;  /* 0xff80000045457808 */ /* 0x000fe40007000000 */
[----:B------:R-:W-:Y:S01]  /*72f0*/  PLOP3.LUT P6, PT, PT, PT, UP1, 0x40, 0x0 ;  /* 0x000000000000781c */ /* 0x000fe20003fce818 */
[--C-:B-1----:R-:W-:Y:S02]  /*7300*/  IMAD.IADD R14, R14, 0x1, R11.reuse ;  /* 0x000000010e0e7824 */ /* 0x102fe400078e020b */
[----:B------:R-:W-:-:S10]  /*7310*/  IMAD.IADD R13, R13, 0x1, R11 ;  /* 0x000000010d0d7824 */ /* 0x000fd400078e020b */
        /* <DEDUP_REMOVED lines=13> */
.L_x_894:
[----:B------:R-:W-:-:S05]  /*73f0*/  IMAD.U32 R15, RZ, RZ, UR20 ;  /* 0x00000014ff0f7e24 */ /* 0x000fca000f8e00ff */
[----:B------:R-:W-:-:S13]  /*7400*/  ISETP.NE.AND P6, PT, R15, 0x1, PT ;  /* 0x000000010f00780c */ /* 0x000fda0003fc5270 */
[----:B0-----:R-:W0:Y:S02]  /*7410*/  @P6 LDC.64 R8, c[0x0][0x9e8] ;  /* 0x00027a00ff086b82 */ /* 0x001e240000000a00 */
[----:B0-----:R-:W-:-:S05]  /*7420*/  @P6 IMAD.HI.U32 R8, R11, R8, RZ ;  /* 0x000000080b086227 */ /* 0x001fca00078e00ff */
[----:B------:R-:W-:-:S07]  /*7430*/  @P6 SHF.R.U32.HI R11, RZ, R9, R8 ;  /* 0x00000009ff0b6219 */ /* 0x000fce0000011608 */
.L_x_895:
[----:B------:R-:W-:Y:S05]  /*7440*/  BSYNC B0 ;  /* 0x0000000000007941 */ /* 0x000fea0003800000 */
.L_x_893:
[----:B------:R-:W-:-:S05]  /*7450*/  IMAD R10, R11, R15, R10 ;  /* 0x0000000f0b0a7224 */ /* 0x000fca00078e020a */
[----:B------:R-:W-:Y:S02]  /*7460*/  VIADDMNMX R14, R10, R15, R14, PT ;  /* 0x0000000f0a0e7246 */ /* 0x000fe4000380010e */
[----:B------:R-:W-:-:S07]  /*7470*/  VIMNMX R13, R13, R10, !PT ;  /* 0x0000000a0d0d7248 */ /* 0x000fce0007fe0100 */
.L_x_892:
[----:B------:R-:W-:Y:S01]  /*7480*/  ISETP.GT.AND P1, PT, R13, 0x20, !P1 ;  /* 0x000000200d00780c */ /* 0x000fe20004f24270 */
[----:B------:R-:W-:Y:S01]  /*7490*/  IMAD.U32 R15, RZ, RZ, UR42 ;  /* 0x0000002aff0f7e24 */ /* 0x000fe2000f8e00ff */
[----:B------:R-:W-:Y:S02]  /*74a0*/  LOP3.LUT P6, RZ, R16, 0x20000, RZ, 0xc0, !PT ;  /* 0x0002000010ff7812 */ /* 0x000fe400078cc0ff */
[----:B------:R-:W-:Y:S02]  /*74b0*/  ISETP.LT.OR P1, PT, R14, 0x21, P1 ;  /* 0x000000210e00780c */ /* 0x000fe40000f21670 */
[----:B0-----:R-:W-:Y:S02]  /*74c0*/  FMNMX.FTZ R8, R120, R3, !PT ;  /* 0x0000000378087209 */ /* 0x001fe40007810000 */
        /* <DEDUP_REMOVED lines=248> */
[----:B------:R-:W-:Y:S01]  /*8450*/  FFMA.FTZ R69, R69, UR42, -R10 ;  /* 0x0000002a45457c23 */ /* 0x000fe2000801080a */
        /* <DEDUP_REMOVED lines=41> */
[----:B------:R-:W-:Y:S01]  /*86f0*/  FFMA.FTZ R81, R85, UR42, -R10 ;  /* 0x0000002a55517c23 */ /* 0x000fe2000801080a */
[----:B------:R-:W-:Y:S01]  /*8700*/  IMAD.U32 R85, RZ, RZ, UR42 ;  /* 0x0000002aff557e24 */ /* 0x000fe2000f8e00ff */
[----:B------:R-:W-:Y:S01]  /*8710*/  FMNMX.FTZ R124, R71, R76, !PT ;  /* 0x0000004c477c7209 */ /* 0x000fe20007810000 */
[----:B------:R-:W-:Y:S04]  /*8720*/  MUFU.EX2 R112, R112 ;  /* 0x0000007000707308 */ /* 0x000fe80000000800 */
[----:B------:R-:W0:Y:S04]  /*8730*/  SHFL.BFLY PT, R125, R124, 0x2, 0x1f ;  /* 0x0c401f007c7d7f89 */ /* 0x000e2800000e0000 */
[----:B------:R1:W-:Y:S08]  /*8740*/  MUFU.EX2 R76, R128 ;  /* 0x00000080004c7308 */ /* 0x0003f00000000800 */
[----:B------:R-:W-:Y:S08]  /*8750*/  MUFU.EX2 R113, R113 ;  /* 0x0000007100717308 */ /* 0x000ff00000000800 */
[----:B------:R-:W-:Y:S01]  /*8760*/  MUFU.EX2 R116, R116 ;  /* 0x0000007400747308 */ /* 0x000fe20000000800 */
[----:B0-----:R-:W-:-:S02]  /*8770*/  FMNMX.FTZ R125, R124, R125, !PT ;  /* 0x0000007d7c7d7209 */ /* 0x001fc40007810000 */
[----:B------:R-:W-:-:S05]  /*8780*/  FSEL R124, R8, RZ, P1 ;  /* 0x000000ff087c7208 */ /* 0x000fca0000800000 */
[----:B------:R-:W-:Y:S01]  /*8790*/  MUFU.EX2 R117, R117 ;  /* 0x0000007500757308 */ /* 0x000fe20000000800 */
[----:B------:R-:W0:Y:S01]  /*87a0*/  SHFL.BFLY PT, R84, R125, 0x1, 0x1f ;  /* 0x0c201f007d547f89 */ /* 0x000e2200000e0000 */
[----:B------:R-:W-:-:S06]  /*87b0*/  FADD.FTZ R124, -R124, R3 ;  /* 0x000000037c7c7221 */ /* 0x000fcc0000010100 */
[----:B------:R-:W-:Y:S08]  /*87c0*/  MUFU.EX2 R3, R69 ;  /* 0x0000004500037308 */ /* 0x000ff00000000800 */
[----:B------:R-:W-:Y:S08]  /*87d0*/  MUFU.EX2 R88, R88 ;  /* 0x0000005800587308 */ /* 0x000ff00000000800 */
[----:B------:R-:W-:Y:S01]  /*87e0*/  MUFU.EX2 R89, R89 ;  /* 0x0000005900597308 */ /* 0x000fe20000000800 */
[----:B0-----:R-:W-:Y:S01]  /*87f0*/  FMNMX.FTZ R10, R125, R84, !PT ;  /* 0x000000547d0a7209 */ /* 0x001fe20007810000 */
[----:B------:R-:W-:-:S03]  /*8800*/  FMUL.FTZ R84, R124, UR42 ;  /* 0x0000002a7c547c20 */ /* 0x000fc60008410000 */
[C---:B------:R-:W-:Y:S01]  /*8810*/  FSETP.NEU.FTZ.AND P1, PT, R10.reuse, -INF , PT ;  /* 0xff8000000a00780b */ /* 0x040fe20003f3d000 */
[----:B------:R-:W-:-:S02]  /*8820*/  FFMA.FTZ R85, R10, R85, -8 ;  /* 0xc10000000a557423 */ /* 0x000fc40000010055 */
[----:B------:R-:W0:Y:S03]  /*8830*/  MUFU.EX2 R84, R84 ;  /* 0x0000005400547308 */ /* 0x000e260000000800 */
[----:B------:R-:W-:-:S05]  /*8840*/  FSEL R124, R85, RZ, P1 ;  /* 0x000000ff557c7208 */ /* 0x000fca0000800000 */
[--C-:B------:R-:W-:Y:S01]  /*8850*/  FFMA.FTZ R125, R126, UR42, -R124.reuse ;  /* 0x0000002a7e7d7c23 */ /* 0x100fe2000801087c */
[----:B-1----:R-:W-:-:S01]  /*8860*/  FFMA.FTZ R128, R9, UR42, -R124 ;  /* 0x0000002a09807c23 */ /* 0x002fc2000801087c */
[--C-:B------:R-:W-:Y:S01]  /*8870*/  FFMA.FTZ R9, R123, UR42, -R124.reuse ;  /* 0x0000002a7b097c23 */ /* 0x100fe2000801087c */
[----:B------:R-:W-:-:S01]  /*8880*/  FFMA.FTZ R126, R127, UR42, -R124 ;  /* 0x0000002a7f7e7c23 */ /* 0x000fc2000801087c */
[----:B------:R1:W-:Y:S01]  /*8890*/  MUFU.EX2 R69, R125 ;  /* 0x0000007d00457308 */ /* 0x0003e20000000800 */
[----:B------:R-:W-:-:S01]  /*88a0*/  FFMA.FTZ R85, R130, UR42, -R124 ;  /* 0x0000002a82557c23 */ /* 0x000fc2000801087c */
[--C-:B------:R-:W-:Y:S01]  /*88b0*/  FFMA.FTZ R130, R131, UR42, -R124.reuse ;  /* 0x0000002a83827c23 */ /* 0x100fe2000801087c */
[----:B------:R-:W-:-:S01]  /*88c0*/  FFMA.FTZ R127, R94, UR42, -R124 ;  /* 0x0000002a5e7f7c23 */ /* 0x000fc2000801087c */
[----:B------:R-:W-:Y:S01]  /*88d0*/  FFMA.FTZ R123, R134, UR42, -R124 ;  /* 0x0000002a867b7c23 */ /* 0x000fe2000801087c */
[----:B0-----:R-:W-:-:S01]  /*88e0*/  FFMA.FTZ R129, R84, R6, R11 ;  /* 0x0000000654817223 */ /* 0x001fc2000001000b */
[--C-:B------:R-:W-:Y:S01]  /*88f0*/  FFMA.FTZ R94, R98, UR42, -R124.reuse ;  /* 0x0000002a625e7c23 */ /* 0x100fe2000801087c */
[----:B------:R-:W-:-:S01]  /*8900*/  FFMA.FTZ R98, R102, UR42, -R124 ;  /* 0x0000002a66627c23 */ /* 0x000fc2000801087c */
[----:B------:R-:W-:Y:S01]  /*8910*/  MUFU.EX2 R128, R128 ;  /* 0x0000008000807308 */ /* 0x000fe20000000800 */
[----:B-1----:R-:W-:Y:S01]  /*8920*/  FSEL R125, R10, RZ, P1 ;  /* 0x000000ff0a7d7208 */ /* 0x002fe20000800000 */
[----:B------:R-:W-:Y:S01]  /*8930*/  FADD.FTZ R102, R12, R129 ;  /* 0x000000810c667221 */ /* 0x000fe20000010000 */
        /* <DEDUP_REMOVED lines=31> */
[----:B------:R-:W-:Y:S01]  /*8b30*/  FADD.FTZ R5, R15, R102 ;  /* 0x000000660f057221 */ /* 0x000fe20000010000 */
[----:B------:R-:W-:-:S01]  /*8b40*/  FFMA.FTZ R62, R62, UR42, -R124 ;  /* 0x0000002a3e3e7c23 */ /* 0x000fc2000801087c */
[----:B------:R-:W-:Y:S01]  /*8b50*/  FFMA.FTZ R63, R63, UR42, -R124 ;  /* 0x0000002a3f3f7c23 */ /* 0x000fe2000801087c */
[----:B------:R-:W-:-:S01]  /*8b60*/  FADD.FTZ R6, R9, R6 ;  /* 0x0000000609067221 */ /* 0x000fc20000010000 */
[--C-:B------:R-:W-:Y:S01]  /*8b70*/  FFMA.FTZ R66, R66, UR42, -R124.reuse ;  /* 0x0000002a42427c23 */ /* 0x100fe2000801087c */
[----:B------:R-:W-:-:S01]  /*8b80*/  FFMA.FTZ R73, R73, UR42, -R124 ;  /* 0x0000002a49497c23 */ /* 0x000fc2000801087c */
[----:B------:R-:W0:Y:S01]  /*8b90*/  MUFU.EX2 R130, R130 ;  /* 0x0000008200827308 */ /* 0x000e220000000800 */
[----:B------:R-:W-:-:S01]  /*8ba0*/  FFMA.FTZ R70, R70, UR42, -R124 ;  /* 0x0000002a46467c23 */ /* 0x000fc2000801087c */
[----:B------:R-:W-:-:S06]  /*8bb0*/  FFMA.FTZ R71, R71, UR42, -R124 ;  /* 0x0000002a47477c23 */ /* 0x000fcc000801087c */
[----:B------:R-:W3:Y:S08]  /*8bc0*/  MUFU.EX2 R123, R123 ;  /* 0x0000007b007b7308 */ /* 0x000ef00000000800 */
[----:B------:R4:W-:Y:S08]  /*8bd0*/  MUFU.EX2 R0, R127 ;  /* 0x0000007f00007308 */ /* 0x0009f00000000800 */
[----:B------:R-:W5:Y:S01]  /*8be0*/  MUFU.EX2 R132, R132 ;  /* 0x0000008400847308 */ /* 0x000f620000000800 */
[----:B----4-:R-:W-:-:S01]  /*8bf0*/  FADD.FTZ R127, R69, R6 ;  /* 0x00000006457f7221 */ /* 0x010fc20000010000 */
[----:B------:R-:W-:-:S03]  /*8c00*/  FADD.FTZ R6, R20, R5 ;  /* 0x0000000514067221 */ /* 0x000fc60000010000 */
[----:B-1----:R-:W-:Y:S01]  /*8c10*/  FADD.FTZ R102, R126, R127 ;  /* 0x0000007f7e667221 */ /* 0x002fe20000010000 */
[----:B------:R-:W-:-:S02]  /*8c20*/  FADD.FTZ R5, R21, R6 ;  /* 0x0000000615057221 */ /* 0x000fc40000010000 */
[----:B------:R-:W1:Y:S01]  /*8c30*/  MUFU.EX2 R106, R106 ;  /* 0x0000006a006a7308 */ /* 0x000e620000000800 */
[----:B--2---:R-:W-:-:S01]  /*8c40*/  FADD.FTZ R127, R85, R102 ;  /* 0x00000066557f7221 */ /* 0x004fc20000010000 */
[----:B------:R-:W-:-:S03]  /*8c50*/  FADD.FTZ R6, R120, R5 ;  /* 0x0000000578067221 */ /* 0x000fc60000010000 */
[----:B0-----:R-:W-:Y:S01]  /*8c60*/  FADD.FTZ R102, R130, R127 ;  /* 0x0000007f82667221 */ /* 0x001fe20000010000 */
[----:B------:R-:W-:-:S02]  /*8c70*/  FADD.FTZ R5, R121, R6 ;  /* 0x0000000679057221 */ /* 0x000fc40000010000 */
[----:B------:R-:W0:Y:S01]  /*8c80*/  MUFU.EX2 R107, R107 ;  /* 0x0000006b006b7308 */ /* 0x000e220000000800 */
[----:B---3--:R-:W-:-:S01]  /*8c90*/  FADD.FTZ R127, R123, R102 ;  /* 0x000000667b7f7221 */ /* 0x008fc20000010000 */
[----:B------:R-:W-:-:S03]  /*8ca0*/  FADD.FTZ R5, R122, R5 ;  /* 0x000000057a057221 */ /* 0x000fc60000010000 */
[----:B-----5:R-:W-:Y:S01]  /*8cb0*/  FADD.FTZ R127, R132, R127 ;  /* 0x0000007f847f7221 */ /* 0x020fe20000010000 */
[----:B------:R-:W-:-:S02]  /*8cc0*/  FADD.FTZ R6, R104, R5 ;  /* 0x0000000568067221 */ /* 0x000fc40000010000 */
[----:B------:R-:W2:Y:S01]  /*8cd0*/  MUFU.EX2 R110, R110 ;  /* 0x0000006e006e7308 */ /* 0x000ea20000000800 */
[----:B-1----:R-:W-:-:S01]  /*8ce0*/  FADD.FTZ R102, R106, R127 ;  /* 0x0000007f6a667221 */ /* 0x002fc20000010000 */
[----:B------:R-:W-:-:S04]  /*8cf0*/  FADD.FTZ R5, R105, R6 ;  /* 0x0000000669057221 */ /* 0x000fc80000010000 */
[----:B------:R-:W-:Y:S02]  /*8d00*/  FADD.FTZ R6, R108, R5 ;  /* 0x000000056c067221 */ /* 0x000fe40000010000 */
[----:B------:R-:W1:Y:S01]  /*8d10*/  MUFU.EX2 R111, R111 ;  /* 0x0000006f006f7308 */ /* 0x000e620000000800 */
[----:B0-----:R-:W-:-:S01]  /*8d20*/  FADD.FTZ R127, R107, R102 ;  /* 0x000000666b7f7221 */ /* 0x001fc20000010000 */
[----:B------:R-:W-:-:S04]  /*8d30*/  FADD.FTZ R5, R109, R6 ;  /* 0x000000066d057221 */ /* 0x000fc80000010000 */
[----:B------:R-:W-:Y:S02]  /*8d40*/  FADD.FTZ R6, R112, R5 ;  /* 0x0000000570067221 */ /* 0x000fe40000010000 */
[----:B------:R-:W0:Y:S01]  /*8d50*/  MUFU.EX2 R114, R114 ;  /* 0x0000007200727308 */ /* 0x000e220000000800 */
[----:B--2---:R-:W-:-:S01]  /*8d60*/  FADD.FTZ R102, R110, R127 ;  /* 0x0000007f6e667221 */ /* 0x004fc20000010000 */
[----:B------:R-:W-:-:S04]  /*8d70*/  FADD.FTZ R5, R113, R6 ;  /* 0x0000000671057221 */ /* 0x000fc80000010000 */
[----:B------:R-:W-:Y:S02]  /*8d80*/  FADD.FTZ R6, R116, R5 ;  /* 0x0000000574067221 */ /* 0x000fe40000010000 */
[----:B------:R-:W2:Y:S01]  /*8d90*/  MUFU.EX2 R115, R115 ;  /* 0x0000007300737308 */ /* 0x000ea20000000800 */
[----:B-1----:R-:W-:-:S01]  /*8da0*/  FADD.FTZ R127, R111, R102 ;  /* 0x000000666f7f7221 */ /* 0x002fc20000010000 */
[----:B------:R-:W-:-:S04]  /*8db0*/  FADD.FTZ R5, R117, R6 ;  /* 0x0000000675057221 */ /* 0x000fc80000010000 */
[----:B------:R-:W-:Y:S02]  /*8dc0*/  FADD.FTZ R6, R88, R5 ;  /* 0x0000000558067221 */ /* 0x000fe40000010000 */
[----:B------:R-:W1:Y:S01]  /*8dd0*/  MUFU.EX2 R118, R118 ;  /* 0x0000007600767308 */ /* 0x000e620000000800 */
[----:B0-----:R-:W-:-:S01]  /*8de0*/  FADD.FTZ R102, R114, R127 ;  /* 0x0000007f72667221 */ /* 0x001fc20000010000 */
[----:B------:R-:W-:-:S06]  /*8df0*/  FADD.FTZ R5, R89, R6 ;  /* 0x0000000659057221 */ /* 0x000fcc0000010000 */
        /* <DEDUP_REMOVED lines=9> */
[----:B-1----:R-:W-:-:S04]  /*8e90*/  FADD.FTZ R127, R91, R102 ;  /* 0x000000665b7f7221 */ /* 0x002fc80000010000 */
[----:B------:R-:W-:-:S03]  /*8ea0*/  FADD.FTZ R102, R0, R127 ;  /* 0x0000007f00667221 */ /* 0x000fc60000010000 */
        /* <DEDUP_REMOVED lines=36> */
[----:B------:R-:W-:-:S06]  /*90f0*/  FADD.FTZ R6, R76, R127 ;  /* 0x0000007f4c067221 */ /* 0x000fcc0000010000 */
        /* <DEDUP_REMOVED lines=39> */
[----:B0-----:R-:W-:-:S04]  /*9370*/  FADD.FTZ R6, R68, R5 ;  /* 0x0000000544067221 */ /* 0x001fc80000010000 */
[----:B------:R-:W-:Y:S01]  /*9380*/  FADD.FTZ R6, R3, R6 ;  /* 0x0000000603067221 */ /* 0x000fe20000010000 */
[----:B--2---:R-:W-:-:S04]  /*9390*/  FADD.FTZ R102, R70, R127 ;  /* 0x0000007f46667221 */ /* 0x004fc80000010000 */
[----:B-1----:R-:W-:Y:S01]  /*93a0*/  FADD.FTZ R5, R71, R102 ;  /* 0x0000006647057221 */ /* 0x002fe20000010000 */
[----:B------:R-:W-:Y:S06]  /*93b0*/  @!P0 BRA `(.L_x_896) ;  /* 0x0000000000048947 */ /* 0x000fec0003800000 */
[----:B------:R-:W-:Y:S01]  /*93c0*/  BPT.TRAP 0x1 ;  /* 0x000000040000795c */ /* 0x000fe20000300000 */
.L_x_896:
        /* <DEDUP_REMOVED lines=50> */
[----:B------:R-:W-:Y:S01]  /*96f0*/  FMUL.FTZ R31, R31, R125 ;  /* 0x0000007d1f1f7220 */ /* 0x000fe20000410000 */
        /* <DEDUP_REMOVED lines=35> */
.L_x_879:
        /* <DEDUP_REMOVED lines=25> */
.L_x_899:
[----:B------:R-:W-:-:S11]  /*9ac0*/  UISETP.NE.AND UP2, UPT, UR11, 0x1, UPT ;  /* 0x000000010b00788c */ /* 0x000fd6000bf45270 */
[----:B------:R-:W-:Y:S02]  /*9ad0*/  @UP2 ULDC.64 UR12, c[0x0][0x9e8] ;  /* 0x00027a00000c2ab9 */ /* 0x000fe40000000a00 */
[----:B------:R-:W-:-:S04]  /*9ae0*/  UIMAD.WIDE.U32 UR6, UR10, UR12, URZ ;  /* 0x0000000c0a0672a5 */ /* 0x000fc8000f8e003f */
[----:B------:R-:W-:-:S12]  /*9af0*/  @UP2 USHF.R.U32.HI UR10, URZ, UR13, UR7 ;  /* 0x0000000d3f0a2299 */ /* 0x000fd80008011607 */
.L_x_900:
[----:B------:R-:W-:-:S04]  /*9b00*/  UIMAD UR10, UR10, UR11, URZ ;  /* 0x0000000b0a0a72a4 */ /* 0x000fc8000f8e023f */
[----:B------:R-:W-:-:S04]  /*9b10*/  UISETP.LT.AND UP2, UPT, UR21, UR10, UPT ;  /* 0x0000000a1500728c */ /* 0x000fc8000bf41270 */
[----:B------:R-:W-:-:S12]  /*9b20*/  USEL UR21, UR21, UR10, !UP2 ;  /* 0x0000000a15157287 */ /* 0x000fd8000d000000 */
.L_x_898:
        /* <DEDUP_REMOVED lines=12> */
.L_x_911:
[----:B------:R-:W-:-:S04]  /*9bf0*/  UIADD3 UR37, UR21, 0x1, URZ ;  /* 0x0000000115257890 */ /* 0x000fc8000fffe03f */
[----:B------:R-:W-:-:S04]  /*9c00*/  UISETP.NE.AND UP2, UPT, UR37, 0x2, UPT ;  /* 0x000000022500788c */ /* 0x000fc8000bf45270 */
[----:B------:R-:W-:Y:S02]  /*9c10*/  USEL UR36, URZ, 0x1, UP2 ;  /* 0x000000013f247887 */ /* 0x000fe40009000000 */
[----:B------:R-:W-:Y:S02]  /*9c20*/  USEL UR37, UR37, URZ, UP2 ;  /* 0x0000003f25257287 */ /* 0x000fe40009000000 */
[----:B------:R-:W-:Y:S01]  /*9c30*/  ULOP3.LUT UR36, UR22, UR36, URZ, 0x3c, !UPT ;  /* 0x0000002416247292 */ /* 0x000fe2000f8e3c3f */
[----:B------:R-:W-:Y:S11]  /*9c40*/  @!P0 BRA `(.L_x_902) ;  /* 0x0000000000048947 */ /* 0x000ff60003800000 */
[----:B------:R-:W-:Y:S01]  /*9c50*/  BPT.TRAP 0x1 ;  /* 0x000000040000795c */ /* 0x000fe20000300000 */
.L_x_902:
[----:B------:R-:W-:Y:S01]  /*9c60*/  ULEA UR6, UR37, UR45, 0x3 ;  /* 0x0000002d25067291 */ /* 0x000fe2000f8e183f */
[----:B------:R-:W-:-:S05]  /*9c70*/  IMAD.U32 R0, RZ, RZ, UR36 ;  /* 0x00000024ff007e24 */ /* 0x000fca000f8e00ff */
[----:B------:R-:W-:-:S04]  /*9c80*/  SHF.L.U32 R0, R0, 0x1f, RZ ;  /* 0x0000001f00007819 */ /* 0x000fc800000006ff */
[----:B------:R0:W1:Y:S01]  /*9c90*/  SYNCS.PHASECHK.TRANS64.TRYWAIT P1, [UR6+0x13230], R0 ;  /* 0x01323000ff0075a7 */ /* 0x0000620008020146 */
[----:B------:R-:W-:Y:S05]  /*9ca0*/  @!P0 BRA `(.L_x_903) ;  /* 0x0000000000048947 */ /* 0x000fea0003800000 */
[----:B------:R-:W-:Y:S01]  /*9cb0*/  BPT.TRAP 0x1 ;  /* 0x000000040000795c */ /* 0x000fe20000300000 */
.L_x_903:
[----:B-1----:R-:W-:Y:S05]  /*9cc0*/  @P1 BRA `(.L_x_904) ;  /* 0x0000000000081947 */ /* 0x002fea0003800000 */
[----:B------:R-:W1:Y:S02]  /*9cd0*/  SYNCS.PHASECHK.TRANS64.TRYWAIT P1, [UR6+0x13230], R0 ;  /* 0x01323000ff0075a7 */ /* 0x000e640008020146 */
[----:B-1----:R-:W-:Y:S05]  /*9ce0*/  @!P1 BRA `(.L_x_905) ;  /* 0x000000d800c09947 */ /* 0x002fea0003800000 */
.L_x_904:
        /* <DEDUP_REMOVED lines=64> */
.L_x_906:
[----:B------:R-:W-:Y:S01]  /*a0f0*/  ULEA UR11, UR21, UR45, 0x3 ;  /* 0x0000002d150b7291 */ /* 0x000fe2000f8e183f */
[----:B01----:R-:W-:-:S05]  /*a100*/  IMAD.U32 R0, RZ, RZ, UR22 ;  /* 0x00000016ff007e24 */ /* 0x003fca000f8e00ff */
[----:B------:R-:W-:-:S04]  /*a110*/  SHF.L.U32 R0, R0, 0x1f, RZ ;  /* 0x0000001f00007819 */ /* 0x000fc800000006ff */
[----:B------:R0:W1:Y:S01]  /*a120*/  SYNCS.PHASECHK.TRANS64.TRYWAIT P1, [UR11+0x13250], R0 ;  /* 0x01325000ff0075a7 */ /* 0x000062000802014b */
[----:B------:R-:W-:Y:S05]  /*a130*/  @!P0 BRA `(.L_x_907) ;  /* 0x0000000000048947 */ /* 0x000fea0003800000 */
[----:B------:R-:W-:Y:S01]  /*a140*/  BPT.TRAP 0x1 ;  /* 0x000000040000795c */ /* 0x000fe20000300000 */
.L_x_907:
[----:B-1----:R-:W-:Y:S05]  /*a150*/  @P1 BRA `(.L_x_908) ;  /* 0x0000000000081947 */ /* 0x002fea0003800000 */
[----:B------:R-:W1:Y:S02]  /*a160*/  SYNCS.PHASECHK.TRANS64.TRYWAIT P1, [UR11+0x13250], R0 ;  /* 0x01325000ff0075a7 */ /* 0x000e64000802014b */
[----:B-1----:R-:W-:Y:S05]  /*a170*/  @!P1 BRA `(.L_x_909) ;  /* 0x000000d400b49947 */ /* 0x002fea0003800000 */
.L_x_908:
        /* <DEDUP_REMOVED lines=164> */
[----:B------:R-:W0:Y:S01]  /*abc0*/  MUFU.EX2 R12, R12 ;  /* 0x0000000c000c7308 */ /* 0x000e220000000800 */
[----:B------:R-:W-:Y:S01]  /*abd0*/  WARPGROUP.ARRIVE ;  /* 0x00000000000079c5 */ /* 0x000fe20000000000 */
[--C-:B------:R-:W-:Y:S01]  /*abe0*/  FFMA.FTZ R126, R131, UR42, -R10.reuse ;  /* 0x0000002a837e7c23 */ /* 0x100fe2000801080a */
[----:B------:R-:W-:-:S01]  /*abf0*/  FFMA.FTZ R127, R134, UR42, -R10 ;  /* 0x0000002a867f7c23 */ /* 0x000fc2000801080a */
[--C-:B------:R-:W-:Y:S01]  /*ac00*/  FFMA.FTZ R128, R135, UR42, -R10.reuse ;  /* 0x0000002a87807c23 */ /* 0x100fe2000801080a */
[----:B------:R-:W-:-:S01]  /*ac10*/  FFMA.FTZ R106, R106, UR42, -R10 ;  /* 0x0000002a6a6a7c23 */ /* 0x000fc2000801080a */
[--C-:B------:R-:W-:Y:S01]  /*ac20*/  FFMA.FTZ R107, R107, UR42, -R10.reuse ;  /* 0x0000002a6b6b7c23 */ /* 0x100fe2000801080a */
[----:B------:R-:W-:Y:S01]  /*ac30*/  QGMMA.64x64x32.F32.E4M3.E4M3 R24, R140, gdesc[UR4], R24, gsb0 ;  /* 0x00e000048c187df3 */ /* 0x000fe20008000818 */
        /* <DEDUP_REMOVED lines=9> */
[----:B0-----:R-:W-:-:S01]  /*acd0*/  FFMA.FTZ R6, R9, R6, R12 ;  /* 0x0000000609067223 */ /* 0x001fc2000001000c */
[--C-:B------:R-:W-:Y:S01]  /*ace0*/  FFMA.FTZ R91, R91, UR42, -R10.reuse ;  /* 0x0000002a5b5b7c23 */ /* 0x100fe2000801080a */
[----:B------:R-:W-:-:S01]  /*acf0*/  FFMA.FTZ R94, R94, UR42, -R10 ;  /* 0x0000002a5e5e7c23 */ /* 0x000fc2000801080a */
[--C-:B------:R-:W-:Y:S01]  /*ad00*/  FFMA.FTZ R95, R95, UR42, -R10.reuse ;  /* 0x0000002a5f5f7c23 */ /* 0x100fe2000801080a */
[----:B------:R-:W-:-:S01]  /*ad10*/  FFMA.FTZ R98, R98, UR42, -R10 ;  /* 0x0000002a62627c23 */ /* 0x000fc2000801080a */
[--C-:B------:R-:W-:Y:S01]  /*ad20*/  FFMA.FTZ R99, R99, UR42, -R10.reuse ;  /* 0x0000002a63637c23 */ /* 0x100fe2000801080a */
[----:B------:R-:W-:Y:S01]  /*ad30*/  UIADD3 UR6, UR10, 0x200, URZ ;  /* 0x000002000a067890 */ /* 0x000fe2000fffe03f */
[----:B------:R-:W0:Y:S01]  /*ad40*/  MUFU.EX2 R11, R11 ;  /* 0x0000000b000b7308 */ /* 0x000e220000000800 */
[----:B------:R-:W-:-:S01]  /*ad50*/  FFMA.FTZ R102, R102, UR42, -R10 ;  /* 0x0000002a66667c23 */ /* 0x000fc2000801080a */
[--C-:B------:R-:W-:Y:S01]  /*ad60*/  FFMA.FTZ R103, R103, UR42, -R10.reuse ;  /* 0x0000002a67677c23 */ /* 0x100fe2000801080a */
[----:B------:R-:W-:Y:S01]  /*ad70*/  UMOV UR7, 0xc0000010 ;  /* 0xc000001000077882 */ /* 0x000fe20000000000 */
        /* <DEDUP_REMOVED lines=20> */
[----:B------:R-:W0:Y:S08]  /*aec0*/  MUFU.EX2 R123, R123 ;  /* 0x0000007b007b7308 */ /* 0x000e300000000800 */
[----:B------:R3:W4:Y:S08]  /*aed0*/  MUFU.EX2 R14, R125 ;  /* 0x0000007d000e7308 */ /* 0x0007300000000800 */
[----:B------:R-:W5:Y:S01]  /*aee0*/  MUFU.EX2 R124, R124 ;  /* 0x0000007c007c7308 */ /* 0x000f620000000800 */
[----:B---3--:R-:W-:-:S01]  /*aef0*/  FFMA.FTZ R125, R130, UR42, -R10 ;  /* 0x0000002a827d7c23 */ /* 0x008fc2000801080a */
[----:B--2---:R-:W-:Y:S01]  /*af00*/  FADD.FTZ R130, R122, R5 ;  /* 0x000000057a827221 */ /* 0x004fe20000010000 */
[----:B-1----:R-:W-:-:S03]  /*af10*/  FADD.FTZ R5, R13, R6 ;  /* 0x000000060d057221 */ /* 0x002fc60000010000 */
[----:B0-----:R-:W-:Y:S02]  /*af20*/  FADD.FTZ R129, R123, R130 ;  /* 0x000000827b817221 */ /* 0x001fe40000010000 */
        /* <DEDUP_REMOVED lines=114> */
[----:B------:R-:W-:-:S05]  /*b650*/  IMAD.U32 R5, RZ, RZ, UR37 ;  /* 0x00000025ff057e24 */ /* 0x000fca000f8e00ff */
[----:B------:R-:W-:Y:S01]  /*b660*/  @!P1 LEA R5, R5, UR45, 0x3 ;  /* 0x0000002d05059c11 */ /* 0x000fe2000f8e18ff */
[----:B------:R-:W1:Y:S01]  /*b670*/  MUFU.EX2 R87, R87 ;  /* 0x0000005700577308 */ /* 0x000e620000000800 */
[----:B--2---:R-:W-:-:S03]  /*b680*/  FADD.FTZ R130, R86, R129 ;  /* 0x0000008156827221 */ /* 0x004fc60000010000 */
[----:B------:R-:W-:-:S04]  /*b690*/  @!P1 VIADD R5, R5, 0x13240 ;  /* 0x0001324005059836 */ /* 0x000fc80000000000 */
[----:B------:R-:W2:Y:S01]  /*b6a0*/  MUFU.EX2 R56, R56 ;  /* 0x0000003800387308 */ /* 0x000ea20000000800 */
[----:B0-----:R-:W-:-:S01]  /*b6b0*/  FADD.FTZ R129, R85, R6 ;  /* 0x0000000655817221 */ /* 0x001fc20000010000 */
[----:B------:R-:W-:-:S04]  /*b6c0*/  @!P1 PRMT R5, RZ, 0x654, R5 ;  /* 0x00000654ff059816 */ /* 0x000fc80000000005 */
[----:B------:R0:W-:Y:S02]  /*b6d0*/  @!P1 SYNCS.ARRIVE.TRANS64.RED.A1T0 RZ, [R5+URZ], RZ ;  /* 0x000000ff05ff99a7 */ /* 0x0001e4000810043f */
[----:B------:R-:W3:Y:S01]  /*b6e0*/  MUFU.EX2 R58, R58 ;  /* 0x0000003a003a7308 */ /* 0x000ee20000000800 */
[----:B-1----:R-:W-:-:S07]  /*b6f0*/  FADD.FTZ R131, R87, R130 ;  /* 0x0000008257837221 */ /* 0x002fce0000010000 */
[----:B------:R-:W1:Y:S01]  /*b700*/  MUFU.EX2 R57, R57 ;  /* 0x0000003900397308 */ /* 0x000e620000000800 */
[----:B--2---:R-:W-:-:S07]  /*b710*/  FADD.FTZ R6, R56, R129 ;  /* 0x0000008138067221 */ /* 0x004fce0000010000 */
[----:B------:R-:W2:Y:S01]  /*b720*/  MUFU.EX2 R59, R59 ;  /* 0x0000003b003b7308 */ /* 0x000ea20000000800 */
[----:B---3--:R-:W-:-:S07]  /*b730*/  FADD.FTZ R130, R58, R131 ;  /* 0x000000833a827221 */ /* 0x008fce0000010000 */
        /* <DEDUP_REMOVED lines=28> */
.L_x_910:
        /* <DEDUP_REMOVED lines=82> */
.L_x_901:
        /* <DEDUP_REMOVED lines=8> */
[----:B------:R-:W-:-:S05]  /*bea0*/  ULDC UR21, c[0x0][0x9e0] ;  /* 0x0002780000157ab9 */ /* 0x000fca0000000800 */
.L_x_930:
[----:B------:R-:W-:-:S04]  /*beb0*/  UIADD3 UR37, UR23, 0x1, URZ ;  /* 0x0000000117257890 */ /* 0x000fc8000fffe03f */
[----:B------:R-:W-:-:S04]  /*bec0*/  UISETP.NE.AND UP2, UPT, UR37, 0x2, UPT ;  /* 0x000000022500788c */ /* 0x000fc8000bf45270 */
[----:B------:R-:W-:Y:S02]  /*bed0*/  USEL UR36, URZ, 0x1, UP2 ;  /* 0x000000013f247887 */ /* 0x000fe40009000000 */
[----:B------:R-:W-:Y:S02]  /*bee0*/  USEL UR37, UR37, URZ, UP2 ;  /* 0x0000003f25257287 */ /* 0x000fe40009000000 */
[----:B------:R-:W-:Y:S01]  /*bef0*/  ULOP3.LUT UR36, UR24, UR36, URZ, 0x3c, !UPT ;  /* 0x0000002418247292 */ /* 0x000fe2000f8e3c3f */
[----:B------:R-:W-:Y:S11]  /*bf00*/  @!P0 BRA `(.L_x_913) ;  /* 0x0000000000048947 */ /* 0x000ff60003800000 */
[----:B------:R-:W-:Y:S01]  /*bf10*/  BPT.TRAP 0x1 ;  /* 0x000000040000795c */ /* 0x000fe20000300000 */
.L_x_913:
[----:B------:R-:W-:Y:S01]  /*bf20*/  ULEA UR6, UR37, UR45, 0x3 ;  /* 0x0000002d25067291 */ /* 0x000fe2000f8e183f */
[----:B------:R-:W-:-:S05]  /*bf30*/  IMAD.U32 R0, RZ, RZ, UR36 ;  /* 0x00000024ff007e24 */ /* 0x000fca000f8e00ff */
[----:B------:R-:W-:-:S04]  /*bf40*/  SHF.L.U32 R0, R0, 0x1f, RZ ;  /* 0x0000001f00007819 */ /* 0x000fc800000006ff */
[----:B------:R0:W1:Y:S01]  /*bf50*/  SYNCS.PHASECHK.TRANS64.TRYWAIT P1, [UR6+0x13230], R0 ;  /* 0x01323000ff0075a7 */ /* 0x0000620008020146 */
[----:B------:R-:W-:Y:S05]  /*bf60*/  @!P0 BRA `(.L_x_914) ;  /* 0x0000000000048947 */ /* 0x000fea0003800000 */
[----:B------:R-:W-:Y:S01]  /*bf70*/  BPT.TRAP 0x1 ;  /* 0x000000040000795c */ /* 0x000fe20000300000 */
.L_x_914:
[----:B-1----:R-:W-:Y:S05]  /*bf80*/  @P1 BRA `(.L_x_915) ;  /* 0x0000000000081947 */ /* 0x002fea0003800000 */
[----:B------:R-:W1:Y:S02]  /*bf90*/  SYNCS.PHASECHK.TRANS64.TRYWAIT P1, [UR6+0x13230], R0 ;  /* 0x01323000ff0075a7 */ /* 0x000e640008020146 */
[----:B-1----:R-:W-:Y:S05]  /*bfa0*/  @!P1 BRA `(.L_x_916) ;  /* 0x000000b800409947 */ /* 0x002fea0003800000 */
.L_x_915:
        /* <DEDUP_REMOVED lines=64> */
.L_x_917:
[----:B------:R-:W-:Y:S01]  /*c3b0*/  ULEA UR11, UR23, UR45, 0x3 ;  /* 0x0000002d170b7291 */ /* 0x000fe2000f8e183f */
[----:B01----:R-:W-:-:S05]  /*c3c0*/  IMAD.U32 R0, RZ, RZ, UR24 ;  /* 0x00000018ff007e24 */ /* 0x003fca000f8e00ff */
[----:B------:R-:W-:-:S04]  /*c3d0*/  SHF.L.U32 R0, R0, 0x1f, RZ ;  /* 0x0000001f00007819 */ /* 0x000fc800000006ff */
[----:B------:R0:W1:Y:S01]  /*c3e0*/  SYNCS.PHASECHK.TRANS64.TRYWAIT P1, [UR11+0x13250], R0 ;  /* 0x01325000ff0075a7 */ /* 0x000062000802014b */
[----:B------:R-:W-:Y:S05]  /*c3f0*/  @!P0 BRA `(.L_x_918) ;  /* 0x0000000000048947 */ /* 0x000fea0003800000 */
[----:B------:R-:W-:Y:S01]  /*c400*/  BPT.TRAP 0x1 ;  /* 0x000000040000795c */ /* 0x000fe20000300000 */
.L_x_918:
[----:B-1----:R-:W-:Y:S05]  /*c410*/  @P1 BRA `(.L_x_919) ;  /* 0x0000000000081947 */ /* 0x002fea0003800000 */
[----:B------:R-:W1:Y:S02]  /*c420*/  SYNCS.PHASECHK.TRANS64.TRYWAIT P1, [UR11+0x13250], R0 ;  /* 0x01325000ff0075a7 */ /* 0x000e64000802014b */
[----:B-1----:R-:W-:Y:S05]  /*c430*/  @!P1 BRA `(.L_x_920) ;  /* 0x000000b400349947 */ /* 0x002fea0003800000 */
.L_x_919:
        /* <DEDUP_REMOVED lines=15> */
[----:B------:R-:W-:Y:S02]  /*c530*/  @!P3 LEA R0, R0, UR45, 0x3 ;  /* 0x0000002d0000bc11 */ /* 0x000fe4000f8e18ff */
[----:B------:R-:W-:Y:S01]  /*c540*/  IADD3 R13, -R18, R10, R17 ;  /* 0x0000000a120d7210 */ /* 0x000fe20007ffe111 */
[----:B------:R-:W-:Y:S02]  /*c550*/  UMOV UR6, UR10 ;  /* 0x0000000a00067c82 */ /* 0x000fe40008000000 */
[----:B------:R-:W-:Y:S01]  /*c560*/  QGMMA.64x64x32.F32.E4M3.E4M3 R24, R152, gdesc[UR4], R24, gsb0 ;  /* 0x00e0000498187df3 */ /* 0x000fe20008000818 */
[----:B------:R-:W-:Y:S01]  /*c570*/  UIADD3 UR6, UR10, 0x80, URZ ;  /* 0x000000800a067890 */ /* 0x000fe2000fffe03f */
[----:B------:R-:W-:Y:S01]  /*c580*/  @!P3 VIADD R0, R0, 0x13240 ;  /* 0x000132400000b836 */ /* 0x000fe20000000000 */
[----:B------:R-:W-:Y:S01]  /*c590*/  UMOV UR7, 0xc0000010 ;  /* 0xc000001000077882 */ /* 0x000fe20000000000 */
[----:B------:R-:W-:-:S03]  /*c5a0*/  VIADD R14, R13, UR21 ;  /* 0x000000150d0e7c36 */ /* 0x000fc60008000000 */
        /* <DEDUP_REMOVED lines=30> */
[----:B------:R0:W-:Y:S02]  /*c790*/  @!P3 SYNCS.ARRIVE.TRANS64.RED.A1T0 RZ, [R0+URZ], RZ ;  /* 0x000000ff00ffb9a7 */ /* 0x0001e4000810043f */
[----:B0-----:R-:W-:Y:S01]  /*c7a0*/  VIADD R0, R10, 0xffffffff ;  /* 0xffffffff0a007836 */ /* 0x001fe20000000000 */
[----:B------:R-:W-:Y:S06]  /*c7b0*/  @P1 BRA `(.L_x_921) ;  /* 0x0000000000541947 */ /* 0x000fec0003800000 */
[----:B------:R-:W-:Y:S01]  /*c7c0*/  IADD3 R21, -R18, R17, R21 ;  /* 0x0000001112157210 */ /* 0x000fe20007ffe115 */
        /* <DEDUP_REMOVED lines=11> */
.L_x_923:
[----:B------:R-:W-:-:S05]  /*c880*/  IMAD.U32 R136, RZ, RZ, UR20 ;  /* 0x00000014ff887e24 */ /* 0x000fca000f8e00ff */
[----:B------:R-:W-:-:S13]  /*c890*/  ISETP.NE.AND P1, PT, R136, 0x1, PT ;  /* 0x000000018800780c */ /* 0x000fda0003f25270 */
[----:B------:R-:W0:Y:S02]  /*c8a0*/  @P1 LDC.64 R10, c[0x0][0x9e8] ;  /* 0x00027a00ff0a1b82 */ /* 0x000e240000000a00 */
[----:B0-----:R-:W-:-:S05]  /*c8b0*/  @P1 IMAD.HI.U32 R10, R21, R10, RZ ;  /* 0x0000000a150a1227 */ /* 0x001fca00078e00ff */
[----:B------:R-:W-:-:S07]  /*c8c0*/  @P1 SHF.R.U32.HI R21, RZ, R11, R10 ;  /* 0x0000000bff151219 */ /* 0x000fce000001160a */
.L_x_924:
[----:B------:R-:W-:Y:S05]  /*c8d0*/  BSYNC B0 ;  /* 0x0000000000007941 */ /* 0x000fea0003800000 */
.L_x_922:
[----:B------:R-:W-:-:S05]  /*c8e0*/  IMAD R21, R21, R136, R0 ;  /* 0x0000008815157224 */ /* 0x000fca00078e0200 */
[----:B------:R-:W-:Y:S02]  /*c8f0*/  VIADDMNMX R12, R21, R136, R12, PT ;  /* 0x00000088150c7246 */ /* 0x000fe4000380010c */
[----:B------:R-:W-:-:S07]  /*c900*/  VIMNMX R3, R3, R21, !PT ;  /* 0x0000001503037248 */ /* 0x000fce0007fe0100 */
.L_x_921:
        /* <DEDUP_REMOVED lines=247> */
.L_x_927:
[----:B------:R-:W-:-:S05]  /*d880*/  IMAD.U32 R15, RZ, RZ, UR20 ;  /* 0x00000014ff0f7e24 */ /* 0x000fca000f8e00ff */
[----:B------:R-:W-:-:S13]  /*d890*/  ISETP.NE.AND P6, PT, R15, 0x1, PT ;  /* 0x000000010f00780c */ /* 0x000fda0003fc5270 */
[----:B------:R-:W0:Y:S02]  /*d8a0*/  @P6 LDC.64 R10, c[0x0][0x9e8] ;  /* 0x00027a00ff0a6b82 */ /* 0x000e240000000a00 */
[----:B0-----:R-:W-:-:S05]  /*d8b0*/  @P6 IMAD.HI.U32 R10, R3, R10, RZ ;  /* 0x0000000a030a6227 */ /* 0x001fca00078e00ff */
[----:B------:R-:W-:-:S07]  /*d8c0*/  @P6 SHF.R.U32.HI R3, RZ, R11, R10 ;  /* 0x0000000bff036219 */ /* 0x000fce000001160a */
.L_x_928:
[----:B------:R-:W-:Y:S05]  /*d8d0*/  BSYNC B0 ;  /* 0x0000000000007941 */ /* 0x000fea0003800000 */
.L_x_926:
[----:B------:R-:W-:-:S05]  /*d8e0*/  IMAD R0, R3, R15, R0 ;  /* 0x0000000f03007224 */ /* 0x000fca00078e0200 */
[----:B------:R-:W-:Y:S02]  /*d8f0*/  VIADDMNMX R14, R0, R15, R14, PT ;  /* 0x0000000f000e7246 */ /* 0x000fe4000380010e */
[----:B------:R-:W-:-:S07]  /*d900*/  VIMNMX R13, R13, R0, !PT ;  /* 0x000000000d0d7248 */ /* 0x000fce0007fe0100 */
.L_x_925:
        /* <DEDUP_REMOVED lines=501> */
.L_x_929:
        /* <DEDUP_REMOVED lines=82> */
.L_x_912:
[----:B------:R-:W-:Y:S06]  /*fd80*/  BAR.ARV 0x8, 0x200 ;  /* 0x0208000000007b1d */ /* 0x000fec0000002000 */
[----:B------:R-:W-:Y:S05]  /*fd90*/  @!P0 BRA `(.L_x_931) ;  /* 0x0000000000048947 */ /* 0x000fea0003800000 */
[----:B------:R-:W-:Y:S01]  /*fda0*/  BPT.TRAP 0x1 ;  /* 0x000000040000795c */ /* 0x000fe20000300000 */
.L_x_931:
[----:B------:R-:W-:Y:S01]  /*fdb0*/  ULEA UR14, UR37, UR45, 0x3 ;  /* 0x0000002d250e7291 */ /* 0x000fe2000f8e183f */
[----:B------:R-:W-:-:S05]  /*fdc0*/  IMAD.U32 R4, RZ, RZ, UR36 ;  /* 0x00000024ff047e24 */ /* 0x000fca000f8e00ff */
[----:B------:R-:W-:-:S04]  /*fdd0*/  SHF.L.U32 R4, R4, 0x1f, RZ ;  /* 0x0000001f04047819 */ /* 0x000fc800000006ff */
[----:B------:R0:W1:Y:S01]  /*fde0*/  SYNCS.PHASECHK.TRANS64.TRYWAIT P1, [UR14+0x13250], R4 ;  /* 0x01325004ff0075a7 */ /* 0x000062000802014e */
[----:B------:R-:W-:Y:S05]  /*fdf0*/  @!P0 BRA `(.L_x_932) ;  /* 0x0000000000048947 */ /* 0x000fea0003800000 */
[----:B------:R-:W-:Y:S01]  /*fe00*/  BPT.TRAP 0x1 ;  /* 0x000000040000795c */ /* 0x000fe20000300000 */
.L_x_932:
[----:B-1----:R-:W-:Y:S05]  /*fe10*/  @P1 BRA `(.L_x_933) ;  /* 0x0000000000081947 */ /* 0x002fea0003800000 */
[----:B------:R-:W1:Y:S02]  /*fe20*/  SYNCS.PHASECHK.TRANS64.TRYWAIT P1, [UR14+0x13250], R4 ;  /* 0x01325004ff0075a7 */ /* 0x000e64000802014e */
[----:B-1----:R-:W-:Y:S05]  /*fe30*/  @!P1 BRA `(.L_x_934) ;  /* 0x0000007800cc9947 */ /* 0x002fea0003800000 */
.L_x_933:
[----:B------:R-:W-:Y:S01]  /*fe40*/  ULDC.64 UR4, c[0x0][0x9a0] ;  /* 0x0002680000047ab9 */ /* 0x000fe20000000a00 */
[----:B------:R-:W-:Y:S01]  /*fe50*/  UIADD3 UR45, UR45, 0x1000, URZ ;  /* 0x000010002d2d7890 */ /* 0x000fe2000fffe03f */
[----:B------:R-:W-:Y:S01]  /*fe60*/  WARPGROUP.ARRIVE ;  /* 0x00000000000079c5 */ /* 0x000fe20000000000 */
[----:B------:R-:W-:Y:S01]  /*fe70*/  UISETP.NE.U32.AND UP0, UPT, UR4, URZ, UPT ;  /* 0x0000003f0400728c */ /* 0x000fe2000bf05070 */
[----:B01----:R-:W-:Y:S01]  /*fe80*/  IMAD.MOV.U32 R4, RZ, RZ, 0x3f800000 ;  /* 0x3f800000ff047424 */ /* 0x003fe200078e00ff */
        /* <DEDUP_REMOVED lines=8> */
[----:B------:R-:W-:Y:S01]  /*ff10*/  @UP0 UIMAD UR6, UR6, UR10, URZ ;  /* 0x0000000a060602a4 */ /* 0x000fe2000f8e023f */
[----:B------:R-:W-:Y:S01]  /*ff20*/  @UP0 ULDC.64 UR12, c[0x0][0x9d0] ;  /* 0x00027400000c0ab9 */ /* 0x000fe20000000a00 */
[----:B------:R-:W-:Y:S02]  /*ff30*/  @UP0 UIMAD.WIDE.U32 UR8, UR48, UR10, URZ ;  /* 0x0000000a300802a5 */ /* 0x000fe4000f8e003f */
[----:B------:R-:W-:Y:S02]  /*ff40*/  @UP0 UIMAD UR6, UR48, UR11, UR6 ;  /* 0x0000000b300602a4 */ /* 0x000fe4000f8e0206 */
[----:B------:R-:W-:-:S02]  /*ff50*/  UIMAD UR10, UR37, 0x280, UR45 ;  /* 0x00000280250a78a4 */ /* 0x000fc4000f8e022d */
[----:B------:R-:W-:Y:S02]  /*ff60*/  @UP0 UIMAD UR7, UR7, UR12, URZ ;  /* 0x0000000c070702a4 */ /* 0x000fe4000f8e023f */
[----:B------:R-:W-:Y:S02]  /*ff70*/  @UP0 UIADD3 UR9, UR9, UR6, URZ ;  /* 0x0000000609090290 */ /* 0x000fe4000fffe03f */
[----:B------:R-:W-:Y:S01]  /*ff80*/  @UP0 UIMAD UR11, UR49, UR13, UR7 ;  /* 0x0000000d310b02a4 */ /* 0x000fe2000f8e0207 */
[----:B------:R-:W-:Y:S02]  /*ff90*/  UMOV UR6, UR10 ;  /* 0x0000000a00067c82 */ /* 0x000fe40008000000 */
[----:B------:R-:W-:Y:S02]  /*ffa0*/  UMOV UR7, 0xc0000010 ;  /* 0xc000001000077882 */ /* 0x000fe40000000000 */
[----:B------:R-:W-:Y:S01]  /*ffb0*/  QGMMA.64x64x32.F32.E4M3.E4M3 R24, R152, gdesc[UR4], R24, gsb0 ;  /* 0x00e0000498187df3 */ /* 0x000fe20008000818 */
        /* <DEDUP_REMOVED lines=22> */
[----:B------:R-:W1:Y:S04]  /*10120*/  SHFL.BFLY PT, R7, R6, 0x2, 0x1f ;  /* 0x0c401f0006077f89 */ /* 0x000e6800000e0000 */
[----:B------:R-:W3:Y:S01]  /*10130*/  SHFL.BFLY PT, R10, R5, 0x2, 0x1f ;  /* 0x0c401f00050a7f89 */ /* 0x000ee200000e0000 */
[----:B------:R-:W-:Y:S02]  /*10140*/  WARPGROUP.DEPBAR.LE gsb0, 0x0 ;  /* 0x00008000000079c5 */ /* 0x000fe40000010000 */
[----:B------:R-:W-:-:S06]  /*10150*/  WARPGROUP.ARRIVE ;  /* 0x00000000000079c5 */ /* 0x000fcc0000000000 */
[----:B------:R-:W-:Y:S01]  /*10160*/  QGMMA.64x64x32.F32.E4M3.E4M3 R24, R140, gdesc[UR4], R24, gsb0 ;  /* 0x00e000048c187df3 */ /* 0x000fe20008000818 */
[----:B-1----:R-:W-:-:S01]  /*10170*/  FADD.FTZ R7, R7, R6 ;  /* 0x0000000607077221 */ /* 0x002fc20000010000 */
[----:B------:R-:W-:Y:S01]  /*10180*/  UIADD3 UR10, UR10, 0x200, URZ ;  /* 0x000002000a0a7890 */ /* 0x000fe2000fffe03f */
[----:B---3--:R-:W-:-:S01]  /*10190*/  FADD.FTZ R10, R10, R5 ;  /* 0x000000050a0a7221 */ /* 0x008fc20000010000 */
        /* <DEDUP_REMOVED lines=35> */
.L_x_935:
        /* <DEDUP_REMOVED lines=9> */
[----:B------:R-:W-:Y:S01]  /*10460*/  FMUL.FTZ R57, R25, R5 ;  /* 0x0000000519397220 */ /* 0x000fe20000410000 */
[-C--:B------:R-:W-:Y:S01]  /*10470*/  FMUL.FTZ R33, R26, R11.reuse ;  /* 0x0000000b1a217220 */ /* 0x080fe20000410000 */
[----:B------:R-:W-:Y:S01]  /*10480*/  FMUL.FTZ R32, R27, R11 ;  /* 0x0000000b1b207220 */ /* 0x000fe20000410000 */
        /* <DEDUP_REMOVED lines=30> */
.L_x_861:
[----:B------:R-:W0:Y:S01]  /*10670*/  S2R R3, SR_CgaCtaId ;  /* 0x0000000000037919 */ /* 0x000e220000008800 */
[----:B------:R-:W-:Y:S01]  /*10680*/  MOV R10, 0x400 ;  /* 0x00000400000a7802 */ /* 0x000fe20000000f00 */
[----:B------:R-:W-:Y:S01]  /*10690*/  VIADD R11, R23, 0xffffff80 ;  /* 0xffffff80170b7836 */ /* 0x000fe20000000000 */
[----:B------:R-:W-:Y:S01]  /*106a0*/  BSSY B0, `(.L_x_936) ;  /* 0x00001cc000007945 */ /* 0x000fe20003800000 */
[----:B------:R-:W-:Y:S03]  /*106b0*/  BAR.SYNC.DEFER_BLOCKING 0x5, 0x200 ;  /* 0x0148000000007b1d */ /* 0x000fe60000010000 */
[----:B------:R-:W-:Y:S02]  /*106c0*/  SHF.R.S32.HI R18, RZ, 0x1f, R11 ;  /* 0x0000001fff127819 */ /* 0x000fe4000001140b */
[----:B0-----:R-:W-:Y:S02]  /*106d0*/  LEA R10, R3, R10, 0x18 ;  /* 0x0000000a030a7211 */ /* 0x001fe400078ec0ff */
[----:B------:R-:W-:-:S03]  /*106e0*/  LEA.HI R3, R18, R11, RZ, 0x3 ;  /* 0x0000000b12037211 */ /* 0x000fc600078f18ff */
[----:B------:R-:W0:Y:S01]  /*106f0*/  LDS.128 R4, [R10+0x132d0] ;  /* 0x0132d0000a047984 */ /* 0x000e220000000c00 */
[----:B------:R-:W-:-:S05]  /*10700*/  LOP3.LUT R0, R3, 0xfffffff8, RZ, 0xc0, !PT ;  /* 0xfffffff803007812 */ /* 0x000fca00078ec0ff */
[----:B0-----:R-:W-:Y:S01]  /*10710*/  IMAD.IADD R4, R11, 0x1, -R0 ;  /* 0x000000010b047824 */ /* 0x001fe200078e0a00 */
[----:B------:R-:W-:Y:S02]  /*10720*/  R2UR UR5, R5 ;  /* 0x00000000050572ca */ /* 0x000fe400000e0000 */
[----:B------:R-:W-:Y:S01]  /*10730*/  R2UR UR49, R6 ;  /* 0x00000000063172ca */ /* 0x000fe200000e0000 */
[----:B------:R-:W-:Y:S01]  /*10740*/  IMAD.SHL.U32 R0, R4, 0x8, RZ ;  /* 0x0000000804007824 */ /* 0x000fe200078e00ff */
[----:B------:R-:W-:Y:S02]  /*10750*/  R2UR UR48, R7 ;  /* 0x00000000073072ca */ /* 0x000fe400000e0000 */
[----:B------:R-:W-:Y:S02]  /*10760*/  SHF.R.S32.HI R5, RZ, 0x3, R3 ;  /* 0x00000003ff057819 */ /* 0x000fe40000011403 */
[----:B------:R-:W-:Y:S01]  /*10770*/  SHF.R.S32.HI R3, RZ, 0x1f, R0 ;  /* 0x0000001fff037819 */ /* 0x000fe20000011400 */
[----:B------:R-:W-:Y:S06]  /*10780*/  BAR.ARV 0x4, 0x200 ;  /* 0x0108000000007b1d */ /* 0x000fec0000002000 */
[----:B------:R-:W-:Y:S05]  /*10790*/  @P0 BRA `(.L_x_937) ;  /* 0x0000001000940947 */ /* 0x000fea0003800000 */
[----:B------:R-:W-:Y:S01]  /*107a0*/  IMAD.SHL.U32 R6, R23, 0x4, RZ ;  /* 0x0000000417067824 */ /* 0x000fe200078e00ff */
[----:B------:R-:W-:Y:S01]  /*107b0*/  ULDC.64 UR6, c[0x4][0x38] ;  /* 0x01000e0000067ab9 */ /* 0x000fe20000000a00 */
[----:B------:R-:W0:Y:S01]  /*107c0*/  S2R R35, SR_SWINHI ;  /* 0x0000000000237919 */ /* 0x000e220000002f00 */
[----:B------:R-:W-:Y:S02]  /*107d0*/  F2FP.BF16.F32.PACK_AB R27, R38, R27 ;  /* 0x0000001b261b723e */ /* 0x000fe400000010ff */
        /* <DEDUP_REMOVED lines=14> */
[----:B------:R-:W-:Y:S01]  /*108c0*/  F2FP.BF16.F32.PACK_AB R58, R58, R59 ;  /* 0x0000003b3a3a723e */ /* 0x000fe200000010ff */
[----:B------:R-:W-:Y:S01]  /*108d0*/  BAR.SYNC.DEFER_BLOCKING 0x1, 0x180 ;  /* 0x0046000000007b1d */ /* 0x000fe20000010000 */
[----:B------:R-:W-:-:S04]  /*108e0*/  LOP3.LUT R6, R6, 0xc, RZ, 0xc0, !PT ;  /* 0x0000000c06067812 */ /* 0x000fc800078ec0ff */
[----:B------:R-:W-:Y:S01]  /*108f0*/  IADD3 R6, P0, R6, UR6, RZ ;  /* 0x0000000606067c10 */ /* 0x000fe2000ff1e0ff */
[----:B------:R-:W-:Y:S01]  /*10900*/  UMOV UR4, URZ ;  /* 0x0000003f00047c82 */ /* 0x000fe20008000000 */
[----:B------:R-:W-:Y:S01]  /*10910*/  USHF.R.S32.HI UR16, URZ, 0x1f, UR39 ;  /* 0x0000001f3f107899 */ /* 0x000fe20008011427 */
[----:B------:R-:W-:Y:S02]  /*10920*/  ULDC.64 UR10, c[0x0][0xb90] ;  /* 0x0002e400000a7ab9 */ /* 0x000fe40000000a00 */
[----:B------:R-:W-:Y:S01]  /*10930*/  IMAD.X R7, RZ, RZ, UR7, P0 ;  /* 0x00000007ff077e24 */ /* 0x000fe200080e06ff */
[----:B------:R-:W-:Y:S01]  /*10940*/  ULDC.64 UR6, c[0x0][0xc00] ;  /* 0x0003000000067ab9 */ /* 0x000fe20000000a00 */
[----:B------:R-:W-:Y:S01]  /*10950*/  USHF.R.S32.HI UR9, URZ, 0x1f, UR40 ;  /* 0x0000001f3f097899 */ /* 0x000fe20008011428 */
[----:B------:R-:W-:Y:S02]  /*10960*/  ULDC.64 UR14, c[0x0][0xb98] ;  /* 0x0002e600000e7ab9 */ /* 0x000fe40000000a00 */
[----:B------:R1:W2:Y:S01]  /*10970*/  LDG.E.CONSTANT R17, desc[UR50][R6.64] ;  /* 0x0000003206117981 */ /* 0x0002a2000c1e9900 */
[----:B------:R-:W-:Y:S01]  /*10980*/  UISETP.NE.U32.AND UP0, UPT, UR6, URZ, UPT ;  /* 0x0000003f0600728c */ /* 0x000fe2000bf05070 */
[----:B------:R-:W-:-:S03]  /*10990*/  ULDC.64 UR18, c[0x0][0xc08] ;  /* 0x0003020000127ab9 */ /* 0x000fc60000000a00 */
[----:B------:R-:W-:-:S03]  /*109a0*/  UISETP.NE.AND.EX UP0, UPT, UR7, URZ, UPT, UP0 ;  /* 0x0000003f0700728c */ /* 0x000fc6000bf05300 */
[----:B------:R-:W-:Y:S01]  /*109b0*/  ULDC.64 UR6, c[0x0][0xc00] ;  /* 0x0003000000067ab9 */ /* 0x000fe20000000a00 */
[----:B-1----:R-:W-:Y:S01]  /*109c0*/  LOP3.LUT P0, R6, R23, 0x3, RZ, 0xc0, !PT ;  /* 0x0000000317067812 */ /* 0x002fe2000780c0ff */
[----:B------:R-:W-:-:S03]  /*109d0*/  UIMAD.WIDE UR6, UR40, 0x4, UR6 ;  /* 0x00000004280678a5 */ /* 0x000fc6000f8e0206 */
[----:B------:R-:W-:Y:S02]  /*109e0*/  ISETP.EQ.OR P0, PT, R6, 0x3, !P0 ;  /* 0x000000030600780c */ /* 0x000fe40004702670 */
[----:B------:R-:W-:Y:S02]  /*109f0*/  MOV R6, R10 ;  /* 0x0000000a00067202 */ /* 0x000fe40000000f00 */
[----:B0-----:R-:W-:Y:S02]  /*10a00*/  MOV R7, R35 ;  /* 0x0000002300077202 */ /* 0x001fe40000000f00 */
[----:B------:R-:W-:Y:S02]  /*10a10*/  SEL R46, R27, R26, P0 ;  /* 0x0000001a1b2e7207 */ /* 0x000fe40000000000 */
[----:B------:R-:W-:Y:S01]  /*10a20*/  SEL R26, R26, R27, P0 ;  /* 0x0000001b1a1a7207 */ /* 0x000fe20000000000 */
[----:B------:R-:W-:Y:S01]  /*10a30*/  IMAD.WIDE R12, R157, 0x2, R6 ;  /* 0x000000029d0c7825 */ /* 0x000fe200078e0206 */
[----:B------:R-:W-:-:S02]  /*10a40*/  SEL R40, R15, R14, P0 ;  /* 0x0000000e0f287207 */ /* 0x000fc40000000000 */
[----:B------:R-:W-:Y:S02]  /*10a50*/  SEL R42, R14, R15, P0 ;  /* 0x0000000f0e2a7207 */ /* 0x000fe40000000000 */
[----:B------:R-:W-:Y:S02]  /*10a60*/  IADD3 R27, P3, R12, 0x20, RZ ;  /* 0x000000200c1b7810 */ /* 0x000fe40007f7e0ff */
[----:B------:R-:W-:Y:S02]  /*10a70*/  SEL R36, R25, R24, P0 ;  /* 0x0000001819247207 */ /* 0x000fe40000000000 */
[----:B------:R-:W-:Y:S02]  /*10a80*/  SEL R38, R24, R25, P0 ;  /* 0x0000001918267207 */ /* 0x000fe40000000000 */
[----:B------:R-:W-:Y:S02]  /*10a90*/  LOP3.LUT R14, R27, 0x380, RZ, 0xc0, !PT ;  /* 0x000003801b0e7812 */ /* 0x000fe400078ec0ff */
[----:B------:R-:W-:-:S02]  /*10aa0*/  SEL R34, R29, R28, P0 ;  /* 0x0000001c1d227207 */ /* 0x000fc40000000000 */
[----:B------:R-:W-:Y:S02]  /*10ab0*/  LOP3.LUT R25, R12, 0x380, RZ, 0xc0, !PT ;  /* 0x000003800c197812 */ /* 0x000fe400078ec0ff */
[----:B------:R-:W-:Y:S02]  /*10ac0*/  SEL R28, R28, R29, P0 ;  /* 0x0000001d1c1c7207 */ /* 0x000fe40000000000 */
[C---:B------:R-:W-:Y:S02]  /*10ad0*/  IADD3 R56, P1, R12.reuse, 0x60, RZ ;  /* 0x000000600c387810 */ /* 0x040fe40007f3e0ff */
[----:B------:R-:W-:Y:S02]  /*10ae0*/  IADD3 R29, P2, R12, 0x40, RZ ;  /* 0x000000400c1d7810 */ /* 0x000fe40007f5e0ff */
[----:B------:R-:W-:Y:S01]  /*10af0*/  SEL R44, R30, R31, P0 ;  /* 0x0000001f1e2c7207 */ /* 0x000fe20000000000 */
[----:B------:R-:W-:Y:S01]  /*10b00*/  IMAD.X R15, RZ, RZ, R13, P1 ;  /* 0x000000ffff0f7224 */ /* 0x000fe200008e060d */
[----:B------:R-:W-:-:S02]  /*10b10*/  SHF.R.U64 R14, R14, 0x3, RZ ;  /* 0x000000030e0e7819 */ /* 0x000fc400000012ff */
[----:B------:R-:W-:Y:S02]  /*10b20*/  SEL R30, R31, R30, P0 ;  /* 0x0000001e1f1e7207 */ /* 0x000fe40000000000 */
[----:B------:R-:W-:Y:S02]  /*10b30*/  SHF.R.U64 R25, R25, 0x3, RZ ;  /* 0x0000000319197819 */ /* 0x000fe400000012ff */
[----:B------:R-:W-:Y:S02]  /*10b40*/  SEL R48, R21, R20, P0 ;  /* 0x0000001415307207 */ /* 0x000fe40000000000 */
[----:B------:R-:W-:Y:S01]  /*10b50*/  SEL R50, R20, R21, P0 ;  /* 0x0000001514327207 */ /* 0x000fe20000000000 */
[----:B------:R-:W-:Y:S01]  /*10b60*/  IMAD.X R21, RZ, RZ, R13, P2 ;  /* 0x000000ffff157224 */ /* 0x000fe200010e060d */
[----:B------:R-:W-:Y:S02]  /*10b70*/  LOP3.LUT R31, R56, 0x380, RZ, 0xc0, !PT ;  /* 0x00000380381f7812 */ /* 0x000fe400078ec0ff */
[----:B------:R-:W-:-:S02]  /*10b80*/  LOP3.LUT R20, R29, 0x380, RZ, 0xc0, !PT ;  /* 0x000003801d147812 */ /* 0x000fc400078ec0ff */
[----:B------:R-:W-:Y:S02]  /*10b90*/  SEL R32, R58, R57, P0 ;  /* 0x000000393a207207 */ /* 0x000fe40000000000 */
[----:B------:R-:W-:Y:S02]  /*10ba0*/  LOP3.LUT R24, R14, R27, RZ, 0x3c, !PT ;  /* 0x0000001b0e187212 */ /* 0x000fe400078e3cff */
[----:B------:R-:W-:Y:S02]  /*10bb0*/  SEL R58, R57, R58, P0 ;  /* 0x0000003a393a7207 */ /* 0x000fe40000000000 */
[----:B------:R-:W-:Y:S01]  /*10bc0*/  LOP3.LUT R12, R25, R12, RZ, 0x3c, !PT ;  /* 0x0000000c190c7212 */ /* 0x000fe200078e3cff */
[----:B------:R-:W-:Y:S01]  /*10bd0*/  IMAD.X R25, RZ, RZ, R13, P3 ;  /* 0x000000ffff197224 */ /* 0x000fe200018e060d */
[----:B------:R-:W-:Y:S02]  /*10be0*/  SHF.R.U64 R31, R31, 0x3, RZ ;  /* 0x000000031f1f7819 */ /* 0x000fe400000012ff */
[----:B------:R-:W-:-:S02]  /*10bf0*/  SHF.R.U64 R20, R20, 0x3, RZ ;  /* 0x0000000314147819 */ /* 0x000fc400000012ff */
[----:B------:R-:W-:Y:S02]  /*10c00*/  SEL R52, R54, R55, P0 ;  /* 0x0000003736347207 */ /* 0x000fe40000000000 */
[----:B------:R-:W-:Y:S02]  /*10c10*/  SEL R54, R55, R54, P0 ;  /* 0x0000003637367207 */ /* 0x000fe40000000000 */
[----:B------:R-:W-:Y:S02]  /*10c20*/  MOV R45, R12 ;  /* 0x0000000c002d7202 */ /* 0x000fe40000000f00 */
[----:B------:R-:W-:Y:S02]  /*10c30*/  LOP3.LUT R20, R20, R29, RZ, 0x3c, !PT ;  /* 0x0000001d14147212 */ /* 0x000fe400078e3cff */
[----:B------:R-:W-:Y:S02]  /*10c40*/  LOP3.LUT R14, R31, R56, RZ, 0x3c, !PT ;  /* 0x000000381f0e7212 */ /* 0x000fe400078e3cff */
[----:B------:R-:W-:-:S02]  /*10c50*/  MOV R43, R24 ;  /* 0x00000018002b7202 */ /* 0x000fc40000000f00 */
[----:B------:R-:W-:Y:S02]  /*10c60*/  PLOP3.LUT P2, PT, PT, PT, UP0, 0x80, 0x0 ;  /* 0x000000000000781c */ /* 0x000fe40003f4f008 */
[----:B--2---:R-:W-:Y:S01]  /*10c70*/  LOP3.LUT R27, R17, 0x2, RZ, 0x3c, !PT ;  /* 0x00000002111b7812 */ /* 0x004fe200078e3cff */
[----:B------:R-:W-:Y:S04]  /*10c80*/  SHFL.IDX PT, R32, R32, R17, 0x1c1f ;  /* 0x001c1f1120207589 */ /* 0x000fe800000e0000 */
[----:B------:R-:W0:Y:S04]  /*10c90*/  SHFL.IDX PT, R13, R58, R27, 0x1c1f ;  /* 0x001c1f1b3a0d7589 */ /* 0x000e2800000e0000 */
[----:B------:R-:W-:Y:S04]  /*10ca0*/  SHFL.IDX PT, R44, R44, R17, 0x1c1f ;  /* 0x001c1f112c2c7589 */ /* 0x000fe800000e0000 */
[----:B------:R-:W1:Y:S04]  /*10cb0*/  SHFL.IDX PT, R35, R30, R27, 0x1c1f ;  /* 0x001c1f1b1e237589 */ /* 0x000e6800000e0000 */
[----:B------:R-:W-:Y:S04]  /*10cc0*/  SHFL.IDX PT, R34, R34, R17, 0x1c1f ;  /* 0x001c1f1122227589 */ /* 0x000fe800000e0000 */
[----:B------:R-:W2:Y:S04]  /*10cd0*/  SHFL.IDX PT, R29, R28, R27, 0x1c1f ;  /* 0x001c1f1b1c1d7589 */ /* 0x000ea800000e0000 */
[----:B------:R-:W-:Y:S04]  /*10ce0*/  SHFL.IDX PT, R36, R36, R17, 0x1c1f ;  /* 0x001c1f1124247589 */ /* 0x000fe800000e0000 */
[----:B------:R3:W4:Y:S01]  /*10cf0*/  SHFL.IDX PT, R31, R38, R27, 0x1c1f ;  /* 0x001c1f1b261f7589 */ /* 0x00072200000e0000 */
[----:B0-----:R-:W-:-:S03]  /*10d00*/  SEL R12, R32, R13, P0 ;  /* 0x0000000d200c7207 */ /* 0x001fc60000000000 */
[----:B------:R-:W-:Y:S04]  /*10d10*/  SHFL.IDX PT, R46, R46, R17, 0x1c1f ;  /* 0x001c1f112e2e7589 */ /* 0x000fe800000e0000 */
[----:B------:R0:W4:Y:S01]  /*10d20*/  SHFL.IDX PT, R37, R26, R27, 0x1c1f ;  /* 0x001c1f1b1a257589 */ /* 0x00012200000e0000 */
[----:B---3--:R-:W-:-:S03]  /*10d30*/  MOV R38, R14 ;  /* 0x0000000e00267202 */ /* 0x008fc60000000f00 */
[----:B------:R-:W-:Y:S01]  /*10d40*/  SHFL.IDX PT, R40, R40, R17, 0x1c1f ;  /* 0x001c1f1128287589 */ /* 0x000fe200000e0000 */
[----:B------:R-:W-:Y:S02]  /*10d50*/  SEL R14, R13, R32, P0 ;  /* 0x000000200d0e7207 */ /* 0x000fe40000000000 */
[----:B-1----:R-:W-:Y:S01]  /*10d60*/  SEL R13, R44, R35, P0 ;  /* 0x000000232c0d7207 */ /* 0x002fe20000000000 */
[----:B------:R1:W3:Y:S01]  /*10d70*/  SHFL.IDX PT, R33, R42, R27, 0x1c1f ;  /* 0x001c1f1b2a217589 */ /* 0x0002e200000e0000 */
[----:B------:R-:W-:Y:S02]  /*10d80*/  SEL R15, R35, R44, P0 ;  /* 0x0000002c230f7207 */ /* 0x000fe40000000000 */
[----:B--2---:R-:W-:Y:S01]  /*10d90*/  SEL R24, R34, R29, P0 ;  /* 0x0000001d22187207 */ /* 0x004fe20000000000 */
[----:B------:R-:W-:Y:S01]  /*10da0*/  SHFL.IDX PT, R48, R48, R17, 0x1c1f ;  /* 0x001c1f1130307589 */ /* 0x000fe200000e0000 */
[----:B0-----:R-:W-:-:S03]  /*10db0*/  SEL R26, R29, R34, P0 ;  /* 0x000000221d1a7207 */ /* 0x001fc60000000000 */
[----:B------:R-:W0:Y:S01]  /*10dc0*/  SHFL.IDX PT, R39, R50, R27, 0x1c1f ;  /* 0x001c1f1b32277589 */ /* 0x000e2200000e0000 */
[----:B----4-:R-:W-:Y:S02]  /*10dd0*/  SEL R28, R36, R31, P0 ;  /* 0x0000001f241c7207 */ /* 0x010fe40000000000 */
[----:B------:R-:W-:Y:S01]  /*10de0*/  SEL R30, R31, R36, P0 ;  /* 0x000000241f1e7207 */ /* 0x000fe20000000000 */
[----:B------:R-:W-:Y:S01]  /*10df0*/  SHFL.IDX PT, R52, R52, R17, 0x1c1f ;  /* 0x001c1f1134347589 */ /* 0x000fe200000e0000 */
[----:B-1----:R-:W-:Y:S01]  /*10e00*/  MOV R42, R20 ;  /* 0x00000014002a7202 */ /* 0x002fe20000000f00 */
[----:B------:R-:W-:Y:S02]  /*10e10*/  IMAD.U32 R20, RZ, RZ, UR6 ;  /* 0x00000006ff147e24 */ /* 0x000fe4000f8e00ff */
[----:B------:R1:W2:Y:S01]  /*10e20*/  SHFL.IDX PT, R41, R54, R27, 0x1c1f ;  /* 0x001c1f1b36297589 */ /* 0x0002a200000e0000 */
[----:B------:R-:W-:Y:S01]  /*10e30*/  SEL R25, R46, R37, P0 ;  /* 0x000000252e197207 */ /* 0x000fe20000000000 */
[----:B------:R-:W-:-:S02]  /*10e40*/  IMAD.U32 R21, RZ, RZ, UR7 ;  /* 0x00000007ff157e24 */ /* 0x000fc4000f8e00ff */
[----:B------:R4:W-:Y:S01]  /*10e50*/  STSM.16.M88.4 [R45], R12 ;  /* 0x0000000c2d007844 */ /* 0x0009e20000000200 */
[----:B---3--:R-:W-:Y:S02]  /*10e60*/  SEL R32, R40, R33, P0 ;  /* 0x0000002128207207 */ /* 0x008fe40000000000 */
[----:B-1----:R-:W-:Y:S02]  /*10e70*/  SEL R27, R37, R46, P0 ;  /* 0x0000002e251b7207 */ /* 0x002fe40000000000 */
[----:B------:R-:W-:Y:S01]  /*10e80*/  SEL R34, R33, R40, P0 ;  /* 0x0000002821227207 */ /* 0x000fe20000000000 */
[----:B------:R-:W1:Y:S02]  /*10e90*/  LDC R37, c[0x0][0xbe8] ;  /* 0x0002fa00ff257b82 */ /* 0x000e640000000800 */
[----:B------:R3:W-:Y:S01]  /*10ea0*/  STSM.16.M88.4 [R43], R24 ;  /* 0x000000182b007844 */ /* 0x0007e20000000200 */
[----:B0-----:R-:W-:Y:S02]  /*10eb0*/  SEL R29, R48, R39, P0 ;  /* 0x00000027301d7207 */ /* 0x001fe40000000000 */
[----:B------:R-:W-:-:S05]  /*10ec0*/  SEL R31, R39, R48, P0 ;  /* 0x00000030271f7207 */ /* 0x000fca0000000000 */
[----:B------:R0:W-:Y:S01]  /*10ed0*/  STSM.16.M88.4 [R42], R28 ;  /* 0x0000001c2a007844 */ /* 0x0001e20000000200 */
[----:B--2---:R-:W-:Y:S02]  /*10ee0*/  SEL R33, R52, R41, P0 ;  /* 0x0000002934217207 */ /* 0x004fe40000000000 */
[----:B------:R-:W-:-:S05]  /*10ef0*/  SEL R35, R41, R52, P0 ;  /* 0x0000003429237207 */ /* 0x000fca0000000000 */
[----:B------:R0:W-:Y:S01]  /*10f00*/  STSM.16.M88.4 [R38], R32 ;  /* 0x0000002026007844 */ /* 0x0001e20000000200 */
[----:B------:R-:W-:Y:S06]  /*10f10*/  BAR.SYNC.DEFER_BLOCKING 0x1, 0x180 ;  /* 0x0046000000007b1d */ /* 0x000fec0000010000 */
[----:B------:R-:W2:Y:S01]  /*10f20*/  @P2 LDG.E R17, desc[UR50][R20.64] ;  /* 0x0000003214112981 */ /* 0x000ea2000c1e1900 */
[----:B-1----:R-:W-:Y:S01]  /*10f30*/  ISETP.NE.AND P1, PT, R37, 0x1, PT ;  /* 0x000000012500780c */ /* 0x002fe20003f25270 */
[----:B----4-:R-:W-:Y:S01]  /*10f40*/  VIADD R15, R22, UR41 ;  /* 0x00000029160f7c36 */ /* 0x010fe20008000000 */
[----:B------:R-:W-:Y:S01]  /*10f50*/  UIMAD UR6, UR16, UR10, URZ ;  /* 0x0000000a100672a4 */ /* 0x000fe2000f8e023f */
[----:B------:R-:W-:Y:S01]  /*10f60*/  LEA.HI R18, R18, R11, RZ, 0x7 ;  /* 0x0000000b12127211 */ /* 0x000fe200078f38ff */
[----:B------:R-:W-:Y:S01]  /*10f70*/  USEL UR9, UR9, URZ, !UP0 ;  /* 0x0000003f09097287 */ /* 0x000fe2000c000000 */
[----:B------:R-:W-:Y:S01]  /*10f80*/  IMAD.MOV.U32 R12, RZ, RZ, R15 ;  /* 0x000000ffff0c7224 */ /* 0x000fe200078e000f */
[----:B------:R-:W-:Y:S01]  /*10f90*/  UIMAD UR12, UR39, UR11, UR6 ;  /* 0x0000000b270c72a4 */ /* 0x000fe2000f8e0206 */
[----:B------:R-:W-:Y:S01]  /*10fa0*/  LOP3.LUT R18, R18, 0xffffff80, RZ, 0xc0, !PT ;  /* 0xffffff8012127812 */ /* 0x000fe200078ec0ff */
[----:B------:R-:W-:-:S02]  /*10fb0*/  USEL UR8, UR40, URZ, !UP0 ;  /* 0x0000003f28087287 */ /* 0x000fc4000c000000 */
[----:B------:R-:W-:-:S03]  /*10fc0*/  UISETP.NE.U32.AND UP0, UPT, UR18, URZ, UPT ;  /* 0x0000003f1200728c */ /* 0x000fc6000bf05070 */
[----:B------:R-:W1:Y:S01]  /*10fd0*/  @P1 LDC R36, c[0x0][0xbec] ;  /* 0x0002fb00ff241b82 */ /* 0x000e620000000800 */
[----:B------:R-:W-:-:S06]  /*10fe0*/  UISETP.NE.AND.EX UP0, UPT, UR19, URZ, UPT, UP0 ;  /* 0x0000003f1300728c */ /* 0x000fcc000bf05300 */
[----:B------:R-:W-:Y:S01]  /*10ff0*/  PLOP3.LUT P3, PT, PT, PT, UP0, 0x80, 0x0 ;  /* 0x000000000000781c */ /* 0x000fe20003f6f008 */
[----:B------:R-:W4:Y:S01]  /*11000*/  @P1 LDC R40, c[0x0][0xbf0] ;  /* 0x0002fc00ff281b82 */ /* 0x000f220000000800 */
[----:B-1----:R-:W-:-:S05]  /*11010*/  @P1 IMAD.HI.U32 R13, R15, R36, RZ ;  /* 0x000000240f0d1227 */ /* 0x002fca00078e00ff */
[----:B----4-:R-:W-:-:S05]  /*11020*/  @P1 SHF.R.U32.HI R12, RZ, R40, R13 ;  /* 0x00000028ff0c1219 */ /* 0x010fca000001160d */
        /* <DEDUP_REMOVED lines=11> */
[----:B------:R-:W-:Y:S01]  /*110e0*/  UIMAD UR12, UR8, UR15, UR12 ;  /* 0x0000000f080c72a4 */ /* 0x000fe2000f8e020c */
[----:B------:R-:W-:-:S03]  /*110f0*/  ULDC UR14, c[0x0][0xa88] ;  /* 0x0002a200000e7ab9 */ /* 0x000fc60000000800 */
[----:B------:R-:W-:Y:S02]  /*11100*/  IADD3 R12, P0, R12, UR10, RZ ;  /* 0x0000000a0c0c7c10 */ /* 0x000fe4000ff1e0ff */
[----:B------:R-:W-:Y:S01]  /*11110*/  IMAD.U32 R17, RZ, RZ, UR12 ;  /* 0x0000000cff117e24 */ /* 0x000fe2000f8e00ff */
[----:B------:R-:W-:Y:S02]  /*11120*/  ULDC.64 UR12, c[0x0][0xb88] ;  /* 0x0002e200000c7ab9 */ /* 0x000fe40000000a00 */
[----:B---3--:R-:W-:Y:S02]  /*11130*/  IMAD R24, R13, UR12, RZ ;  /* 0x0000000c0d187c24 */ /* 0x008fe4000f8e02ff */
[----:B------:R-:W-:Y:S01]  /*11140*/  IADD3.X R13, R14, UR11, R17, P0, !PT ;  /* 0x0000000b0e0d7c10 */ /* 0x000fe200087fe411 */
[----:B------:R-:W-:Y:S01]  /*11150*/  @UP0 ULDC.64 UR10, c[0x0][0xc08] ;  /* 0x00030200000a0ab9 */ /* 0x000fe20000000a00 */
[----:B------:R-:W-:Y:S01]  /*11160*/  IMAD R17, R15, UR13, R24 ;  /* 0x0000000d0f117c24 */ /* 0x000fe2000f8e0218 */
[----:B------:R-:W-:Y:S01]  /*11170*/  @UP0 UIMAD.WIDE UR10, UR40, 0x4, UR10 ;  /* 0x00000004280a08a5 */ /* 0x000fe2000f8e020a */
[----:B------:R-:W-:-:S02]  /*11180*/  IMAD.U32 R14, RZ, RZ, UR14 ;  /* 0x0000000eff0e7e24 */ /* 0x000fc4000f8e00ff */
[----:B------:R-:W-:Y:S01]  /*11190*/  IMAD.WIDE.U32 R12, R15, UR12, R12 ;  /* 0x0000000c0f0c7c25 */ /* 0x000fe2000f8e000c */
[----:B------:R-:W-:-:S03]  /*111a0*/  ULDC.64 UR12, c[0x0][0xb50] ;  /* 0x0002d400000c7ab9 */ /* 0x000fc60000000a00 */
[----:B------:R-:W-:Y:S01]  /*111b0*/  IMAD.U32 R24, RZ, RZ, UR10 ;  /* 0x0000000aff187e24 */ /* 0x000fe2000f8e00ff */
[----:B------:R-:W-:Y:S01]  /*111c0*/  LEA R15, P0, R12, UR12, 0x2 ;  /* 0x0000000c0c0f7c11 */ /* 0x000fe2000f8010ff */
[----:B------:R-:W-:Y:S02]  /*111d0*/  IMAD.U32 R25, RZ, RZ, UR11 ;  /* 0x0000000bff197e24 */ /* 0x000fe4000f8e00ff */
[----:B------:R-:W-:-:S03]  /*111e0*/  IMAD.IADD R13, R13, 0x1, R17 ;  /* 0x000000010d0d7824 */ /* 0x000fc600078e0211 */
[----:B------:R0:W5:Y:S02]  /*111f0*/  @P3 LDG.E R14, desc[UR50][R24.64] ;  /* 0x00000032180e3981 */ /* 0x000164000c1e1900 */
[----:B------:R-:W-:Y:S01]  /*11200*/  LEA.HI.X R12, R12, UR13, R13, 0x2, P0 ;  /* 0x0000000d0c0c7c11 */ /* 0x000fe200080f140d */
[----:B------:R-:W-:Y:S06]  /*11210*/  @P3 BRA `(.L_x_938) ;  /* 0x0000000000103947 */ /* 0x000fec0003800000 */
[----:B------:R-:W-:Y:S05]  /*11220*/  @!P2 BRA `(.L_x_938) ;  /* 0x00000000000ca947 */ /* 0x000fea0003800000 */
[----:B------:R-:W2:Y:S04]  /*11230*/  LDG.E R13, desc[UR50][R20.64] ;  /* 0x00000032140d7981 */ /* 0x000ea8000c1e1900 */
[----:B-----5:R-:W2:Y:S02]  /*11240*/  LDG.E R14, desc[UR50][R20.64+0x4] ;  /* 0x00000432140e7981 */ /* 0x020ea4000c1e1900 */
[----:B--2---:R-:W-:-:S07]  /*11250*/  IMAD.IADD R14, R14, 0x1, -R13 ;  /* 0x000000010e0e7824 */ /* 0x004fce00078e0a0d */
.L_x_938:
[----:B------:R-:W-:Y:S01]  /*11260*/  IMAD R13, R5, 0x40, R0 ;  /* 0x00000040050d7824 */ /* 0x000fe200078e0200 */
[----:B------:R-:W-:Y:S01]  /*11270*/  SHFL.IDX PT, R20, R15, RZ, 0x1c1f ;  /* 0x001c1fff0f147589 */ /* 0x000fe200000e0000 */
[----:B------:R-:W-:Y:S01]  /*11280*/  IMAD.IADD R11, R11, 0x1, -R18 ;  /* 0x000000010b0b7824 */ /* 0x000fe200078e0a12 */
[----:B------:R-:W-:Y:S01]  /*11290*/  ULDC.64 UR12, c[0x0][0xaa0] ;  /* 0x0002a800000c7ab9 */ /* 0x000fe20000000a00 */
[----:B------:R-:W-:Y:S01]  /*112a0*/  IMAD.WIDE R6, R13, 0x2, R6 ;  /* 0x000000020d067825 */ /* 0x000fe200078e0206 */
[----:B------:R-:W1:Y:S02]  /*112b0*/  SHFL.IDX PT, R21, R12, RZ, 0x1c1f ;  /* 0x001c1fff0c157589 */ /* 0x000e6400000e0000 */
[----:B------:R-:W-:Y:S01]  /*112c0*/  LOP3.LUT P0, RZ, R11, 0x3, RZ, 0xc0, !PT ;  /* 0x000000030bff7812 */ /* 0x000fe2000780c0ff */
[----:B------:R-:W-:Y:S01]  /*112d0*/  VIADD R13, R156, UR41 ;  /* 0x000000299c0d7c36 */ /* 0x000fe20008000000 */
[----:B0-----:R-:W-:Y:S01]  /*112e0*/  SHFL.IDX PT, R34, R15, 0x1, 0x1c1f ;  /* 0x003c1f000f227f89 */ /* 0x001fe200000e0000 */
[----:B-----5:R-:W-:Y:S01]  /*112f0*/  IMAD R18, R14, R37, RZ ;  /* 0x000000250e127224 */ /* 0x020fe200078e02ff */
[C---:B------:R-:W-:Y:S01]  /*11300*/  IADD3 R25, P3, R6.reuse, 0x1800, RZ ;  /* 0x0000180006197810 */ /* 0x040fe20007f7e0ff */
[----:B------:R-:W-:Y:S01]  /*11310*/  VIADD R11, R13, 0x8 ;  /* 0x000000080d0b7836 */ /* 0x000fe20000000000 */
[----:B------:R0:W2:Y:S01]  /*11320*/  SHFL.IDX PT, R35, R12, 0x1, 0x1c1f ;  /* 0x003c1f000c237f89 */ /* 0x0000a200000e0000 */
[----:B------:R-:W-:-:S02]  /*11330*/  IADD3 R29, P4, R6, 0x3000, RZ ;  /* 0x00003000061d7810 */ /* 0x000fc40007f9e0ff */
[-C--:B------:R-:W-:Y:S02]  /*11340*/  ISETP.GE.OR P2, PT, R13, R18.reuse, P0 ;  /* 0x000000120d00720c */ /* 0x080fe40000746670 */
[----:B------:R-:W-:Y:S02]  /*11350*/  LOP3.LUT R13, R6, 0x380, RZ, 0xc0, !PT ;  /* 0x00000380060d7812 */ /* 0x000fe400078ec0ff */
[----:B------:R-:W-:Y:S02]  /*11360*/  LOP3.LUT R24, R25, 0x380, RZ, 0xc0, !PT ;  /* 0x0000038019187812 */ /* 0x000fe400078ec0ff */
[----:B------:R-:W-:Y:S02]  /*11370*/  ISETP.GE.OR P0, PT, R11, R18, P0 ;  /* 0x000000120b00720c */ /* 0x000fe40000706670 */
[----:B------:R-:W-:Y:S02]  /*11380*/  LOP3.LUT R28, R29, 0x380, RZ, 0xc0, !PT ;  /* 0x000003801d1c7812 */ /* 0x000fe400078ec0ff */
[----:B------:R-:W-:-:S02]  /*11390*/  SHF.R.U64 R13, R13, 0x3, RZ ;  /* 0x000000030d0d7819 */ /* 0x000fc400000012ff */
[----:B------:R-:W-:Y:S01]  /*113a0*/  SHF.R.U64 R24, R24, 0x3, RZ ;  /* 0x0000000318187819 */ /* 0x000fe200000012ff */
[----:B-1----:R1:W-:Y:S01]  /*113b0*/  @!P2 ST.E desc[UR50][R20.64], R9 ;  /* 0x000000091400a985 */ /* 0x0023e2000c101932 */
[----:B------:R-:W-:Y:S02]  /*113c0*/  SHF.R.U64 R28, R28, 0x3, RZ ;  /* 0x000000031c1c7819 */ /* 0x000fe400000012ff */
[----:B0-----:R-:W-:Y:S01]  /*113d0*/  LOP3.LUT R12, R13, R6, RZ, 0x3c, !PT ;  /* 0x000000060d0c7212 */ /* 0x001fe200078e3cff */
[--C-:B------:R-:W-:Y:S01]  /*113e0*/  IMAD.MOV.U32 R13, RZ, RZ, R7.reuse ;  /* 0x000000ffff0d7224 */ /* 0x100fe200078e0007 */
[----:B------:R-:W-:Y:S01]  /*113f0*/  LOP3.LUT R24, R24, R25, RZ, 0x3c, !PT ;  /* 0x0000001918187212 */ /* 0x000fe200078e3cff */
[--C-:B------:R-:W-:Y:S01]  /*11400*/  IMAD.X R25, RZ, RZ, R7.reuse, P3 ;  /* 0x000000ffff197224 */ /* 0x100fe200018e0607 */
[----:B------:R-:W-:Y:S01]  /*11410*/  LOP3.LUT R28, R28, R29, RZ, 0x3c, !PT ;  /* 0x0000001d1c1c7212 */ /* 0x000fe200078e3cff */
[----:B------:R-:W-:Y:S01]  /*11420*/  IMAD.X R29, RZ, RZ, R7, P4 ;  /* 0x000000ffff1d7224 */ /* 0x000fe200020e0607 */
[----:B--2---:R0:W-:Y:S04]  /*11430*/  @!P0 ST.E desc[UR50][R34.64], R8 ;  /* 0x0000000822008985 */ /* 0x0041e8000c101932 */
[----:B------:R-:W2:Y:S04]  /*11440*/  LD.E.128 R12, desc[UR50][R12.64] ;  /* 0x000000320c0c7980 */ /* 0x000ea8000c101d00 */
[----:B------:R-:W3:Y:S04]  /*11450*/  LD.E.128 R24, desc[UR50][R24.64] ;  /* 0x0000003218187980 */ /* 0x000ee8000c101d00 */
[----:B------:R-:W4:Y:S01]  /*11460*/  LD.E.128 R28, desc[UR50][R28.64] ;  /* 0x000000321c1c7980 */ /* 0x000f22000c101d00 */
[----:B------:R-:W-:-:S04]  /*11470*/  IADD3 R11, P0, R6, 0x4800, RZ ;  /* 0x00004800060b7810 */ /* 0x000fc80007f1e0ff */
[----:B------:R-:W-:Y:S01]  /*11480*/  LOP3.LUT R6, R11, 0x380, RZ, 0xc0, !PT ;  /* 0x000003800b067812 */ /* 0x000fe200078ec0ff */
[----:B------:R-:W-:Y:S02]  /*11490*/  IMAD.X R33, RZ, RZ, R7, P0 ;  /* 0x000000ffff217224 */ /* 0x000fe400000e0607 */
[----:B------:R-:W0:Y:S01]  /*114a0*/  @P1 LDC R7, c[0x0][0xbf0] ;  /* 0x0002fc00ff071b82 */ /* 0x000e220000000800 */
[----:B------:R-:W-:-:S04]  /*114b0*/  SHF.R.U64 R6, R6, 0x3, RZ ;  /* 0x0000000306067819 */ /* 0x000fc800000012ff */
[----:B------:R-:W-:-:S03]  /*114c0*/  LOP3.LUT R32, R6, R11, RZ, 0x3c, !PT ;  /* 0x0000000b06207212 */ /* 0x000fc600078e3cff */
[----:B------:R-:W0:Y:S01]  /*114d0*/  @P1 LDC R6, c[0x0][0xbec] ;  /* 0x0002fb00ff061b82 */ /* 0x000e220000000800 */
[----:B------:R-:W-:Y:S02]  /*114e0*/  UIMAD UR10, UR7, UR12, URZ ;  /* 0x0000000c070a72a4 */ /* 0x000fe4000f8e023f */
[----:B------:R-:W-:Y:S01]  /*114f0*/  UIMAD.WIDE.U32 UR6, UR4, UR12, URZ ;  /* 0x0000000c040672a5 */ /* 0x000fe2000f8e003f */
[----:B------:R-:W-:Y:S01]  /*11500*/  IMAD R4, R4, 0x30, R5 ;  /* 0x0000003004047824 */ /* 0x000fe200078e0205 */
[----:B------:R-:W-:Y:S01]  /*11510*/  UIMAD UR10, UR4, UR13, UR10 ;  /* 0x0000000d040a72a4 */ /* 0x000fe2000f8e020a */
[----:B-1----:R-:W-:Y:S01]  /*11520*/  VIADD R21, R5, UR41 ;  /* 0x0000002905157c36 */ /* 0x002fe20008000000 */
[----:B0-----:R-:W5:Y:S01]  /*11530*/  LD.E.128 R32, desc[UR50][R32.64] ;  /* 0x0000003220207980 */ /* 0x001f62000c101d00 */
[----:B------:R-:W-:Y:S01]  /*11540*/  ULDC.64 UR12, c[0x0][0xae8] ;  /* 0x0002ba00000c7ab9 */ /* 0x000fe20000000a00 */
[----:B------:R-:W-:Y:S01]  /*11550*/  UIADD3 UR7, UR7, UR10, URZ ;  /* 0x0000000a07077290 */ /* 0x000fe2000fffe03f */
[----:B------:R-:W-:Y:S01]  /*11560*/  VIADD R11, R4, UR41 ;  /* 0x00000029040b7c36 */ /* 0x000fe20008000000 */
[----:B------:R-:W-:Y:S01]  /*11570*/  UIMAD UR4, UR16, UR12, URZ ;  /* 0x0000000c100472a4 */ /* 0x000fe2000f8e023f */
[----:B------:R-:W-:Y:S01]  /*11580*/  VIADD R5, R21, 0x60 ;  /* 0x0000006015057836 */ /* 0x000fe20000000000 */
[----:B------:R-:W-:Y:S01]  /*11590*/  UIMAD.WIDE.U32 UR6, UR39, UR12, UR6 ;  /* 0x0000000c270672a5 */ /* 0x000fe2000f8e0006 */
[----:B------:R-:W-:Y:S01]  /*115a0*/  IMAD.MOV.U32 R9, RZ, RZ, R11 ;  /* 0x000000ffff097224 */ /* 0x000fe200078e000b */
[----:B------:R-:W-:Y:S01]  /*115b0*/  UIMAD UR4, UR39, UR13, UR4 ;  /* 0x0000000d270472a4 */ /* 0x000fe2000f8e0204 */
[----:B------:R-:W-:Y:S01]  /*115c0*/  @!PT LDS RZ, [RZ] ;  /* 0x00000000fffff984 */ /* 0x000fe20000000800 */
[----:B------:R-:W-:Y:S01]  /*115d0*/  @!PT LDS RZ, [RZ] ;  /* 0x00000000fffff984 */ /* 0x000fe20000000800 */
[----:B------:R-:W-:Y:S01]  /*115e0*/  @!PT LDS RZ, [RZ] ;  /* 0x00000000fffff984 */ /* 0x000fe20000000800 */
[----:B------:R-:W-:Y:S01]  /*115f0*/  @!PT LDS RZ, [RZ] ;  /* 0x00000000fffff984 */ /* 0x000fe20000000800 */
[----:B------:R0:W-:Y:S06]  /*11600*/  MEMBAR.ALL.CTA ;  /* 0x0000000000007992 */ /* 0x0001ec0000008000 */
[----:B0-----:R-:W0:Y:S01]  /*11610*/  FENCE.VIEW.ASYNC.S ;  /* 0x00000000000073c6 */ /* 0x001e220000000000 */
[----:B------:R-:W-:Y:S01]  /*11620*/  ULDC.64 UR10, c[0x0][0xaf0] ;  /* 0x0002bc00000a7ab9 */ /* 0x000fe20000000a00 */
[----:B------:R-:W-:Y:S01]  /*11630*/  VIADD R10, R10, 0x13220 ;  /* 0x000132200a0a7836 */ /* 0x000fe20000000000 */
[----:B------:R-:W-:-:S02]  /*11640*/  UIMAD UR9, UR9, UR10, URZ ;  /* 0x0000000a090972a4 */ /* 0x000fc4000f8e023f */
[----:B------:R-:W-:Y:S02]  /*11650*/  UIADD3 UR7, UR7, UR4, URZ ;  /* 0x0000000407077290 */ /* 0x000fe4000fffe03f */
[----:B------:R-:W-:Y:S01]  /*11660*/  UIMAD UR4, UR8, UR11, UR9 ;  /* 0x0000000b080472a4 */ /* 0x000fe2000f8e0209 */
[----:B------:R-:W-:Y:S01]  /*11670*/  @P1 IMAD.HI.U32 R4, R11, R6, RZ ;  /* 0x000000060b041227 */ /* 0x000fe200078e00ff */
[----:B------:R-:W-:Y:S01]  /*11680*/  UIMAD.WIDE.U32 UR8, UR8, UR10, UR6 ;  /* 0x0000000a080872a5 */ /* 0x000fe2000f8e0006 */
[----:B------:R-:W-:Y:S02]  /*11690*/  PRMT R10, RZ, 0x654, R10 ;  /* 0x00000654ff0a7816 */ /* 0x000fe4000000000a */
[----:B------:R-:W-:Y:S01]  /*116a0*/  ULDC.64 UR6, c[0x0][0xae0] ;  /* 0x0002b80000067ab9 */ /* 0x000fe20000000a00 */
[----:B------:R-:W-:Y:S01]  /*116b0*/  @P1 SHF.R.U32.HI R9, RZ, R7, R4 ;  /* 0x00000007ff091219 */ /* 0x000fe20000011604 */
[----:B------:R-:W-:Y:S02]  /*116c0*/  UIADD3 UR4, UR9, UR4, URZ ;  /* 0x0000000409047290 */ /* 0x000fe4000fffe03f */
[----:B------:R-:W-:Y:S01]  /*116d0*/  IMAD.U32 R7, RZ, RZ, UR9 ;  /* 0x00000009ff077e24 */ /* 0x000fe2000f8e00ff */
[--C-:B------:R-:W-:Y:S01]  /*116e0*/  SHF.R.S32.HI R4, RZ, 0x1f, R9.reuse ;  /* 0x0000001fff047819 */ /* 0x100fe20000011409 */
[----:B------:R-:W-:-:S02]  /*116f0*/  IMAD.MOV R8, RZ, RZ, -R9 ;  /* 0x000000ffff087224 */ /* 0x000fc400078e0a09 */
[----:B------:R-:W-:Y:S02]  /*11700*/  IMAD.U32 R6, RZ, RZ, UR8 ;  /* 0x00000008ff067e24 */ /* 0x000fe4000f8e00ff */
[----:B------:R-:W-:Y:S02]  /*11710*/  IMAD R4, R4, UR6, RZ ;  /* 0x0000000604047c24 */ /* 0x000fe4000f8e02ff */
[----:B------:R-:W-:Y:S01]  /*11720*/  IMAD R11, R37, R8, R11 ;  /* 0x00000008250b7224 */ /* 0x000fe200078e020b */
[----:B0-----:R0:W-:Y:S01]  /*11730*/  SYNCS.ARRIVE.TRANS64.RED.A1T0 RZ, [R10+URZ], RZ ;  /* 0x000000ff0aff79a7 */ /* 0x0011e2000810043f */
[----:B------:R-:W-:Y:S01]  /*11740*/  IMAD.U32 R7, RZ, RZ, UR4 ;  /* 0x00000004ff077e24 */ /* 0x000fe2000f8e00ff */
[----:B------:R-:W-:Y:S01]  /*11750*/  ULDC UR4, c[0x0][0xac8] ;  /* 0x0002b20000047ab9 */ /* 0x000fe20000000800 */
[C---:B------:R-:W-:Y:S01]  /*11760*/  IMAD R17, R9.reuse, UR7, R4 ;  /* 0x0000000709117c24 */ /* 0x040fe2000f8e0204 */
[----:B------:R-:W-:Y:S01]  /*11770*/  SHF.R.S32.HI R4, RZ, 0x1f, R11 ;  /* 0x0000001fff047819 */ /* 0x000fe2000001140b */
[----:B------:R-:W-:Y:S01]  /*11780*/  IMAD.WIDE.U32 R6, R9, UR6, R6 ;  /* 0x0000000609067c25 */ /* 0x000fe2000f8e0006 */
[----:B------:R-:W-:-:S03]  /*11790*/  ULDC.64 UR6, c[0x0][0xad8] ;  /* 0x0002b60000067ab9 */ /* 0x000fc60000000a00 */
[----:B------:R-:W-:Y:S02]  /*117a0*/  IMAD.IADD R7, R7, 0x1, R17 ;  /* 0x0000000107077824 */ /* 0x000fe400078e0211 */
[----:B------:R-:W-:Y:S02]  /*117b0*/  IMAD R4, R4, UR6, RZ ;  /* 0x0000000604047c24 */ /* 0x000fe4000f8e02ff */
[----:B------:R-:W-:-:S04]  /*117c0*/  IMAD.WIDE.U32 R6, R11, UR6, R6 ;  /* 0x000000060b067c25 */ /* 0x000fc8000f8e0006 */
[----:B------:R-:W-:Y:S01]  /*117d0*/  IMAD R9, R11, UR7, R4 ;  /* 0x000000070b097c24 */ /* 0x000fe2000f8e0204 */
[----:B------:R-:W-:Y:S01]  /*117e0*/  ULDC.64 UR6, c[0x0][0xa80] ;  /* 0x0002a00000067ab9 */ /* 0x000fe20000000a00 */
[----:B------:R-:W-:Y:S01]  /*117f0*/  VIADD R4, R21, 0x30 ;  /* 0x0000003015047836 */ /* 0x000fe20000000000 */
[C---:B------:R-:W-:Y:S01]  /*11800*/  LEA R11, P0, R6.reuse, UR6, 0x1 ;  /* 0x00000006060b7c11 */ /* 0x040fe2000f8008ff */
[----:B------:R-:W-:Y:S02]  /*11810*/  IMAD.IADD R7, R7, 0x1, R9 ;  /* 0x0000000107077824 */ /* 0x000fe400078e0209 */
[C---:B0-----:R-:W-:Y:S02]  /*11820*/  VIADD R10, R21.reuse, 0x90 ;  /* 0x00000090150a7836 */ /* 0x041fe40000000000 */
[----:B------:R-:W0:Y:S01]  /*11830*/  SHFL.IDX PT, R9, R11, RZ, 0x181f ;  /* 0x00181fff0b097589 */ /* 0x000e2200000e0000 */
[----:B------:R-:W-:Y:S02]  /*11840*/  LEA.HI.X R17, R6, UR7, R7, 0x1, P0 ;  /* 0x0000000706117c11 */ /* 0x000fe400080f0c07 */
[----:B------:R-:W-:Y:S01]  /*11850*/  ISETP.GE.AND P0, PT, R0, UR4, PT ;  /* 0x0000000400007c0c */ /* 0x000fe2000bf06270 */
[----:B------:R-:W1:Y:S03]  /*11860*/  SHFL.IDX PT, R37, R11, 0x1, 0x181f ;  /* 0x00381f000b257f89 */ /* 0x000e6600000e0000 */
[-C--:B------:R-:W-:Y:S01]  /*11870*/  ISETP.GE.OR P1, PT, R21, R18.reuse, P0 ;  /* 0x000000121500720c */ /* 0x080fe20000726670 */
[----:B------:R-:W1:Y:S01]  /*11880*/  SHFL.IDX PT, R39, R11, 0x2, 0x181f ;  /* 0x00581f000b277f89 */ /* 0x000e6200000e0000 */
[----:B------:R-:W-:-:S02]  /*11890*/  ISETP.GE.OR P2, PT, R4, R18, P0 ;  /* 0x000000120400720c */ /* 0x000fc40000746670 */
[-C--:B------:R-:W-:Y:S01]  /*118a0*/  ISETP.GE.OR P3, PT, R5, R18.reuse, P0 ;  /* 0x000000120500720c */ /* 0x080fe20000766670 */
[----:B------:R-:W1:Y:S01]  /*118b0*/  SHFL.IDX PT, R7, R17, RZ, 0x181f ;  /* 0x00181fff11077589 */ /* 0x000e6200000e0000 */
[----:B------:R-:W-:-:S03]  /*118c0*/  ISETP.GE.OR P0, PT, R10, R18, P0 ;  /* 0x000000120a00720c */ /* 0x000fc60000706670 */
[----:B------:R-:W1:Y:S04]  /*118d0*/  SHFL.IDX PT, R20, R17, 0x1, 0x181f ;  /* 0x00381f0011147f89 */ /* 0x000e6800000e0000 */
[----:B------:R-:W1:Y:S01]  /*118e0*/  SHFL.IDX PT, R36, R17, 0x2, 0x181f ;  /* 0x00581f0011247f89 */ /* 0x000e6200000e0000 */
[----:B0-----:R-:W-:-:S03]  /*118f0*/  @!P1 LEA R4, P4, R0, R9, 0x1 ;  /* 0x0000000900049211 */ /* 0x001fc600078808ff */
[----:B------:R-:W0:Y:S01]  /*11900*/  SHFL.IDX PT, R11, R11, 0x3, 0x181f ;  /* 0x00781f000b0b7f89 */ /* 0x000e2200000e0000 */
[----:B-1----:R-:W-:-:S03]  /*11910*/  @!P2 LEA R6, P5, R0, R37, 0x1 ;  /* 0x000000250006a211 */ /* 0x002fc600078a08ff */
[----:B------:R-:W1:Y:S01]  /*11920*/  SHFL.IDX PT, R17, R17, 0x3, 0x181f ;  /* 0x00781f0011117f89 */ /* 0x000e6200000e0000 */
[C---:B------:R-:W-:Y:S02]  /*11930*/  @!P3 LEA R8, P6, R0.reuse, R39, 0x1 ;  /* 0x000000270008b211 */ /* 0x040fe400078c08ff */
[C-C-:B------:R-:W-:Y:S02]  /*11940*/  @!P1 LEA.HI.X R5, R0.reuse, R7, R3.reuse, 0x1, P4 ;  /* 0x0000000700059211 */ /* 0x140fe400020f0c03 */
[C-C-:B------:R-:W-:Y:S02]  /*11950*/  @!P2 LEA.HI.X R7, R0.reuse, R20, R3.reuse, 0x1, P5 ;  /* 0x000000140007a211 */ /* 0x140fe400028f0c03 */
[----:B------:R-:W-:Y:S01]  /*11960*/  @!P3 LEA.HI.X R9, R0, R36, R3, 0x1, P6 ;  /* 0x000000240009b211 */ /* 0x000fe200030f0c03 */
[----:B--2---:R2:W-:Y:S04]  /*11970*/  @!P1 ST.E.128 desc[UR50][R4.64], R12 ;  /* 0x0000000c04009985 */ /* 0x0045e8000c101d32 */
[----:B---3--:R2:W-:Y:S04]  /*11980*/  @!P2 ST.E.128 desc[UR50][R6.64], R24 ;  /* 0x000000180600a985 */ /* 0x0085e8000c101d32 */
[----:B----4-:R2:W-:Y:S01]  /*11990*/  @!P3 ST.E.128 desc[UR50][R8.64], R28 ;  /* 0x0000001c0800b985 */ /* 0x0105e2000c101d32 */
[----:B01----:R-:W-:Y:S05]  /*119a0*/  @P0 BRA `(.L_x_939) ;  /* 0x00000008006c0947 */ /* 0x003fea0003800000 */
[----:B--2---:R-:W-:-:S04]  /*119b0*/  LEA R4, P0, R0, R11, 0x1 ;  /* 0x0000000b00047211 */ /* 0x004fc800078008ff */
[----:B------:R-:W-:-:S05]  /*119c0*/  LEA.HI.X R5, R0, R17, R3, 0x1, P0 ;  /* 0x0000001100057211 */ /* 0x000fca00000f0c03 */
[----:B-----5:R0:W-:Y:S01]  /*119d0*/  ST.E.128 desc[UR50][R4.64], R32 ;  /* 0x0000002004007985 */ /* 0x0201e2000c101d32 */
[----:B------:R-:W-:Y:S05]  /*119e0*/  BRA `(.L_x_939) ;  /* 0x00000008005c7947 */ /* 0x000fea0003800000 */
.L_x_937:
        /* <DEDUP_REMOVED lines=11> */
[----:B------:R-:W-:Y:S01]  /*11aa0*/  UISETP.NE.U32.AND UP1, UPT, UR6, URZ, UPT ;  /* 0x0000003f0600728c */ /* 0x000fe2000bf25070 */
[----:B------:R-:W-:Y:S02]  /*11ab0*/  IMAD.U32 R10, RZ, RZ, UR4 ;  /* 0x00000004ff0a7e24 */ /* 0x000fe4000f8e00ff */
[----:B------:R-:W2:Y:S01]  /*11ac0*/  @P2 LDG.E R12, desc[UR50][R6.64] ;  /* 0x00000032060c2981 */ /* 0x000ea2000c1e1900 */
[----:B------:R-:W-:-:S06]  /*11ad0*/  UISETP.NE.AND.EX UP1, UPT, UR7, URZ, UPT, UP1 ;  /* 0x0000003f0700728c */ /* 0x000fcc000bf25310 */
        /* <DEDUP_REMOVED lines=9> */
[----:B------:R-:W-:-:S10]  /*11b70*/  ISETP.GE.AND P1, PT, R11, 0xc0, PT ;  /* 0x000000c00b00780c */ /* 0x000fd40003f26270 */
[----:B------:R-:W0:Y:S01]  /*11b80*/  @P0 LDC R13, c[0x0][0xbec] ;  /* 0x0002fb00ff0d0b82 */ /* 0x000e220000000800 */
[----:B--2---:R-:W-:Y:S01]  /*11b90*/  @P2 R2UR UR4, R12 ;  /* 0x000000000c0422ca */ /* 0x004fe200000e0000 */
[----:B01----:R-:W-:-:S14]  /*11ba0*/  @P3 BRA `(.L_x_940) ;  /* 0x0000000000103947 */ /* 0x003fdc0003800000 */
[----:B------:R-:W-:Y:S05]  /*11bb0*/  @!P2 BRA `(.L_x_940) ;  /* 0x00000000000ca947 */ /* 0x000fea0003800000 */
[----:B------:R-:W2:Y:S04]  /*11bc0*/  LDG.E R9, desc[UR50][R6.64] ;  /* 0x0000003206097981 */ /* 0x000ea8000c1e1900 */
[----:B-----5:R-:W2:Y:S02]  /*11bd0*/  LDG.E R10, desc[UR50][R6.64+0x4] ;  /* 0x00000432060a7981 */ /* 0x020ea4000c1e1900 */
[----:B--2---:R-:W-:-:S07]  /*11be0*/  IMAD.IADD R10, R10, 0x1, -R9 ;  /* 0x000000010a0a7824 */ /* 0x004fce00078e0a09 */
.L_x_940:
[----:B------:R-:W-:Y:S01]  /*11bf0*/  USHF.R.S32.HI UR6, URZ, 0x1f, UR40 ;  /* 0x0000001f3f067899 */ /* 0x000fe20008011428 */
[----:B------:R-:W-:Y:S01]  /*11c00*/  BSSY B1, `(.L_x_941) ;  /* 0x000002d000017945 */ /* 0x000fe20003800000 */
[----:B------:R-:W-:Y:S02]  /*11c10*/  USHF.R.S32.HI UR9, URZ, 0x1f, UR4 ;  /* 0x0000001f3f097899 */ /* 0x000fe40008011404 */
[----:B------:R-:W-:Y:S02]  /*11c20*/  USEL UR11, UR40, URZ, !UP0 ;  /* 0x0000003f280b7287 */ /* 0x000fe4000c000000 */
[----:B------:R-:W-:Y:S01]  /*11c30*/  USEL UR12, UR6, URZ, !UP0 ;  /* 0x0000003f060c7287 */ /* 0x000fe2000c000000 */
[----:B------:R-:W-:Y:S11]  /*11c40*/  @P1 BRA `(.L_x_942) ;  /* 0x0000000000a01947 */ /* 0x000ff60003800000 */
[----:B------:R-:W0:Y:S01]  /*11c50*/  LDC R11, c[0x0][0xbe8] ;  /* 0x0002fa00ff0b7b82 */ /* 0x000e220000000800 */
[----:B------:R-:W-:-:S05]  /*11c60*/  IMAD.U32 R8, RZ, RZ, UR41 ;  /* 0x00000029ff087e24 */ /* 0x000fca000f8e00ff */
[----:B------:R-:W-:Y:S01]  /*11c70*/  IADD3 R8, R8, -0x80, R23 ;  /* 0xffffff8008087810 */ /* 0x000fe20007ffe017 */
[----:B0----5:R-:W-:-:S05]  /*11c80*/  IMAD R6, R10, R11, RZ ;  /* 0x0000000b0a067224 */ /* 0x021fca00078e02ff */
        /* <DEDUP_REMOVED lines=36> */
.L_x_942:
[----:B------:R-:W-:Y:S05]  /*11ed0*/  BSYNC B1 ;  /* 0x0000000000017941 */ /* 0x000fea0003800000 */
.L_x_941:
[----:B0-----:R-:W0:Y:S01]  /*11ee0*/  @P0 LDC R7, c[0x0][0xbf0] ;  /* 0x0002fc00ff070b82 */ /* 0x001e220000000800 */
[----:B------:R-:W-:Y:S01]  /*11ef0*/  ULDC.64 UR14, c[0x0][0xaa0] ;  /* 0x0002a800000e7ab9 */ /* 0x000fe20000000a00 */
[----:B------:R-:W-:Y:S01]  /*11f00*/  IMAD R4, R4, 0x30, R5 ;  /* 0x0000003004047824 */ /* 0x000fe200078e0205 */
[----:B------:R-:W-:Y:S01]  /*11f10*/  UIMAD UR8, UR9, UR14, URZ ;  /* 0x0000000e090872a4 */ /* 0x000fe2000f8e023f */
[----:B-----5:R-:W-:Y:S01]  /*11f20*/  IMAD R25, R10, R15, RZ ;  /* 0x0000000f0a197224 */ /* 0x020fe200078e02ff */
[----:B------:R-:W-:Y:S01]  /*11f30*/  UIMAD.WIDE.U32 UR6, UR4, UR14, URZ ;  /* 0x0000000e040672a5 */ /* 0x000fe2000f8e003f */
[----:B------:R-:W-:Y:S01]  /*11f40*/  VIADD R6, R4, UR41 ;  /* 0x0000002904067c36 */ /* 0x000fe20008000000 */
[----:B------:R-:W-:-:S03]  /*11f50*/  UIMAD UR8, UR4, UR15, UR8 ;  /* 0x0000000f040872a4 */ /* 0x000fc6000f8e0208 */
[----:B------:R-:W-:Y:S01]  /*11f60*/  ULDC.64 UR14, c[0x0][0xae8] ;  /* 0x0002ba00000e7ab9 */ /* 0x000fe20000000a00 */
[----:B------:R-:W-:Y:S01]  /*11f70*/  UIADD3 UR7, UR7, UR8, URZ ;  /* 0x0000000807077290 */ /* 0x000fe2000fffe03f */
[----:B------:R-:W-:Y:S01]  /*11f80*/  @P0 IMAD.HI.U32 R4, R6, R13, RZ ;  /* 0x0000000d06040227 */ /* 0x000fe200078e00ff */
[----:B------:R-:W-:Y:S02]  /*11f90*/  UIMAD UR4, UR10, UR14, URZ ;  /* 0x0000000e0a0472a4 */ /* 0x000fe4000f8e023f */
        /* <DEDUP_REMOVED lines=28> */
[----:B------:R-:W-:Y:S02]  /*12160*/  VIADD R8, R5, UR41 ;  /* 0x0000002905087c36 */ /* 0x000fe40008000000 */
[----:B------:R-:W-:Y:S01]  /*12170*/  IMAD.IADD R5, R7, 0x1, R9 ;  /* 0x0000000107057824 */ /* 0x000fe200078e0209 */
[----:B------:R-:W-:Y:S01]  /*12180*/  LEA R7, P0, R6, UR6, 0x1 ;  /* 0x0000000606077c11 */ /* 0x000fe2000f8008ff */
[----:B------:R-:W-:-:S03]  /*12190*/  VIADD R4, R8, 0x30 ;  /* 0x0000003008047836 */ /* 0x000fc60000000000 */
[----:B------:R-:W-:Y:S01]  /*121a0*/  LEA.HI.X R10, R6, UR7, R5, 0x1, P0 ;  /* 0x00000007060a7c11 */ /* 0x000fe200080f0c05 */
[----:B------:R-:W0:Y:S01]  /*121b0*/  SHFL.IDX PT, R11, R7, RZ, 0x181f ;  /* 0x00181fff070b7589 */ /* 0x000e2200000e0000 */
[----:B------:R-:W-:Y:S01]  /*121c0*/  ISETP.GE.AND P0, PT, R0, UR4, PT ;  /* 0x0000000400007c0c */ /* 0x000fe2000bf06270 */
[C---:B------:R-:W-:Y:S02]  /*121d0*/  VIADD R5, R8.reuse, 0x60 ;  /* 0x0000006008057836 */ /* 0x040fe40000000000 */
[----:B------:R-:W1:Y:S01]  /*121e0*/  SHFL.IDX PT, R13, R7, 0x1, 0x181f ;  /* 0x00381f00070d7f89 */ /* 0x000e6200000e0000 */
[CC--:B------:R-:W-:Y:S01]  /*121f0*/  ISETP.GE.OR P3, PT, R8.reuse, R25.reuse, P0 ;  /* 0x000000190800720c */ /* 0x0c0fe20000766670 */
[----:B------:R-:W-:Y:S01]  /*12200*/  VIADD R6, R8, 0x90 ;  /* 0x0000009008067836 */ /* 0x000fe20000000000 */
[-C--:B------:R-:W-:Y:S01]  /*12210*/  ISETP.GE.OR P2, PT, R4, R25.reuse, P0 ;  /* 0x000000190400720c */ /* 0x080fe20000746670 */
[----:B------:R-:W2:Y:S01]  /*12220*/  SHFL.IDX PT, R15, R7, 0x2, 0x181f ;  /* 0x00581f00070f7f89 */ /* 0x000ea200000e0000 */
[----:B------:R-:W-:-:S02]  /*12230*/  ISETP.GE.OR P1, PT, R5, R25, P0 ;  /* 0x000000190500720c */ /* 0x000fc40000726670 */
[----:B------:R-:W-:Y:S01]  /*12240*/  ISETP.GE.OR P0, PT, R6, R25, P0 ;  /* 0x000000190600720c */ /* 0x000fe20000706670 */
[----:B------:R-:W3:Y:S04]  /*12250*/  SHFL.IDX PT, R9, R10, RZ, 0x181f ;  /* 0x00181fff0a097589 */ /* 0x000ee800000e0000 */
[----:B------:R-:W4:Y:S04]  /*12260*/  SHFL.IDX PT, R21, R7, 0x3, 0x181f ;  /* 0x00781f0007157f89 */ /* 0x000f2800000e0000 */
        /* <DEDUP_REMOVED lines=15> */
.L_x_939:
[----:B------:R-:W-:Y:S05]  /*12360*/  BSYNC B0 ;  /* 0x0000000000007941 */ /* 0x000fea0003800000 */
.L_x_936:
[----:B------:R-:W-:Y:S02]  /*12370*/  ULDC UR4, c[0x0][0xc3c] ;  /* 0x00030f0000047ab9 */ /* 0x000fe40000000800 */
[----:B------:R-:W-:-:S06]  /*12380*/  UISETP.GE.AND UP0, UPT, UR48, UR4, UPT ;  /* 0x000000043000728c */ /* 0x000fcc000bf06270 */
[----:B------:R-:W-:-:S13]  /*12390*/  PLOP3.LUT P0, PT, PT, PT, UP0, 0x80, 0x0 ;  /* 0x000000000000781c */ /* 0x000fda0003f0f008 */
[----:B------:R-:W-:Y:S05]  /*123a0*/  @!P0 BRA `(.L_x_943) ;  /* 0xfffffee800688947 */ /* 0x000fea000383ffff */
[----:B------:R-:W-:Y:S05]  /*123b0*/  EXIT ;  /* 0x000000000000794d */ /* 0x000fea0003800000 */
.L_x_850:
[----:B------:R-:W-:-:S08]  /*123c0*/  NOP ;  /* 0x0000000000007918 */ /* 0x000fd00000000000 */
[----:B------:R-:W0:-:S00]  /*123d0*/  USETMAXREG.DEALLOC.CTAPOOL 0x20 ;  /* 0x00000020000079c8 */ /* 0x000e0000080e0500 */
[----:B0-----:R-:W-:Y:S02]  /*123e0*/  LOP3.LUT R0, R0, 0x3, RZ, 0xc0, !PT ;  /* 0x0000000300007812 */ /* 0x001fe400078ec0ff */
[----:B------:R-:W-:-:S04]  /*123f0*/  LOP3.LUT R16, R16, 0xfffffffd, RZ, 0xc0, !PT ;  /* 0xfffffffd10107812 */ /* 0x000fc800078ec0ff */
[----:B------:R-:W0:Y:S02]  /*12400*/  SHFL.IDX PT, R0, R0, RZ, 0x1f ;  /* 0x00001fff00007589 */ /* 0x000e2400000e0000 */
[----:B0-----:R-:W-:Y:S01]  /*12410*/  ISETP.NE.AND P0, PT, R0, RZ, PT ;  /* 0x000000ff0000720c */ /* 0x001fe20003f05270 */
[----:B------:R-:W-:-:S12]  /*12420*/  IMAD.MOV.U32 R0, RZ, RZ, RZ ;  /* 0x000000ffff007224 */ /* 0x000fd800078e00ff */
[----:B------:R-:W-:Y:S01]  /*12430*/  @P0 LOP3.LUT R16, R16, 0x2, RZ, 0xfc, !PT ;  /* 0x0000000210100812 */ /* 0x000fe200078efcff */
[----:B------:R-:W-:Y:S06]  /*12440*/  @!P0 BRA `(.L_x_944) ;  /* 0x0000000000248947 */ /* 0x000fec0003800000 */
[----:B------:R-:W0:Y:S08]  /*12450*/  S2UR UR5, SR_CgaCtaId ;  /* 0x00000000000579c3 */ /* 0x000e300000008800 */
[----:B------:R-:W-:Y:S06]  /*12460*/  BAR.SYNC.DEFER_BLOCKING 0x5, 0x200 ;  /* 0x0148000000007b1d */ /* 0x000fec0000010000 */
[----:B------:R-:W-:-:S02]  /*12470*/  UMOV UR4, 0x400 ;  /* 0x0000040000047882 */ /* 0x000fc40000000000 */
[----:B0-----:R-:W-:-:S09]  /*12480*/  ULEA UR4, UR5, UR4, 0x18 ;  /* 0x0000000405047291 */ /* 0x001fd2000f8ec03f */
[----:B------:R-:W0:Y:S02]  /*12490*/  LDS.128 R24, [UR4+0x132d0] ;  /* 0x0132d004ff187984 */ /* 0x000e240008000c00 */
[----:B0-----:R-:W-:Y:S02]  /*124a0*/  R2UR UR45, R27 ;  /* 0x000000001b2d72ca */ /* 0x001fe400000e0000 */
[----:B------:R-:W-:Y:S01]  /*124b0*/  R2UR UR36, R26 ;  /* 0x000000001a2472ca */ /* 0x000fe200000e0000 */
[----:B------:R-:W-:Y:S06]  /*124c0*/  BAR.ARV 0x4, 0x200 ;  /* 0x0108000000007b1d */ /* 0x000fec0000002000 */
[----:B------:R-:W-:Y:S08]  /*124d0*/  BRA `(.L_x_945) ;  /* 0x0000000800b07947 */ /* 0x000ff00003800000 */
.L_x_944:
[----:B------:R-:W-:Y:S01]  /*124e0*/  LOP3.LUT R5, R23, 0x1f, RZ, 0xc0, !PT ;  /* 0x0000001f17057812 */ /* 0x000fe200078ec0ff */
[----:B------:R-:W-:Y:S01]  /*124f0*/  ULDC UR4, c[0x0][0xc3c] ;  /* 0x00030f0000047ab9 */ /* 0x000fe20000000800 */
[----:B------:R-:W0:Y:S02]  /*12500*/  LDC R9, c[0x0][0xc38] ;  /* 0x00030e00ff097b82 */ /* 0x000e240000000800 */
[----:B------:R-:W-:-:S04]  /*12510*/  ISETP.NE.AND P0, PT, R5, 0x1f, PT ;  /* 0x0000001f0500780c */ /* 0x000fc80003f05270 */
[----:B------:R-:W-:-:S13]  /*12520*/  ISETP.GE.OR P1, PT, R5, UR4, !P0 ;  /* 0x0000000405007c0c */ /* 0x000fda000c726670 */
[----:B------:R-:W1:Y:S02]  /*12530*/  @!P1 LDC.64 R2, c[0x0][0xc80] ;  /* 0x00032000ff029b82 */ /* 0x000e640000000a00 */
[----:B-1----:R-:W-:-:S05]  /*12540*/  @!P1 IMAD.WIDE.U32 R2, R5, 0x4, R2 ;  /* 0x0000000405029825 */ /* 0x002fca00078e0002 */
        /* <DEDUP_REMOVED lines=8> */
[----:B--2---:R-:W1:Y:S02]  /*125d0*/  SHFL.UP PT, R4, R0, 0x1, RZ ;  /* 0x0420000000047989 */ /* 0x004e6400000e00ff */
[----:B-1----:R-:W-:-:S05]  /*125e0*/  SEL R7, R4, RZ, P1 ;  /* 0x000000ff04077207 */ /* 0x002fca0000800000 */
[----:B------:R-:W-:-:S05]  /*125f0*/  IMAD.IADD R7, R0, 0x1, R7 ;  /* 0x0000000100077824 */ /* 0x000fca00078e0207 */
[----:B------:R-:W1:Y:S02]  /*12600*/  SHFL.UP PT, R4, R7, 0x2, RZ ;  /* 0x0440000007047989 */ /* 0x000e6400000e00ff */
        /* <DEDUP_REMOVED lines=10> */
[----:B------:R-:W-:Y:S02]  /*126b0*/  IMAD.IADD R8, R2, 0x1, R7 ;  /* 0x0000000102087824 */ /* 0x000fe400078e0207 */
[----:B------:R-:W1:Y:S03]  /*126c0*/  S2R R7, SR_CTAID.X ;  /* 0x0000000000077919 */ /* 0x000e660000002500 */
[----:B------:R-:W0:Y:S02]  /*126d0*/  SHFL.IDX PT, R4, R8, 0x1f, 0x1f ;  /* 0x03e01f0008047f89 */ /* 0x000e2400000e0000 */
[----:B0-----:R-:W-:-:S04]  /*126e0*/  IMAD R4, R4, R9, RZ ;  /* 0x0000000904047224 */ /* 0x001fc800078e02ff */
[----:B------:R-:W-:Y:S01]  /*126f0*/  IMAD.MOV.U32 R3, RZ, RZ, R4 ;  /* 0x000000ffff037224 */ /* 0x000fe200078e0004 */
[----:B-1----:R-:W-:-:S13]  /*12700*/  ISETP.GT.AND P6, PT, R4, R7, PT ;  /* 0x000000070400720c */ /* 0x002fda0003fc4270 */
[----:B------:R-:W-:Y:S05]  /*12710*/  @P6 BRA `(.L_x_946) ;  /* 0x0000000000a06947 */ /* 0x000fea0003800000 */
[----:B------:R-:W-:Y:S01]  /*12720*/  IMAD.MOV.U32 R4, RZ, RZ, R3 ;  /* 0x000000ffff047224 */ /* 0x000fe200078e0003 */
[----:B------:R-:W-:Y:S01]  /*12730*/  UMOV UR45, URZ ;  /* 0x0000003f002d7c82 */ /* 0x000fe20008000000 */
[----:B------:R-:W-:Y:S01]  /*12740*/  ULDC UR6, c[0x0][0xc3c] ;  /* 0x00030f0000067ab9 */ /* 0x000fe20000000800 */
[----:B------:R-:W-:-:S05]  /*12750*/  ULDC UR5, c[0x0][0xc3c] ;  /* 0x00030f0000057ab9 */ /* 0x000fca0000000800 */
.L_x_950:
        /* <DEDUP_REMOVED lines=14> */
.L_x_949:
[----:B------:R-:W-:Y:S05]  /*12840*/  BSYNC B0 ;  /* 0x0000000000007941 */ /* 0x000fea0003800000 */
.L_x_948:
        /* <DEDUP_REMOVED lines=21> */
.L_x_946:
[----:B------:R-:W-:Y:S01]  /*129a0*/  IMAD.IADD R13, R4, 0x1, -R3 ;  /* 0x00000001040d7824 */ /* 0x000fe200078e0a03 */
[----:B------:R-:W-:-:S03]  /*129b0*/  ULDC.64 UR4, c[0x0][0xc90] ;  /* 0x0003240000047ab9 */ /* 0x000fc60000000a00 */
[----:B------:R-:W-:-:S05]  /*129c0*/  IMAD R2, R8, R9, R13 ;  /* 0x0000000908027224 */ /* 0x000fca00078e020d */
[----:B------:R-:W-:-:S13]  /*129d0*/  ISETP.GT.AND P0, PT, R2, R7, PT ;  /* 0x000000070200720c */ /* 0x000fda0003f04270 */
[----:B------:R-:W-:Y:S02]  /*129e0*/  VOTEU.ANY UR7, UPT, !P0 ;  /* 0x0000000000077886 */ /* 0x000fe400040e0100 */
[----:B------:R-:W-:-:S04]  /*129f0*/  UPOPC UR6, UR7 ;  /* 0x00000007000672bf */ /* 0x000fc80008000000 */
[----:B------:R-:W-:-:S04]  /*12a00*/  UIADD3 UR45, UR6, UR45, URZ ;  /* 0x0000002d062d7290 */ /* 0x000fc8000fffe03f */
[----:B------:R-:W-:-:S06]  /*12a10*/  UIMAD.WIDE UR4, UR45, 0x4, UR4 ;  /* 0x000000042d0478a5 */ /* 0x000fcc000f8e0204 */
[----:B------:R-:W-:Y:S02]  /*12a20*/  IMAD.U32 R2, RZ, RZ, UR4 ;  /* 0x00000004ff027e24 */ /* 0x000fe4000f8e00ff */
[----:B------:R-:W-:-:S05]  /*12a30*/  IMAD.U32 R3, RZ, RZ, UR5 ;  /* 0x00000005ff037e24 */ /* 0x000fca000f8e00ff */
[----:B------:R-:W2:Y:S01]  /*12a40*/  LDG.E R6, desc[UR50][R2.64] ;  /* 0x0000003202067981 */ /* 0x000ea2000c1e1900 */
[----:B------:R-:W-:Y:S01]  /*12a50*/  IMAD.U32 R15, RZ, RZ, UR6 ;  /* 0x00000006ff0f7e24 */ /* 0x000fe2000f8e00ff */
[----:B------:R-:W-:-:S04]  /*12a60*/  ISETP.NE.AND P0, PT, RZ, UR7, PT ;  /* 0x00000007ff007c0c */ /* 0x000fc8000bf05270 */
[----:B------:R-:W2:Y:S02]  /*12a70*/  SHFL.IDX PT, R0, R0, R15, 0x1f ;  /* 0x00001f0f00007589 */ /* 0x000ea400000e0000 */
[----:B--2---:R-:W-:-:S05]  /*12a80*/  IMAD R4, R0, R6, RZ ;  /* 0x0000000600047224 */ /* 0x004fca00078e02ff */
[----:B------:R-:W-:-:S04]  /*12a90*/  IABS R10, R4 ;  /* 0x00000004000a7213 */ /* 0x000fc80000000000 */
[----:B------:R-:W0:Y:S08]  /*12aa0*/  I2F.RP R11, R10 ;  /* 0x0000000a000b7306 */ /* 0x000e300000209400 */
[----:B0-----:R-:W0:Y:S02]  /*12ab0*/  MUFU.RCP R11, R11 ;  /* 0x0000000b000b7308 */ /* 0x001e240000001000 */
[----:B0-----:R-:W-:-:S06]  /*12ac0*/  VIADD R12, R11, 0xffffffe ;  /* 0x0ffffffe0b0c7836 */ /* 0x001fcc0000000000 */
[----:B------:R-:W0:Y:S02]  /*12ad0*/  F2I.FTZ.U32.TRUNC.NTZ R3, R12 ;  /* 0x0000000c00037305 */ /* 0x000e24000021f000 */
[----:B0-----:R-:W-:Y:S01]  /*12ae0*/  IMAD.MOV R14, RZ, RZ, -R3 ;  /* 0x000000ffff0e7224 */ /* 0x001fe200078e0a03 */
[----:B------:R-:W-:Y:S06]  /*12af0*/  @!P0 BRA `(.L_x_951) ;  /* 0x00000000000c8947 */ /* 0x000fec0003800000 */
[----:B------:R-:W-:-:S06]  /*12b00*/  UIADD3 UR4, UR6, -0x1, URZ ;  /* 0xffffffff06047890 */ /* 0x000fcc000fffe03f */
[----:B------:R-:W-:-:S05]  /*12b10*/  IMAD.U32 R11, RZ, RZ, UR4 ;  /* 0x00000004ff0b7e24 */ /* 0x000fca000f8e00ff */
[----:B------:R0:W1:Y:S02]  /*12b20*/  SHFL.IDX PT, R24, R8, R11, 0x1f ;  /* 0x00001f0b08187589 */ /* 0x00006400000e0000 */
.L_x_951:
[----:B-1----:R-:W-:Y:S01]  /*12b30*/  IMAD R24, R24, R9, R13 ;  /* 0x0000000918187224 */ /* 0x002fe200078e020d */
[----:B------:R-:W-:Y:S01]  /*12b40*/  IABS R12, R4 ;  /* 0x00000004000c7213 */ /* 0x000fe20000000000 */
[----:B0-----:R-:W-:Y:S02]  /*12b50*/  IMAD.MOV.U32 R11, RZ, RZ, R14 ;  /* 0x000000ffff0b7224 */ /* 0x001fe400078e000e */
[----:B------:R-:W-:Y:S02]  /*12b60*/  IMAD.IADD R7, R7, 0x1, -R24 ;  /* 0x0000000107077824 */ /* 0x000fe400078e0a18 */
[----:B------:R-:W-:Y:S02]  /*12b70*/  IMAD R11, R11, R10, RZ ;  /* 0x0000000a0b0b7224 */ /* 0x000fe400078e02ff */
[----:B------:R-:W-:Y:S01]  /*12b80*/  IMAD.MOV.U32 R2, RZ, RZ, RZ ;  /* 0x000000ffff027224 */ /* 0x000fe200078e00ff */
[----:B------:R-:W-:Y:S01]  /*12b90*/  IABS R8, R7 ;  /* 0x0000000700087213 */ /* 0x000fe20000000000 */
[----:B------:R-:W-:-:S02]  /*12ba0*/  IMAD.MOV R12, RZ, RZ, -R12 ;  /* 0x000000ffff0c7224 */ /* 0x000fc400078e0a0c */
        /* <DEDUP_REMOVED lines=15> */
[----:B------:R-:W-:Y:S02]  /*12ca0*/  IMAD R8, R6, R2, RZ ;  /* 0x0000000206087224 */ /* 0x000fe400078e02ff */
[----:B------:R-:W-:Y:S02]  /*12cb0*/  IMAD.MOV R2, RZ, RZ, -R2 ;  /* 0x000000ffff027224 */ /* 0x000fe400078e0a02 */
[----:B------:R-:W-:Y:S02]  /*12cc0*/  IMAD.MOV R3, RZ, RZ, -R8 ;  /* 0x000000ffff037224 */ /* 0x000fe400078e0a08 */
[----:B------:R-:W-:-:S03]  /*12cd0*/  IMAD R13, R4, R2, R7 ;  /* 0x00000002040d7224 */ /* 0x000fc600078e0207 */
[----:B------:R-:W-:-:S04]  /*12ce0*/  VIADDMNMX R6, R3, R9, R6, PT ;  /* 0x0000000903067246 */ /* 0x000fc80003800106 */
[-C--:B------:R-:W-:Y:S02]  /*12cf0*/  IABS R9, R6.reuse ;  /* 0x0000000600097213 */ /* 0x080fe40000000000 */
[----:B------:R-:W-:Y:S02]  /*12d00*/  IABS R4, R6 ;  /* 0x0000000600047213 */ /* 0x000fe40000000000 */
[----:B------:R-:W0:Y:S03]  /*12d10*/  I2F.RP R10, R9 ;  /* 0x00000009000a7306 */ /* 0x000e260000209400 */
[----:B------:R-:W-:-:S05]  /*12d20*/  IMAD.MOV R4, RZ, RZ, -R4 ;  /* 0x000000ffff047224 */ /* 0x000fca00078e0a04 */
[----:B0-----:R-:W0:Y:S02]  /*12d30*/  MUFU.RCP R10, R10 ;  /* 0x0000000a000a7308 */ /* 0x001e240000001000 */
[----:B0-----:R-:W-:-:S06]  /*12d40*/  VIADD R3, R10, 0xffffffe ;  /* 0x0ffffffe0a037836 */ /* 0x001fcc0000000000 */
[----:B------:R-:W0:Y:S02]  /*12d50*/  F2I.FTZ.U32.TRUNC.NTZ R3, R3 ;  /* 0x0000000300037305 */ /* 0x000e24000021f000 */
[----:B0-----:R-:W-:-:S04]  /*12d60*/  IMAD.MOV R11, RZ, RZ, -R3 ;  /* 0x000000ffff0b7224 */ /* 0x001fc800078e0a03 */
[----:B------:R-:W-:Y:S01]  /*12d70*/  IMAD.MOV.U32 R2, RZ, RZ, R11 ;  /* 0x000000ffff027224 */ /* 0x000fe200078e000b */
[----:B------:R-:W-:-:S03]  /*12d80*/  IABS R11, R13 ;  /* 0x0000000d000b7213 */ /* 0x000fc60000000000 */
[----:B------:R-:W-:Y:S02]  /*12d90*/  IMAD R7, R2, R9, RZ ;  /* 0x0000000902077224 */ /* 0x000fe400078e02ff */
[----:B------:R-:W-:-:S04]  /*12da0*/  IMAD.MOV.U32 R2, RZ, RZ, RZ ;  /* 0x000000ffff027224 */ /* 0x000fc800078e00ff */
[----:B------:R-:W-:Y:S01]  /*12db0*/  IMAD.HI.U32 R2, R3, R7, R2 ;  /* 0x0000000703027227 */ /* 0x000fe200078e0002 */
[----:B------:R-:W-:-:S04]  /*12dc0*/  LOP3.LUT R3, R13, R6, RZ, 0x3c, !PT ;  /* 0x000000060d037212 */ /* 0x000fc800078e3cff */
[----:B------:R-:W-:Y:S01]  /*12dd0*/  ISETP.GE.AND P2, PT, R3, RZ, PT ;  /* 0x000000ff0300720c */ /* 0x000fe20003f46270 */
[----:B------:R-:W-:-:S04]  /*12de0*/  IMAD.HI.U32 R2, R2, R11, RZ ;  /* 0x0000000b02027227 */ /* 0x000fc800078e00ff */
[----:B------:R-:W-:Y:S02]  /*12df0*/  IMAD R4, R2, R4, R11 ;  /* 0x0000000402047224 */ /* 0x000fe400078e020b */
[----:B------:R-:W-:-:S03]  /*12e00*/  IMAD.IADD R3, R13, 0x1, R8 ;  /* 0x000000010d037824 */ /* 0x000fc600078e0208 */
[----:B------:R-:W-:-:S13]  /*12e10*/  ISETP.GT.U32.AND P1, PT, R9, R4, PT ;  /* 0x000000040900720c */ /* 0x000fda0003f24070 */
[----:B------:R-:W-:Y:S02]  /*12e20*/  @!P1 IMAD.IADD R4, R4, 0x1, -R9 ;  /* 0x0000000104049824 */ /* 0x000fe400078e0a09 */
[----:B------:R-:W-:Y:S01]  /*12e30*/  @!P1 VIADD R2, R2, 0x1 ;  /* 0x0000000102029836 */ /* 0x000fe20000000000 */
[----:B------:R-:W-:Y:S02]  /*12e40*/  ISETP.NE.AND P1, PT, R6, RZ, PT ;  /* 0x000000ff0600720c */ /* 0x000fe40003f25270 */
[----:B------:R-:W-:Y:S01]  /*12e50*/  ISETP.GE.U32.AND P0, PT, R4, R9, PT ;  /* 0x000000090400720c */ /* 0x000fe20003f06070 */
[----:B------:R-:W-:-:S12]  /*12e60*/  IMAD.MOV R4, RZ, RZ, -R6 ;  /* 0x000000ffff047224 */ /* 0x000fd800078e0a06 */
[----:B------:R-:W-:-:S04]  /*12e70*/  @P0 VIADD R2, R2, 0x1 ;  /* 0x0000000102020836 */ /* 0x000fc80000000000 */
[----:B------:R-:W-:Y:S01]  /*12e80*/  @!P2 IMAD.MOV R2, RZ, RZ, -R2 ;  /* 0x000000ffff02a224 */ /* 0x000fe200078e0a02 */
[----:B------:R-:W-:-:S04]  /*12e90*/  @!P1 LOP3.LUT R2, RZ, R6, RZ, 0x33, !PT ;  /* 0x00000006ff029212 */ /* 0x000fc800078e33ff */
[----:B------:R-:W-:Y:S01]  /*12ea0*/  LOP3.LUT R25, RZ, R2, RZ, 0x33, !PT ;  /* 0x00000002ff197212 */ /* 0x000fe200078e33ff */
[----:B------:R-:W-:-:S04]  /*12eb0*/  IMAD R3, R2, R4, R3 ;  /* 0x0000000402037224 */ /* 0x000fc800078e0203 */
[----:B------:R-:W-:Y:S01]  /*12ec0*/  IMAD.IADD R25, R0, 0x1, R25 ;  /* 0x0000000100197824 */ /* 0x000fe200078e0219 */
[----:B------:R-:W-:Y:S01]  /*12ed0*/  R2UR UR36, R3 ;  /* 0x00000000032472ca */ /* 0x000fe200000e0000 */
[----:B------:R-:W-:-:S14]  /*12ee0*/  BRA `(.L_x_952) ;  /* 0x00000000000c7947 */ /* 0x000fdc0003800000 */
.L_x_947:
[----:B------:R-:W-:Y:S01]  /*12ef0*/  IMAD.MOV.U32 R24, RZ, RZ, R7 ;  /* 0x000000ffff187224 */ /* 0x000fe200078e0007 */
[----:B------:R-:W-:Y:S01]  /*12f00*/  UMOV UR36, URZ ;  /* 0x0000003f00247c82 */ /* 0x000fe20008000000 */
[----:B------:R-:W-:-:S07]  /*12f10*/  IMAD.MOV.U32 R25, RZ, RZ, RZ ;  /* 0x000000ffff197224 */ /* 0x000fce00078e00ff */
.L_x_952:
        /* <DEDUP_REMOVED lines=8> */
.L_x_945:
[----:B------:R-:W-:Y:S01]  /*12fa0*/  ULDC UR4, c[0x0][0xc3c] ;  /* 0x00030f0000047ab9 */ /* 0x000fe20000000800 */
[----:B------:R1:W-:Y:S01]  /*12fb0*/  STL [R1+0x4], RZ ;  /* 0x000004ff01007387 */ /* 0x0003e20000100800 */
[----:B------:R-:W-:Y:S01]  /*12fc0*/  UISETP.GE.AND UP0, UPT, UR45, UR4, UPT ;  /* 0x000000042d00728c */ /* 0x000fe2000bf06270 */
[----:B------:R-:W-:Y:S02]  /*12fd0*/  IMAD.MOV.U32 R22, RZ, RZ, 0x1 ;  /* 0x00000001ff167424 */ /* 0x000fe400078e00ff */
[----:B------:R-:W-:-:S03]  /*12fe0*/  IMAD.MOV.U32 R19, RZ, RZ, RZ ;  /* 0x000000ffff137224 */ /* 0x000fc600078e00ff */
[----:B------:R-:W-:-:S13]  /*12ff0*/  PLOP3.LUT P0, PT, PT, PT, UP0, 0x80, 0x0 ;  /* 0x000000000000781c */ /* 0x000fda0003f0f008 */
[----:B-1----:R-:W-:Y:S05]  /*13000*/  @P0 BRA `(.L_x_953) ;  /* 0x0000004000980947 */ /* 0x002fea0003800000 */
[----:B------:R-:W1:Y:S01]  /*13010*/  S2UR UR5, SR_CgaCtaId ;  /* 0x00000000000579c3 */ /* 0x000e620000008800 */
[C---:B------:R-:W-:Y:S01]  /*13020*/  LOP3.LUT R10, R23.reuse, 0x7f, RZ, 0xc0, !PT ;  /* 0x0000007f170a7812 */ /* 0x040fe200078ec0ff */
[C---:B------:R-:W-:Y:S01]  /*13030*/  IMAD.SHL.U32 R29, R23.reuse, 0x40, RZ ;  /* 0x00000040171d7824 */ /* 0x040fe200078e00ff */
[----:B------:R-:W-:Y:S01]  /*13040*/  SHF.R.U32.HI R4, RZ, 0x1, R23 ;  /* 0x00000001ff047819 */ /* 0x000fe20000011617 */
[----:B------:R-:W-:Y:S01]  /*13050*/  IMAD.SHL.U32 R2, R23, 0x10, RZ ;  /* 0x0000001017027824 */ /* 0x000fe200078e00ff */
[----:B------:R-:W-:Y:S01]  /*13060*/  UMOV UR4, 0x400 ;  /* 0x0000040000047882 */ /* 0x000fe20000000000 */
[----:B------:R-:W-:Y:S01]  /*13070*/  IMAD.SHL.U32 R5, R10, 0x10, RZ ;  /* 0x000000100a057824 */ /* 0x000fe200078e00ff */
[----:B------:R-:W-:Y:S01]  /*13080*/  LOP3.LUT R3, R29, 0x180, RZ, 0xc0, !PT ;  /* 0x000001801d037812 */ /* 0x000fe200078ec0ff */
[C---:B------:R-:W-:Y:S01]  /*13090*/  IMAD.SHL.U32 R7, R23.reuse, 0x2, RZ ;  /* 0x0000000217077824 */ /* 0x040fe200078e00ff */
[----:B------:R-:W-:Y:S01]  /*130a0*/  LOP3.LUT R6, R2, 0x1b0, RZ, 0xc0, !PT ;  /* 0x000001b002067812 */ /* 0x000fe200078ec0ff */
[----:B0-----:R-:W-:Y:S01]  /*130b0*/  IMAD.SHL.U32 R0, R23, 0x20, RZ ;  /* 0x0000002017007824 */ /* 0x001fe200078e00ff */
[----:B------:R-:W-:Y:S01]  /*130c0*/  LOP3.LUT R5, R5, 0x600, RZ, 0xc0, !PT ;  /* 0x0000060005057812 */ /* 0x000fe200078ec0ff */
[----:B------:R0:W-:Y:S01]  /*130d0*/  STL [R1+0x4], RZ ;  /* 0x000004ff01007387 */ /* 0x0001e20000100800 */
[----:B------:R-:W-:Y:S01]  /*130e0*/  LOP3.LUT R3, R3, 0x30, R4, 0xf8, !PT ;  /* 0x0000003003037812 */ /* 0x000fe200078ef804 */
[C---:B------:R-:W-:Y:S01]  /*130f0*/  IMAD.SHL.U32 R4, R23.reuse, 0x8, RZ ;  /* 0x0000000817047824 */ /* 0x040fe200078e00ff */
[----:B------:R-:W-:Y:S01]  /*13100*/  LOP3.LUT R8, R6, 0x30, R7, 0x78, !PT ;  /* 0x0000003006087812 */ /* 0x000fe200078e7807 */
[----:B------:R-:W-:Y:S01]  /*13110*/  IMAD.SHL.U32 R9, R23, 0x4, RZ ;  /* 0x0000000417097824 */ /* 0x000fe200078e00ff */
[----:B------:R-:W-:Y:S01]  /*13120*/  LOP3.LUT R7, R5, 0x40, R2, 0xf8, !PT ;  /* 0x0000004005077812 */ /* 0x000fe200078ef802 */
[----:B------:R-:W-:Y:S01]  /*13130*/  IMAD.MOV.U32 R22, RZ, RZ, 0x1 ;  /* 0x00000001ff167424 */ /* 0x000fe200078e00ff */
[----:B------:R-:W-:Y:S01]  /*13140*/  LOP3.LUT R4, R3, 0x30, R4, 0x78, !PT ;  /* 0x0000003003047812 */ /* 0x000fe200078e7804 */
[----:B------:R-:W-:Y:S01]  /*13150*/  IMAD.MOV.U32 R19, RZ, RZ, RZ ;  /* 0x000000ffff137224 */ /* 0x000fe200078e00ff */
[----:B------:R-:W-:Y:S01]  /*13160*/  LOP3.LUT R5, R5, 0x60, R0, 0xf8, !PT ;  /* 0x0000006005057812 */ /* 0x000fe200078ef800 */
[----:B------:R-:W-:Y:S01]  /*13170*/  ULOP3.LUT UR39, UR38, 0x1, URZ, 0xfc, !UPT ;  /* 0x0000000126277892 */ /* 0x000fe2000f8efc3f */
[----:B------:R-:W-:Y:S01]  /*13180*/  LOP3.LUT R7, R7, R8, RZ, 0xfc, !PT ;  /* 0x0000000807077212 */ /* 0x000fe200078efcff */
[----:B-1----:R-:W-:Y:S01]  /*13190*/  ULEA UR4, UR5, UR4, 0x18 ;  /* 0x0000000405047291 */ /* 0x002fe2000f8ec03f */
[----:B------:R-:W-:Y:S01]  /*131a0*/  SHF.R.U32.HI R3, RZ, 0x2, R10 ;  /* 0x00000002ff037819 */ /* 0x000fe2000001160a */
[----:B------:R-:W-:Y:S01]  /*131b0*/  ULOP3.LUT UR44, UR38, 0x2, URZ, 0xfc, !UPT ;  /* 0x00000002262c7892 */ /* 0x000fe2000f8efc3f */
[----:B------:R-:W-:Y:S01]  /*131c0*/  LOP3.LUT R6, R0, 0x80, RZ, 0xc0, !PT ;  /* 0x0000008000067812 */ /* 0x000fe200078ec0ff */
[----:B------:R-:W-:Y:S01]  /*131d0*/  ULDC UR42, c[0x0][0xc] ;  /* 0x00000300002a7ab9 */ /* 0x000fe20000000800 */
[--C-:B------:R-:W-:Y:S01]  /*131e0*/  LOP3.LUT R5, R5, 0x100, R0.reuse, 0xf8, !PT ;  /* 0x0000010005057812 */ /* 0x100fe200078ef800 */
[----:B------:R-:W-:Y:S01]  /*131f0*/  IMAD.U32 R18, RZ, RZ, UR4 ;  /* 0x00000004ff127e24 */ /* 0x000fe2000f8e00ff */
[----:B------:R-:W-:Y:S01]  /*13200*/  LOP3.LUT R2, R3, 0x60, R0, 0xf8, !PT ;  /* 0x0000006003027812 */ /* 0x000fe200078ef800 */
[----:B------:R-:W-:Y:S01]  /*13210*/  ULDC.64 UR52, c[0x0][0x198] ;  /* 0x0000660000347ab9 */ /* 0x000fe20000000a00 */
[----:B------:R-:W-:Y:S01]  /*13220*/  LOP3.LUT R6, R6, 0x10, R23, 0xf8, !PT ;  /* 0x0000001006067812 */ /* 0x000fe200078ef817 */
[----:B------:R-:W-:Y:S01]  /*13230*/  IMAD.IADD R0, R18, 0x1, R7 ;  /* 0x0000000112007824 */ /* 0x000fe200078e0207 */
[----:B------:R-:W-:-:S02]  /*13240*/  LOP3.LUT R29, R4, 0x640, R29, 0xf8, !PT ;  /* 0x00000640041d7812 */ /* 0x000fc400078ef81d */
[----:B------:R-:W-:Y:S02]  /*13250*/  LOP3.LUT R6, R6, 0x10, R9, 0x78, !PT ;  /* 0x0000001006067812 */ /* 0x000fe400078e7809 */
[----:B------:R0:W-:Y:S02]  /*13260*/  STL [R1], R0 ;  /* 0x0000000001007387 */ /* 0x0001e40000100800 */
[----:B------:R-:W-:-:S07]  /*13270*/  LOP3.LUT R28, R5, R6, RZ, 0xfc, !PT ;  /* 0x00000006051c7212 */ /* 0x000fce00078efcff */
.L_x_1026:
[----:B------:R-:W-:Y:S01]  /*13280*/  ULDC.64 UR4, c[0x0][0xa28] ;  /* 0x00028a0000047ab9 */ /* 0x000fe20000000a00 */
[----:B------:R-:W-:Y:S01]  /*13290*/  ULDC.64 UR6, c[0x0][0xa08] ;  /* 0x0002820000067ab9 */ /* 0x000fe20000000a00 */
[----:B------:R-:W-:Y:S01]  /*132a0*/  UISETP.NE.U32.AND UP0, UPT, UR4, URZ, UPT ;  /* 0x0000003f0400728c */ /* 0x000fe2000bf05070 */
[----:B------:R-:W-:Y:S01]  /*132b0*/  ISETP.NE.U32.AND P0, PT, RZ, UR6, PT ;  /* 0x00000006ff007c0c */ /* 0x000fe2000bf05070 */
[----:B------:R-:W-:Y:S01]  /*132c0*/  ULDC.64 UR8, c[0x0][0xa08] ;  /* 0x0002820000087ab9 */ /* 0x000fe20000000a00 */
[----:B------:R-:W-:Y:S01]  /*132d0*/  ULDC.64 UR10, c[0x0][0xa00] ;  /* 0x00028000000a7ab9 */ /* 0x000fe20000000a00 */
[----:B------:R-:W-:Y:S01]  /*132e0*/  UISETP.NE.AND.EX UP0, UPT, UR5, URZ, UPT, UP0 ;  /* 0x0000003f0500728c */ /* 0x000fe2000bf05300 */
[----:B------:R-:W-:Y:S01]  /*132f0*/  ISETP.NE.AND.EX P0, PT, RZ, UR7, PT, P0 ;  /* 0x00000007ff007c0c */ /* 0x000fe2000bf05300 */
[----:B------:R-:W-:Y:S01]  /*13300*/  UIMAD.WIDE UR8, UR45, 0x4, UR8 ;  /* 0x000000042d0878a5 */ /* 0x000fe2000f8e0208 */
[----:B------:R-:W-:Y:S01]  /*13310*/  ISETP.NE.U32.AND P1, PT, RZ, UR10, PT ;  /* 0x0000000aff007c0c */ /* 0x000fe2000bf25070 */
[----:B------:R-:W-:-:S02]  /*13320*/  ULDC.64 UR6, c[0x0][0xa00] ;  /* 0x0002800000067ab9 */ /* 0x000fc40000000a00 */
[----:B------:R-:W-:-:S05]  /*13330*/  PLOP3.LUT P2, PT, PT, PT, UP0, 0x80, 0x0 ;  /* 0x000000000000781c */ /* 0x000fca0003f4f008 */
[----:B------:R-:W-:Y:S02]  /*13340*/  @UP0 ULDC.64 UR4, c[0x0][0xa28] ;  /* 0x00028a0000040ab9 */ /* 0x000fe40000000a00 */
[----:B------:R-:W-:-:S06]  /*13350*/  @UP0 UIMAD.WIDE UR4, UR45, 0x4, UR4 ;  /* 0x000000042d0408a5 */ /* 0x000fcc000f8e0204 */
[----:B------:R-:W-:Y:S02]  /*13360*/  IMAD.U32 R2, RZ, RZ, UR4 ;  /* 0x00000004ff027e24 */ /* 0x000fe4000f8e00ff */
[----:B------:R-:W-:Y:S01]  /*13370*/  IMAD.U32 R3, RZ, RZ, UR5 ;  /* 0x00000005ff037e24 */ /* 0x000fe2000f8e00ff */
[----:B------:R-:W-:Y:S02]  /*13380*/  ULDC.64 UR4, c[0x0][0xa18] ;  /* 0x0002860000047ab9 */ /* 0x000fe40000000a00 */
[----:B------:R-:W-:Y:S01]  /*13390*/  UISETP.NE.U32.AND UP0, UPT, UR4, URZ, UPT ;  /* 0x0000003f0400728c */ /* 0x000fe2000bf05070 */
[----:B------:R-:W-:Y:S01]  /*133a0*/  ISETP.NE.AND.EX P1, PT, RZ, UR11, PT, P1 ;  /* 0x0000000bff007c0c */ /* 0x000fe2000bf25310 */
[----:B0-----:R0:W2:Y:S01]  /*133b0*/  @P2 LDG.E R0, desc[UR50][R2.64] ;  /* 0x0000003202002981 */ /* 0x0010a2000c1e1900 */
[----:B------:R-:W-:Y:S02]  /*133c0*/  UIMAD.WIDE UR6, UR45, 0x4, UR6 ;  /* 0x000000042d0678a5 */ /* 0x000fe4000f8e0206 */
[----:B------:R-:W-:Y:S01]  /*133d0*/  UISETP.NE.AND.EX UP0, UPT, UR5, URZ, UPT, UP0 ;  /* 0x0000003f0500728c */ /* 0x000fe2000bf05300 */
[----:B------:R-:W-:Y:S01]  /*133e0*/  UMOV UR41, URZ ;  /* 0x0000003f00297c82 */ /* 0x000fe20008000000 */
[----:B------:R-:W-:Y:S01]  /*133f0*/  ULDC.64 UR10, c[0x0][0x418] ;  /* 0x00010600000a7ab9 */ /* 0x000fe20000000a00 */
[----:B0-----:R-:W-:-:S02]  /*13400*/  IMAD.U32 R2, RZ, RZ, UR8 ;  /* 0x00000008ff027e24 */ /* 0x001fc4000f8e00ff */
[----:B------:R-:W-:Y:S01]  /*13410*/  IMAD.U32 R3, RZ, RZ, UR9 ;  /* 0x00000009ff037e24 */ /* 0x000fe2000f8e00ff */
[----:B------:R-:W-:-:S05]  /*13420*/  PLOP3.LUT P3, PT, PT, PT, UP0, 0x80, 0x0 ;  /* 0x000000000000781c */ /* 0x000fca0003f6f008 */
[----:B------:R-:W-:Y:S01]  /*13430*/  @UP0 ULDC.64 UR4, c[0x0][0xa18] ;  /* 0x0002860000040ab9 */ /* 0x000fe20000000a00 */
[----:B------:R0:W3:Y:S01]  /*13440*/  @P0 LDG.E R5, desc[UR50][R2.64] ;  /* 0x0000003202050981 */ /* 0x0000e2000c1e1900 */
[----:B------:R-:W-:Y:S01]  /*13450*/  @UP0 UIMAD.WIDE UR4, UR45, 0x4, UR4 ;  /* 0x000000042d0408a5 */ /* 0x000fe2000f8e0204 */
[----:B0-----:R-:W-:Y:S02]  /*13460*/  IMAD.U32 R2, RZ, RZ, UR6 ;  /* 0x00000006ff027e24 */ /* 0x001fe4000f8e00ff */
[----:B------:R-:W-:-:S05]  /*13470*/  IMAD.U32 R3, RZ, RZ, UR7 ;  /* 0x00000007ff037e24 */ /* 0x000fca000f8e00ff */
[----:B------:R0:W4:Y:S02]  /*13480*/  @P1 LDG.E R4, desc[UR50][R2.64] ;  /* 0x0000003202041981 */ /* 0x000124000c1e1900 */
[----:B0-----:R-:W-:Y:S02]  /*13490*/  IMAD.U32 R2, RZ, RZ, UR4 ;  /* 0x00000004ff027e24 */ /* 0x001fe4000f8e00ff */
[----:B------:R-:W-:Y:S01]  /*134a0*/  IMAD.U32 R3, RZ, RZ, UR5 ;  /* 0x00000005ff037e24 */ /* 0x000fe2000f8e00ff */
[----:B------:R-:W-:Y:S01]  /*134b0*/  UMOV UR4, URZ ;  /* 0x0000003f00047c82 */ /* 0x000fe20008000000 */
[----:B------:R-:W-:Y:S01]  /*134c0*/  UISETP.NE.U32.AND UP0, UPT, UR10, URZ, UPT ;  /* 0x0000003f0a00728c */ /* 0x000fe2000bf05070 */
[----:B------:R-:W-:Y:S02]  /*134d0*/  ULDC UR5, c[0x0][0x424] ;  /* 0x0001090000057ab9 */ /* 0x000fe40000000800 */
[----:B------:R-:W5:Y:S01]  /*134e0*/  @P3 LDG.E R6, desc[UR50][R2.64] ;  /* 0x0000003202063981 */ /* 0x000f62000c1e1900 */
[----:B------:R-:W-:Y:S01]  /*134f0*/  UISETP.NE.AND.EX UP0, UPT, UR11, URZ, UPT, UP0 ;  /* 0x0000003f0b00728c */ /* 0x000fe2000bf05300 */
[----:B------:R-:W-:-:S02]  /*13500*/  UMOV UR46, URZ ;  /* 0x0000003f002e7c82 */ /* 0x000fc40008000000 */
[----:B------:R-:W-:Y:S01]  /*13510*/  ULDC.64 UR10, c[0x0][0xa20] ;  /* 0x00028800000a7ab9 */ /* 0x000fe20000000a00 */
[----:B------:R-:W-:Y:S01]  /*13520*/  USEL UR5, UR5, 0x1, UP0 ;  /* 0x0000000105057887 */ /* 0x000fe20008000000 */
[----:B------:R-:W-:Y:S01]  /*13530*/  ULDC UR43, c[0x0][0x288] ;  /* 0x0000a200002b7ab9 */ /* 0x000fe20000000800 */
[----:B--2---:R-:W-:Y:S02]  /*13540*/  @P2 R2UR UR4, R0 ;  /* 0x00000000000422ca */ /* 0x004fe400000e0000 */
[----:B------:R-:W-:Y:S01]  /*13550*/  ISETP.NE.U32.AND P2, PT, RZ, UR10, PT ;  /* 0x0000000aff007c0c */ /* 0x000fe2000bf45070 */
[----:B------:R-:W-:Y:S02]  /*13560*/  ULDC UR10, c[0x0][0x2f0] ;  /* 0x0000bc00000a7ab9 */ /* 0x000fe40000000800 */
[----:B------:R-:W-:Y:S01]  /*13570*/  UIMAD UR5, UR5, UR10, URZ ;  /* 0x0000000a050572a4 */ /* 0x000fe2000f8e023f */
[----:B------:R-:W-:Y:S02]  /*13580*/  ISETP.NE.AND.EX P2, PT, RZ, UR11, PT, P2 ;  /* 0x0000000bff007c0c */ /* 0x000fe4000bf45320 */
[----:B---3--:R-:W-:-:S13]  /*13590*/  @P0 R2UR UR41, R5 ;  /* 0x00000000052902ca */ /* 0x008fda00000e0000 */
[----:B------:R-:W-:Y:S01]  /*135a0*/  UIADD3 UR41, UR41, UR4, URZ ;  /* 0x0000000429297290 */ /* 0x000fe2000fffe03f */
[----:B----4-:R-:W-:Y:S02]  /*135b0*/  @P1 R2UR UR46, R4 ;  /* 0x00000000042e12ca */ /* 0x010fe400000e0000 */
[----:B-----5:R-:W-:Y:S01]  /*135c0*/  @P3 R2UR UR43, R6 ;  /* 0x00000000062b32ca */ /* 0x020fe200000e0000 */
[----:B------:R-:W-:-:S14]  /*135d0*/  @P3 BRA `(.L_x_954) ;  /* 0x0000000000203947 */ /* 0x000fdc0003800000 */
[----:B------:R-:W-:Y:S05]  /*135e0*/  @!P1 BRA `(.L_x_954) ;  /* 0x00000000001c9947 */ /* 0x000fea0003800000 */
[----:B------:R-:W-:Y:S02]  /*135f0*/  IMAD.U32 R2, RZ, RZ, UR6 ;  /* 0x00000006ff027e24 */ /* 0x000fe4000f8e00ff */
[----:B------:R-:W-:-:S05]  /*13600*/  IMAD.U32 R3, RZ, RZ, UR7 ;  /* 0x00000007ff037e24 */ /* 0x000fca000f8e00ff */
[----:B------:R-:W2:Y:S04]  /*13610*/  LDG.E R0, desc[UR50][R2.64] ;  /* 0x0000003202007981 */ /* 0x000ea8000c1e1900 */
[----:B------:R-:W3:Y:S01]  /*13620*/  LDG.E R4, desc[UR50][R2.64+0x4] ;  /* 0x0000043202047981 */ /* 0x000ee2000c1e1900 */
[----:B--2---:R-:W-:Y:S02]  /*13630*/  R2UR UR6, R0 ;  /* 0x00000000000672ca */ /* 0x004fe400000e0000 */
[----:B---3--:R-:W-:-:S13]  /*13640*/  R2UR UR43, R4 ;  /* 0x00000000042b72ca */ /* 0x008fda00000e0000 */
[----:B------:R-:W-:-:S12]  /*13650*/  UIADD3 UR43, -UR6, UR43, URZ ;  /* 0x0000002b062b7290 */ /* 0x000fd8000fffe13f */
.L_x_954:
[----:B------:R-:W-:Y:S05]  /*13660*/  @!P2 BRA `(.L_x_955) ;  /* 0x00000000001ca947 */ /* 0x000fea0003800000 */
[----:B------:R-:W-:Y:S02]  /*13670*/  ULDC.64 UR6, c[0x0][0xa20] ;  /* 0x0002880000067ab9 */ /* 0x000fe40000000a00 */
[----:B------:R-:W-:-:S06]  /*13680*/  UIMAD.WIDE UR6, UR45, 0x4, UR6 ;  /* 0x000000042d0678a5 */ /* 0x000fcc000f8e0206 */
[----:B------:R-:W-:Y:S02]  /*13690*/  IMAD.U32 R2, RZ, RZ, UR6 ;  /* 0x00000006ff027e24 */ /* 0x000fe4000f8e00ff */
[----:B------:R-:W-:-:S05]  /*136a0*/  IMAD.U32 R3, RZ, RZ, UR7 ;  /* 0x00000007ff037e24 */ /* 0x000fca000f8e00ff */
[----:B------:R-:W2:Y:S02]  /*136b0*/  LDG.E R2, desc[UR50][R2.64] ;  /* 0x0000003202027981 */ /* 0x000ea4000c1e1900 */
[----:B--2---:R-:W-:Y:S01]  /*136c0*/  R2UR UR5, R2 ;  /* 0x00000000020572ca */ /* 0x004fe200000e0000 */
[----:B------:R-:W-:-:S14]  /*136d0*/  BRA `(.L_x_956) ;  /* 0x0000000000207947 */ /* 0x000fdc0003800000 */
.L_x_955:
        /* <DEDUP_REMOVED lines=8> */
.L_x_956:
[----:B------:R-:W-:Y:S01]  /*13760*/  ULDC UR6, c[0x0][0x448] ;  /* 0x0001120000067ab9 */ /* 0x000fe20000000800 */
[----:B------:R-:W-:Y:S01]  /*13770*/  IMAD R27, R25, 0xc0, RZ ;  /* 0x000000c0191b7824 */ /* 0x000fe200078e02ff */
[----:B------:R-:W-:Y:S02]  /*13780*/  UISETP.NE.AND UP0, UPT, UR6, 0x1, UPT ;  /* 0x000000010600788c */ /* 0x000fe4000bf05270 */
[----:B------:R-:W-:Y:S01]  /*13790*/  UIADD3 UR13, -UR4, UR5, URZ ;  /* 0x00000005040d7290 */ /* 0x000fe2000fffe13f */
[----:B------:R-:W-:Y:S02]  /*137a0*/  VIADD R2, R27, 0xbf ;  /* 0x000000bf1b027836 */ /* 0x000fe40000000000 */
[----:B------:R-:W-:Y:S01]  /*137b0*/  ULDC.64 UR4, c[0x0][0x9e0] ;  /* 0x0002780000047ab9 */ /* 0x000fe20000000a00 */
[----:B------:R-:W-:Y:S01]  /*137c0*/  PLOP3.LUT P0, PT, PT, PT, UP0, 0x80, 0x0 ;  /* 0x000000000000781c */ /* 0x000fe20003f0f008 */
[----:B------:R-:W-:Y:S01]  /*137d0*/  UISETP.GE.AND UP1, UPT, UR5, 0x1, UPT ;  /* 0x000000010500788c */ /* 0x000fe2000bf26270 */
[----:B------:R-:W-:Y:S01]  /*137e0*/  PLOP3.LUT P1, PT, PT, PT, UP0, 0x80, 0x0 ;  /* 0x000000000000781c */ /* 0x000fe20003f2f008 */
[----:B------:R-:W-:-:S02]  /*137f0*/  UIADD3 UR7, UR13, 0x1, -UR43 ;  /* 0x000000010d077890 */ /* 0x000fc4000fffe82b */
[----:B------:R-:W-:-:S08]  /*13800*/  @UP0 ULDC UR6, c[0x0][0x44c] ;  /* 0x0001130000060ab9 */ /* 0x000fd00000000800 */
[----:B------:R-:W-:Y:S01]  /*13810*/  @P0 IMAD.HI.U32 R0, R2, UR6, RZ ;  /* 0x0000000602000c27 */ /* 0x000fe2000f8e00ff */
[----:B------:R-:W-:-:S04]  /*13820*/  @UP0 ULDC UR6, c[0x0][0x450] ;  /* 0x0001140000060ab9 */ /* 0x000fc80000000800 */
[----:B------:R-:W-:Y:S02]  /*13830*/  @P0 SHF.R.U32.HI R0, RZ, UR6, R0 ;  /* 0x00000006ff000c19 */ /* 0x000fe40008011600 */
[----:B------:R-:W-:Y:S02]  /*13840*/  R2UR UR6, R2 ;  /* 0x00000000020672ca */ /* 0x000fe400000e0000 */
[----:B------:R-:W-:Y:S02]  /*13850*/  @P1 R2UR UR6, R0 ;  /* 0x00000000000612ca */ /* 0x000fe400000e0000 */
[----:B------:R-:W-:-:S11]  /*13860*/  PLOP3.LUT P1, PT, PT, PT, UP1, 0x80, 0x0 ;  /* 0x000000000000781c */ /* 0x000fd60003f2f018 */
[----:B------:R-:W-:-:S04]  /*13870*/  UIADD3 UR6, UR7, UR6, URZ ;  /* 0x0000000607067290 */ /* 0x000fc8000fffe03f */
        /* <DEDUP_REMOVED lines=12> */
.L_x_958:
[----:B------:R-:W-:-:S11]  /*13940*/  UISETP.NE.AND UP1, UPT, UR5, 0x1, UPT ;  /* 0x000000010500788c */ /* 0x000fd6000bf25270 */
[----:B------:R-:W-:Y:S02]  /*13950*/  @UP1 ULDC.64 UR10, c[0x0][0x9e8] ;  /* 0x00027a00000a1ab9 */ /* 0x000fe40000000a00 */
[----:B------:R-:W-:-:S04]  /*13960*/  UIMAD.WIDE.U32 UR6, UR8, UR10, URZ ;  /* 0x0000000a080672a5 */ /* 0x000fc8000f8e003f */
[----:B------:R-:W-:-:S12]  /*13970*/  @UP1 USHF.R.U32.HI UR8, URZ, UR11, UR7 ;  /* 0x0000000b3f081299 */ /* 0x000fd80008011607 */
.L_x_959:
[----:B------:R-:W-:-:S04]  /*13980*/  UIMAD UR8, UR8, UR5, UR5 ;  /* 0x00000005080872a4 */ /* 0x000fc8000f8e0205 */
[----:B------:R-:W-:-:S04]  /*13990*/  UISETP.LT.AND UP1, UPT, UR4, UR8, UPT ;  /* 0x000000080400728c */ /* 0x000fc8000bf21270 */
[----:B------:R-:W-:-:S12]  /*139a0*/  USEL UR4, UR4, UR8, UP1 ;  /* 0x0000000804047287 */ /* 0x000fd80008800000 */
.L_x_957:
[----:B------:R-:W-:Y:S01]  /*139b0*/  R2UR UR12, R27 ;  /* 0x000000001b0c72ca */ /* 0x000fe200000e0000 */
[----:B------:R-:W-:Y:S02]  /*139c0*/  UIADD3 UR6, UR13, 0x9f, URZ ;  /* 0x0000009f0d067890 */ /* 0x000fe4000fffe03f */
[----:B------:R-:W-:Y:S01]  /*139d0*/  UIADD3 UR8, UR4, 0x9f, URZ ;  /* 0x0000009f04087890 */ /* 0x000fe2000fffe03f */
[----:B------:R-:W-:Y:S01]  /*139e0*/  @UP0 ULDC UR10, c[0x0][0x44c] ;  /* 0x00011300000a0ab9 */ /* 0x000fe20000000800 */
[----:B------:R-:W-:Y:S01]  /*139f0*/  UIMAD.WIDE UR6, UR6, 0x66666667, URZ ;  /* 0x66666667060678a5 */ /* 0x000fe2000f8e023f */
[----:B------:R-:W-:Y:S01]  /*13a00*/  @UP0 ULDC UR14, c[0x0][0x450] ;  /* 0x00011400000e0ab9 */ /* 0x000fe20000000800 */
[----:B------:R-:W-:Y:S02]  /*13a10*/  UIMAD.WIDE UR8, UR8, 0x66666667, URZ ;  /* 0x66666667080878a5 */ /* 0x000fe4000f8e023f */
[----:B------:R-:W-:-:S04]  /*13a20*/  USHF.R.U32.HI UR4, URZ, 0x1f, UR7 ;  /* 0x0000001f3f047899 */ /* 0x000fc80008011607 */
[----:B------:R-:W-:Y:S02]  /*13a30*/  UIMAD.WIDE.U32 UR10, UR12, UR10, URZ ;  /* 0x0000000a0c0a72a5 */ /* 0x000fe4000f8e003f */
[----:B------:R-:W-:Y:S02]  /*13a40*/  USHF.R.U32.HI UR6, URZ, 0x1f, UR9 ;  /* 0x0000001f3f067899 */ /* 0x000fe40008011609 */
[----:B------:R-:W-:Y:S02]  /*13a50*/  @UP0 USHF.R.U32.HI UR12, URZ, UR14, UR11 ;  /* 0x0000000e3f0c0299 */ /* 0x000fe4000801160b */
[----:B------:R-:W-:Y:S02]  /*13a60*/  ULEA.HI.SX32 UR4, UR7, UR4, 0x1a ;  /* 0x0000000407047291 */ /* 0x000fe4000f8fd23f */
[----:B------:R-:W-:Y:S02]  /*13a70*/  UIADD3 UR12, UR12, UR13, -UR43 ;  /* 0x0000000d0c0c7290 */ /* 0x000fe4000fffe82b */
[----:B------:R-:W-:Y:S01]  /*13a80*/  ULEA.HI.SX32 UR6, UR9, UR6, 0x1a ;  /* 0x0000000609067291 */ /* 0x000fe2000f8fd23f */
[----:B------:R-:W-:-:S02]  /*13a90*/  ULDC UR7, c[0x0][0x9dc] ;  /* 0x0002770000077ab9 */ /* 0x000fc40000000800 */
[----:B------:R-:W-:Y:S02]  /*13aa0*/  UIADD3 UR7, UR12, -UR7, URZ ;  /* 0x800000070c077290 */ /* 0x000fe4000fffe03f */
[----:B------:R-:W-:-:S04]  /*13ab0*/  UISETP.LT.AND UP0, UPT, UR4, UR6, UPT ;  /* 0x000000060400728c */ /* 0x000fc8000bf01270 */
[----:B------:R-:W-:Y:S01]  /*13ac0*/  USEL UR40, UR4, UR6, UP0 ;  /* 0x0000000604287287 */ /* 0x000fe20008000000 */
[----:B------:R-:W-:Y:S01]  /*13ad0*/  IMAD.U32 R0, RZ, RZ, UR7 ;  /* 0x00000007ff007e24 */ /* 0x000fe2000f8e00ff */
[----:B------:R-:W-:Y:S10]  /*13ae0*/  @!P1 BRA `(.L_x_960) ;  /* 0x0000000000409947 */ /* 0x000ff40003800000 */
        /* <DEDUP_REMOVED lines=10> */
.L_x_961:
[----:B------:R-:W-:-:S11]  /*13b90*/  UISETP.NE.AND UP0, UPT, UR5, 0x1, UPT ;  /* 0x000000010500788c */ /* 0x000fd6000bf05270 */
[----:B------:R-:W-:Y:S02]  /*13ba0*/  @UP0 ULDC.64 UR8, c[0x0][0x9e8] ;  /* 0x00027a0000080ab9 */ /* 0x000fe40000000a00 */
[----:B------:R-:W-:-:S04]  /*13bb0*/  UIMAD.WIDE.U32 UR6, UR12, UR8, URZ ;  /* 0x000000080c0672a5 */ /* 0x000fc8000f8e003f */
[----:B------:R-:W-:-:S12]  /*13bc0*/  @UP0 USHF.R.U32.HI UR12, URZ, UR9, UR7 ;  /* 0x000000093f0c0299 */ /* 0x000fd80008011607 */
.L_x_962:
[----:B------:R-:W-:-:S06]  /*13bd0*/  UIMAD UR5, UR12, UR5, URZ ;  /* 0x000000050c0572a4 */ /* 0x000fcc000f8e023f */
[----:B------:R-:W-:-:S07]  /*13be0*/  VIMNMX R0, R0, UR5, !PT ;  /* 0x0000000500007c48 */ /* 0x000fce000ffe0100 */
.L_x_960:
[----:B------:R-:W-:Y:S01]  /*13bf0*/  IMAD.HI R0, R0, 0x66666667, RZ ;  /* 0x6666666700007827 */ /* 0x000fe200078e02ff */
[----:B------:R-:W-:Y:S04]  /*13c00*/  BSSY B7, `(.L_x_963) ;  /* 0x00002a7000077945 */ /* 0x000fe80003800000 */
[----:B------:R-:W-:-:S04]  /*13c10*/  SHF.R.U32.HI R3, RZ, 0x1f, R0 ;  /* 0x0000001fff037819 */ /* 0x000fc80000011600 */
[----:B------:R-:W-:-:S04]  /*13c20*/  LEA.HI.SX32 R3, R0, R3, 0x1a ;  /* 0x0000000300037211 */ /* 0x000fc800078fd2ff */
[----:B------:R-:W-:-:S04]  /*13c30*/  VIMNMX R26, RZ, R3, !PT ;  /* 0x00000003ff1a7248 */ /* 0x000fc80007fe0100 */
[----:B------:R-:W-:-:S13]  /*13c40*/  ISETP.LT.AND P0, PT, R26, UR40, PT ;  /* 0x000000281a007c0c */ /* 0x000fda000bf01270 */
        /* <DEDUP_REMOVED lines=18> */
.L_x_964:
        /* <DEDUP_REMOVED lines=20> */
.L_x_967:
[----:B------:R-:W-:Y:S05]  /*13eb0*/  BSYNC B6 ;  /* 0x0000000000067941 */ /* 0x000fea0003800000 */
.L_x_966:
        /* <DEDUP_REMOVED lines=22> */
.L_x_969:
[----:B------:R-:W-:Y:S05]  /*14020*/  BSYNC B6 ;  /* 0x0000000000067941 */ /* 0x000fea0003800000 */
.L_x_968:
        /* <DEDUP_REMOVED lines=20> */
.L_x_971:
[----:B------:R-:W-:Y:S05]  /*14170*/  BSYNC B6 ;  /* 0x0000000000067941 */ /* 0x000fea0003800000 */
.L_x_970:
        /* <DEDUP_REMOVED lines=19> */
.L_x_973:
[----:B------:R-:W-:Y:S05]  /*142b0*/  BSYNC B6 ;  /* 0x0000000000067941 */ /* 0x000fea0003800000 */
.L_x_972:
        /* <DEDUP_REMOVED lines=8> */
[----:B------:R-:W-:Y:S01]  /*14340*/  IMAD.U32 R3, RZ, RZ, UR5 ;  /* 0x00000005ff037e24 */ /* 0x000fe2000f8e00ff */
[----:B------:R-:W0:Y:S01]  /*14350*/  S2R R20, SR_TID.X ;  /* 0x0000000000147919 */ /* 0x000e220000002100 */
        /* <DEDUP_REMOVED lines=12> */
.L_x_1045:
        /* <DEDUP_REMOVED lines=10> */
.L_x_1048:
[----:B------:R-:W-:Y:S05]  /*144c0*/  @!P6 BRA `(.L_x_975) ;  /* 0x000000040038e947 */ /* 0x000fea0003800000 */
[----:B------:R-:W-:-:S04]  /*144d0*/  ISETP.NE.U32.AND P0, PT, R2, RZ, PT ;  /* 0x000000ff0200720c */ /* 0x000fc80003f05070 */
[----:B------:R-:W-:-:S13]  /*144e0*/  ISETP.NE.AND.EX P0, PT, R3, RZ, PT, P0 ;  /* 0x000000ff0300720c */ /* 0x000fda0003f05300 */
[----:B------:R-:W-:Y:S05]  /*144f0*/  @!P0 BRA `(.L_x_977) ;  /* 0x0000000000488947 */ /* 0x000fea0003800000 */
        /* <DEDUP_REMOVED lines=18> */
.L_x_977:
[----:B------:R-:W-:Y:S01]  /*14620*/  IMAD R5, R19, 0x8, R18 ;  /* 0x0000000813057824 */ /* 0x000fe200078e0212 */
[----:B-1----:R-:W-:Y:S01]  /*14630*/  SHF.L.U32 R2, R22, 0x1f, RZ ;  /* 0x0000001f16027819 */ /* 0x002fe200000006ff */
[----:B------:R-:W1:Y:S03]  /*14640*/  S2R R3, SR_TID.X ;  /* 0x0000000000037919 */ /* 0x000e660000002100 */
[----:B------:R-:W2:Y:S01]  /*14650*/  SYNCS.PHASECHK.TRANS64.TRYWAIT P0, [R5+URZ+0x13280], R2 ;  /* 0x01328002050075a7 */ /* 0x000ea2000800017f */
[----:B-1----:R-:W-:-:S04]  /*14660*/  LOP3.LUT R3, R3, 0x7f, RZ, 0xc0, !PT ;  /* 0x0000007f03037812 */ /* 0x002fc800078ec0ff */
[----:B------:R-:W-:Y:S01]  /*14670*/  ISETP.NE.AND P1, PT, R3, RZ, PT ;  /* 0x000000ff0300720c */ /* 0x000fe20003f25270 */
[----:B--2---:R-:W-:-:S12]  /*14680*/  @!P0 BRA `(.L_x_978) ;  /* 0x0000003400108947 */ /* 0x004fd80003800000 */
.L_x_1049:
        /* <DEDUP_REMOVED lines=8> */
.L_x_979:
        /* <DEDUP_REMOVED lines=15> */
[----:B------:R-:W3:Y:S02]  /*14800*/  SYNCS.PHASECHK.TRANS64.TRYWAIT P0, [R5+URZ+0x13240], R2 ;  /* 0x01324002050075a7 */ /* 0x000ee4000800017f */
[----:B--23--:R-:W-:Y:S05]  /*14810*/  @!P0 BRA `(.L_x_980) ;  /* 0x0000003000c08947 */ /* 0x00cfea0003800000 */
.L_x_1050:
        /* <DEDUP_REMOVED lines=8> */
.L_x_981:
        /* <DEDUP_REMOVED lines=17> */
.L_x_975:
[----:B------:R-:W-:Y:S05]  /*149b0*/  WARPSYNC.ALL ;  /* 0x0000000000007948 */ /* 0x000fea0003800000 */
[----:B------:R-:W-:Y:S01]  /*149c0*/  VIADD R0, R18, 0xb000 ;  /* 0x0000b00012007836 */ /* 0x000fe20000000000 */
[----:B------:R-:W-:Y:S01]  /*149d0*/  USHF.R.S32.HI UR4, URZ, 0x1f, UR46 ;  /* 0x0000001f3f047899 */ /* 0x000fe2000801142e */
[----:B------:R-:W-:Y:S01]  /*149e0*/  BAR.SYNC.DEFER_BLOCKING 0x8, 0x200 ;  /* 0x0208000000007b1d */ /* 0x000fe20000010000 */
[----:B------:R-:W-:Y:S02]  /*149f0*/  USHF.R.S32.HI UR47, URZ, 0x1f, UR45 ;  /* 0x0000001f3f2f7899 */ /* 0x000fe4000801142d */
[----:B------:R-:W-:Y:S01]  /*14a00*/  LOP3.LUT P0, RZ, R0, 0x1bf, RZ, 0xc0, !PT ;  /* 0x000001bf00ff7812 */ /* 0x000fe2000780c0ff */
[----:B------:R-:W-:-:S02]  /*14a10*/  USHF.R.S32.HI UR37, URZ, 0x1f, UR36 ;  /* 0x0000001f3f257899 */ /* 0x000fc40008011424 */
        /* <DEDUP_REMOVED lines=28> */
.L_x_983:
[----:B------:R-:W-:Y:S05]  /*14be0*/  BSYNC B6 ;  /* 0x0000000000067941 */ /* 0x000fea0003800000 */
.L_x_982:
[----:B0-----:R-:W0:Y:S01]  /*14bf0*/  S2R R20, SR_TID.X ;  /* 0x0000000000147919 */ /* 0x001e220000002100 */
[----:B------:R-:W3:Y:S01]  /*14c00*/  LDC R8, c[0x0][0x448] ;  /* 0x00011200ff087b82 */ /* 0x000ee20000000800 */
[----:B------:R-:W-:Y:S01]  /*14c10*/  ULDC.64 UR8, c[0x0][0x2d8] ;  /* 0x0000b60000087ab9 */ /* 0x000fe20000000a00 */
[----:B---3--:R-:W-:Y:S02]  /*14c20*/  ISETP.NE.AND P1, PT, R8, 0x1, PT ;  /* 0x000000010800780c */ /* 0x008fe40003f25270 */
[----:B0-----:R-:W-:-:S04]  /*14c30*/  LOP3.LUT R20, R20, 0x7f, RZ, 0xc0, !PT ;  /* 0x0000007f14147812 */ /* 0x001fc800078ec0ff */
[----:B------:R-:W-:Y:S02]  /*14c40*/  SHF.R.U32.HI R21, RZ, 0x2, R20 ;  /* 0x00000002ff157819 */ /* 0x000fe40000011614 */
[----:B------:R-:W0:Y:S05]  /*14c50*/  S2R R20, SR_TID.X ;  /* 0x0000000000147919 */ /* 0x000e2a0000002100 */
[----:B------:R-:W3:Y:S08]  /*14c60*/  @P1 LDC R3, c[0x0][0x44c] ;  /* 0x00011300ff031b82 */ /* 0x000ef00000000800 */
[----:B-12---:R-:W1:Y:S01]  /*14c70*/  @P1 LDC R5, c[0x0][0x450] ;  /* 0x00011400ff051b82 */ /* 0x006e620000000800 */
[----:B------:R-:W-:Y:S01]  /*14c80*/  UIMAD UR6, UR37, UR8, URZ ;  /* 0x00000008250672a4 */ /* 0x000fe2000f8e023f */
[----:B------:R-:W-:-:S06]  /*14c90*/  UMOV UR48, UR54 ;  /* 0x0000003600307c82 */ /* 0x000fcc0008000000 */
[----:B------:R-:W2:Y:S01]  /*14ca0*/  @P1 LDC R10, c[0x0][0x44c] ;  /* 0x00011300ff0a1b82 */ /* 0x000ea20000000800 */
[----:B0-----:R-:W-:-:S05]  /*14cb0*/  IMAD.SHL.U32 R20, R20, 0x20, RZ ;  /* 0x0000002014147824 */ /* 0x001fca00078e00ff */
[----:B------:R-:W-:-:S05]  /*14cc0*/  LOP3.LUT R20, R21, 0x60, R20, 0xf8, !PT ;  /* 0x0000006015147812 */ /* 0x000fca00078ef814 */
[----:B------:R-:W-:Y:S02]  /*14cd0*/  IMAD.IADD R6, R20, 0x1, R27 ;  /* 0x0000000114067824 */ /* 0x000fe400078e021b */
[----:B------:R0:W5:Y:S01]  /*14ce0*/  LDL R20, [R1] ;  /* 0x0000000001147983 */ /* 0x0001620000100800 */
[----:B------:R-:W-:Y:S01]  /*14cf0*/  UIMAD.WIDE.U32 UR4, UR36, UR8, UR48 ;  /* 0x00000008240472a5 */ /* 0x000fe2000f8e0030 */
[----:B---3--:R-:W-:Y:S01]  /*14d00*/  @P1 IMAD.HI.U32 R0, R6, R3, RZ ;  /* 0x0000000306001227 */ /* 0x008fe200078e00ff */
[----:B------:R-:W-:Y:S01]  /*14d10*/  UIMAD UR6, UR36, UR9, UR6 ;  /* 0x00000009240672a4 */ /* 0x000fe2000f8e0206 */
[----:B------:R-:W3:Y:S02]  /*14d20*/  S2R R21, SR_TID.X ;  /* 0x0000000000157919 */ /* 0x000ee40000002100 */
[----:B------:R-:W-:Y:S01]  /*14d30*/  ULDC.64 UR8, c[0x0][0x2e0] ;  /* 0x0000b80000087ab9 */ /* 0x000fe20000000a00 */
[----:B------:R-:W-:Y:S01]  /*14d40*/  UIADD3 UR5, UR5, UR6, URZ ;  /* 0x0000000605057290 */ /* 0x000fe2000fffe03f */
[----:B------:R-:W-:Y:S01]  /*14d50*/  IMAD.MOV.U32 R9, RZ, RZ, R6 ;  /* 0x000000ffff097224 */ /* 0x000fe200078e0006 */
[----:B------:R-:W-:Y:S01]  /*14d60*/  UIMAD UR6, UR47, UR8, URZ ;  /* 0x000000082f0672a4 */ /* 0x000fe2000f8e023f */
[----:B-1----:R-:W-:Y:S01]  /*14d70*/  @P1 SHF.R.U32.HI R9, RZ, R5, R0 ;  /* 0x00000005ff091219 */ /* 0x002fe20000011600 */
[----:B------:R-:W-:Y:S01]  /*14d80*/  UIMAD.WIDE.U32 UR4, UR46, UR8, UR4 ;  /* 0x000000082e0472a5 */ /* 0x000fe2000f8e0004 */
[----:B------:R-:W1:Y:S01]  /*14d90*/  S2R R12, SR_TID.X ;  /* 0x00000000000c7919 */ /* 0x000e620000002100 */
[----:B------:R-:W-:Y:S01]  /*14da0*/  UIMAD UR6, UR46, UR9, UR6 ;  /* 0x000000092e0672a4 */ /* 0x000fe2000f8e0206 */
[--C-:B------:R-:W-:Y:S01]  /*14db0*/  SHF.R.S32.HI R0, RZ, 0x1f, R9.reuse ;  /* 0x0000001fff007819 */ /* 0x100fe20000011409 */
[----:B------:R-:W-:Y:S01]  /*14dc0*/  IMAD.MOV R7, RZ, RZ, -R9 ;  /* 0x000000ffff077224 */ /* 0x000fe200078e0a09 */
[----:B------:R-:W-:Y:S01]  /*14dd0*/  ULDC.64 UR8, c[0x0][0x2d0] ;  /* 0x0000b40000087ab9 */ /* 0x000fe20000000a00 */
[----:B------:R-:W-:Y:S01]  /*14de0*/  UIADD3 UR6, UR5, UR6, URZ ;  /* 0x0000000605067290 */ /* 0x000fe2000fffe03f */
[----:B------:R-:W-:-:S02]  /*14df0*/  IMAD.U32 R4, RZ, RZ, UR4 ;  /* 0x00000004ff047e24 */ /* 0x000fc4000f8e00ff */
[----:B------:R-:W-:Y:S02]  /*14e00*/  IMAD R0, R0, UR8, RZ ;  /* 0x0000000800007c24 */ /* 0x000fe4000f8e02ff */
[----:B------:R-:W-:Y:S02]  /*14e10*/  IMAD.MOV.U32 R2, RZ, RZ, R4 ;  /* 0x000000ffff027224 */ /* 0x000fe400078e0004 */
[----:B------:R-:W-:Y:S01]  /*14e20*/  IMAD.U32 R3, RZ, RZ, UR6 ;  /* 0x00000006ff037e24 */ /* 0x000fe2000f8e00ff */
[----:B------:R-:W-:Y:S01]  /*14e30*/  ULDC.64 UR6, c[0x0][0x280] ;  /* 0x0000a00000067ab9 */ /* 0x000fe20000000a00 */
[C---:B------:R-:W-:Y:S02]  /*14e40*/  IMAD R11, R9.reuse, UR9, R0 ;  /* 0x00000009090b7c24 */ /* 0x040fe4000f8e0200 */
[----:B------:R-:W-:Y:S02]  /*14e50*/  IMAD R0, R8, R7, R6 ;  /* 0x0000000708007224 */ /* 0x000fe400078e0206 */
[----:B------:R-:W-:Y:S01]  /*14e60*/  IMAD.U32 R5, RZ, RZ, UR5 ;  /* 0x00000005ff057e24 */ /* 0x000fe2000f8e00ff */
[----:B------:R-:W-:Y:S01]  /*14e70*/  ULDC.64 UR4, c[0x0][0x2c8] ;  /* 0x0000b20000047ab9 */ /* 0x000fe20000000a00 */
[----:B------:R-:W-:Y:S01]  /*14e80*/  IMAD.WIDE.U32 R4, R9, UR8, R2 ;  /* 0x0000000809047c25 */ /* 0x000fe2000f8e0002 */
[----:B------:R-:W-:-:S03]  /*14e90*/  SHF.R.S32.HI R7, RZ, 0x1f, R0 ;  /* 0x0000001fff077819 */ /* 0x000fc60000011400 */
[----:B------:R-:W-:Y:S02]  /*14ea0*/  IMAD.IADD R5, R5, 0x1, R11 ;  /* 0x0000000105057824 */ /* 0x000fe400078e020b */
[----:B------:R-:W-:Y:S02]  /*14eb0*/  IMAD R7, R7, UR4, RZ ;  /* 0x0000000407077c24 */ /* 0x000fe4000f8e02ff */
[----:B------:R-:W-:-:S04]  /*14ec0*/  IMAD.WIDE.U32 R4, R0, UR4, R4 ;  /* 0x0000000400047c25 */ /* 0x000fc8000f8e0004 */
[----:B------:R-:W-:Y:S01]  /*14ed0*/  IMAD R7, R0, UR5, R7 ;  /* 0x0000000500077c24 */ /* 0x000fe2000f8e0207 */
[----:B------:R-:W-:Y:S01]  /*14ee0*/  IADD3 R0, P0, R4, UR6, RZ ;  /* 0x0000000604007c10 */ /* 0x000fe2000ff1e0ff */
[----:B---3--:R-:W-:Y:S01]  /*14ef0*/  IMAD.SHL.U32 R21, R21, 0x10, RZ ;  /* 0x0000001015157824 */ /* 0x008fe200078e00ff */
[----:B-1----:R-:W-:Y:S02]  /*14f00*/  LOP3.LUT R12, R12, 0x7f, RZ, 0xc0, !PT ;  /* 0x0000007f0c0c7812 */ /* 0x002fe400078ec0ff */
[----:B------:R-:W-:Y:S01]  /*14f10*/  IADD3.X R4, R5, UR7, R7, P0, !PT ;  /* 0x0000000705047c10 */ /* 0x000fe200087fe407 */
[----:B------:R-:W-:Y:S01]  /*14f20*/  VIADD R7, R6, 0x80 ;  /* 0x0000008006077836 */ /* 0x000fe20000000000 */
[----:B------:R-:W1:Y:S01]  /*14f30*/  @P1 LDC R5, c[0x0][0x450] ;  /* 0x00011400ff051b82 */ /* 0x000e620000000800 */
[----:B------:R-:W-:Y:S02]  /*14f40*/  LOP3.LUT R21, R21, 0x30, RZ, 0xc0, !PT ;  /* 0x0000003015157812 */ /* 0x000fe400078ec0ff */
[----:B--2---:R-:W-:-:S04]  /*14f50*/  @P1 IMAD.HI.U32 R10, R7, R10, RZ ;  /* 0x0000000a070a1227 */ /* 0x004fc800078e00ff */
[----:B------:R-:W-:Y:S01]  /*14f60*/  IMAD.MOV.U32 R6, RZ, RZ, R7 ;  /* 0x000000ffff067224 */ /* 0x000fe200078e0007 */
[----:B-1----:R-:W-:Y:S02]  /*14f70*/  @P1 SHF.R.U32.HI R6, RZ, R5, R10 ;  /* 0x00000005ff061219 */ /* 0x002fe4000001160a */
[----:B------:R-:W-:-:S03]  /*14f80*/  SHF.R.U32.HI R10, RZ, 0x2, R12 ;  /* 0x00000002ff0a7819 */ /* 0x000fc6000001160c */
[----:B------:R-:W-:Y:S02]  /*14f90*/  IMAD.MOV R5, RZ, RZ, -R6 ;  /* 0x000000ffff057224 */ /* 0x000fe400078e0a06 */
[----:B------:R-:W-:-:S04]  /*14fa0*/  IMAD.WIDE.U32 R2, R6, UR8, R2 ;  /* 0x0000000806027c25 */ /* 0x000fc8000f8e0002 */
[----:B------:R-:W-:Y:S01]  /*14fb0*/  IMAD R5, R8, R5, R7 ;  /* 0x0000000508057224 */ /* 0x000fe200078e0207 */
[----:B------:R-:W-:-:S05]  /*14fc0*/  SHF.R.S32.HI R7, RZ, 0x1f, R6 ;  /* 0x0000001fff077819 */ /* 0x000fca0000011406 */
[----:B------:R-:W-:-:S04]  /*14fd0*/  IMAD R7, R7, UR8, RZ ;  /* 0x0000000807077c24 */ /* 0x000fc8000f8e02ff */
[----:B------:R-:W-:Y:S01]  /*14fe0*/  IMAD R7, R6, UR9, R7 ;  /* 0x0000000906077c24 */ /* 0x000fe2000f8e0207 */
[----:B------:R-:W-:-:S03]  /*14ff0*/  SHF.R.S32.HI R6, RZ, 0x1f, R5 ;  /* 0x0000001fff067819 */ /* 0x000fc60000011405 */
[----:B------:R-:W-:Y:S02]  /*15000*/  IMAD.IADD R3, R3, 0x1, R7 ;  /* 0x0000000103037824 */ /* 0x000fe400078e0207 */
[----:B------:R-:W-:Y:S02]  /*15010*/  IMAD R6, R6, UR4, RZ ;  /* 0x0000000406067c24 */ /* 0x000fe4000f8e02ff */
[----:B------:R-:W-:Y:S01]  /*15020*/  IMAD.WIDE.U32 R2, R5, UR4, R2 ;  /* 0x0000000405027c25 */ /* 0x000fe2000f8e0002 */
[----:B------:R-:W-:-:S03]  /*15030*/  ULDC UR4, c[0x0][0x2b8] ;  /* 0x0000ae0000047ab9 */ /* 0x000fc60000000800 */
[----:B------:R-:W-:Y:S01]  /*15040*/  IMAD R7, R5, UR5, R6 ;  /* 0x0000000505077c24 */ /* 0x000fe2000f8e0206 */
[----:B------:R-:W-:-:S04]  /*15050*/  IADD3 R5, P0, R2, UR6, RZ ;  /* 0x0000000602057c10 */ /* 0x000fc8000ff1e0ff */
[----:B------:R-:W-:Y:S02]  /*15060*/  IADD3.X R7, R3, UR7, R7, P0, !PT ;  /* 0x0000000703077c10 */ /* 0x000fe400087fe407 */
[----:B------:R-:W-:Y:S01]  /*15070*/  ISETP.GE.AND P0, PT, R21, UR4, PT ;  /* 0x0000000415007c0c */ /* 0x000fe2000bf06270 */
[----:B------:R-:W-:-:S03]  /*15080*/  UMOV UR4, 0xffffffff ;  /* 0xffffffff00047882 */ /* 0x000fc60000000000 */
[----:B0-----:R-:W-:Y:S09]  /*15090*/  BRA.DIV UR4, `(.L_x_984) ;  /* 0x0000002a04b47947 */ /* 0x001ff2000b800000 */
[----:B------:R-:W0:Y:S01]  /*150a0*/  SHFL.IDX PT, R14, R0, RZ, 0x1c1f ;  /* 0x001c1fff000e7589 */ /* 0x000e2200000e0000 */
[----:B------:R-:W-:Y:S02]  /*150b0*/  IMAD R6, R8, UR43, RZ ;  /* 0x0000002b08067c24 */ /* 0x000fe4000f8e02ff */
[----:B------:R-:W-:Y:S01]  /*150c0*/  IMAD.IADD R27, R10, 0x1, R27 ;  /* 0x000000010a1b7824 */ /* 0x000fe200078e021b */
[----:B------:R-:W1:Y:S03]  /*150d0*/  SHFL.IDX PT, R2, R4, RZ, 0x1c1f ;  /* 0x001c1fff04027589 */ /* 0x000e6600000e0000 */
[C---:B------:R-:W-:Y:S01]  /*150e0*/  VIADD R9, R27.reuse, 0x20 ;  /* 0x000000201b097836 */ /* 0x040fe20000000000 */
[----:B------:R-:W-:Y:S01]  /*150f0*/  ISETP.GE.AND P1, PT, R27, R6, PT ;  /* 0x000000061b00720c */ /* 0x000fe20003f26270 */
[----:B------:R-:W-:-:S12]  /*15100*/  SHFL.IDX PT, R8, R0, 0x3, 0x1c1f ;  /* 0x007c1f0000087f89 */ /* 0x000fd800000e0000 */
[----:B0-----:R-:W-:-:S05]  /*15110*/  @!P1 IADD3 R14, P2, R21, R14, RZ ;  /* 0x0000000e150e9210 */ /* 0x001fca0007f5e0ff */
[----:B-1----:R-:W-:Y:S02]  /*15120*/  @!P1 IMAD.X R3, RZ, RZ, R2, P2 ;  /* 0x000000ffff039224 */ /* 0x002fe400010e0602 */
[----:B------:R-:W-:Y:S02]  /*15130*/  @!P1 IMAD.MOV.U32 R2, RZ, RZ, R14 ;  /* 0x000000ffff029224 */ /* 0x000fe400078e000e */
[----:B------:R-:W0:Y:S04]  /*15140*/  SHFL.IDX PT, R14, R0, 0x1, 0x1c1f ;  /* 0x003c1f00000e7f89 */ /* 0x000e2800000e0000 */
[----:B-----5:R1:W-:Y:S01]  /*15150*/  @!P1 LDGSTS.E.BYPASS.LTC128B.128 [R20+0xb000], desc[UR50][R2.64], !P0 ;  /* 0x0b00000002149fae */ /* 0x0203e2000c101d72 */
        /* <DEDUP_REMOVED lines=11> */
[----:B------:R-:W-:Y:S04]  /*15210*/  SHFL.IDX PT, R7, R7, 0x1, 0x1c1f ;  /* 0x003c1f0007077f89 */ /* 0x000fe800000e0000 */
[----:B-1----:R-:W1:Y:S04]  /*15220*/  SHFL.IDX PT, R2, R4, 0x2, 0x1c1f ;  /* 0x005c1f0004027f89 */ /* 0x002e6800000e0000 */
[----:B------:R-:W2:Y:S01]  /*15230*/  SHFL.IDX PT, R4, R4, 0x3, 0x1c1f ;  /* 0x007c1f0004047f89 */ /* 0x000ea200000e0000 */
[----:B0-----:R-:W-:-:S05]  /*15240*/  @!P1 IADD3 R14, P2, R21, R14, RZ ;  /* 0x0000000e150e9210 */ /* 0x001fca0007f5e0ff */
[----:B-1----:R-:W-:Y:S01]  /*15250*/  @!P1 IMAD.X R3, RZ, RZ, R2, P2 ;  /* 0x000000ffff039224 */ /* 0x002fe200010e0602 */
[-C--:B------:R-:W-:Y:S01]  /*15260*/  ISETP.GE.AND P2, PT, R9, R6.reuse, PT ;  /* 0x000000060900720c */ /* 0x080fe20003f46270 */
[----:B------:R-:W-:Y:S02]  /*15270*/  @!P1 IMAD.MOV.U32 R2, RZ, RZ, R14 ;  /* 0x000000ffff029224 */ /* 0x000fe400078e000e */
[----:B------:R-:W-:Y:S01]  /*15280*/  VIADD R9, R27, 0x60 ;  /* 0x000000601b097836 */ /* 0x000fe20000000000 */
[----:B------:R-:W0:Y:S04]  /*15290*/  SHFL.IDX PT, R14, R5, RZ, 0x1c1f ;  /* 0x001c1fff050e7589 */ /* 0x000e2800000e0000 */
[----:B------:R1:W-:Y:S01]  /*152a0*/  @!P1 LDGSTS.E.BYPASS.LTC128B.128 [R20+0xc000], desc[UR50][R2.64], !P0 ;  /* 0x0c00000002149fae */ /* 0x0003e2000c101d72 */
[----:B------:R-:W-:-:S13]  /*152b0*/  ISETP.GE.AND P1, PT, R9, R6, PT ;  /* 0x000000060900720c */ /* 0x000fda0003f26270 */
[----:B-1----:R-:W-:-:S05]  /*152c0*/  @!P1 IADD3 R2, P3, R21, R8, RZ ;  /* 0x0000000815029210 */ /* 0x002fca0007f7e0ff */
[----:B--2---:R-:W-:-:S05]  /*152d0*/  @!P1 IMAD.X R3, RZ, RZ, R4, P3 ;  /* 0x000000ffff039224 */ /* 0x004fca00018e0604 */
[----:B------:R0:W-:Y:S02]  /*152e0*/  @!P1 LDGSTS.E.BYPASS.LTC128B.128 [R20+0xc800], desc[UR50][R2.64], !P0 ;  /* 0x0c80000002149fae */ /* 0x0001e4000c101d72 */
[----:B0-----:R-:W-:Y:S02]  /*152f0*/  @!P2 IADD3 R2, P1, R21, R14, RZ ;  /* 0x0000000e1502a210 */ /* 0x001fe40007f3e0ff */
[----:B------:R0:W1:Y:S03]  /*15300*/  SHFL.IDX PT, R14, R5, 0x1, 0x1c1f ;  /* 0x003c1f00050e7f89 */ /* 0x00006600000e0000 */
[----:B------:R-:W-:-:S05]  /*15310*/  @!P2 IMAD.X R3, RZ, RZ, R0, P1 ;  /* 0x000000ffff03a224 */ /* 0x000fca00008e0600 */
[----:B------:R0:W-:Y:S03]  /*15320*/  @!P2 LDGSTS.E.BYPASS.LTC128B.128 [R20+0xd000], desc[UR50][R2.64], !P0 ;  /* 0x0d0000000214afae */ /* 0x0001e6000c101d72 */
.L_x_1063:
[----:B------:R-:W-:-:S05]  /*15330*/  VIADD R27, R27, 0xa0 ;  /* 0x000000a01b1b7836 */ /* 0x000fca0000000000 */
[----:B------:R-:W-:-:S13]  /*15340*/  ISETP.GE.AND P1, PT, R27, R6, PT ;  /* 0x000000061b00720c */ /* 0x000fda0003f26270 */
[----:B01----:R-:W-:-:S05]  /*15350*/  @!P1 IADD3 R2, P2, R21, R14, RZ ;  /* 0x0000000e15029210 */ /* 0x003fca0007f5e0ff */
[----:B------:R-:W-:-:S05]  /*15360*/  @!P1 IMAD.X R3, RZ, RZ, R7, P2 ;  /* 0x000000ffff039224 */ /* 0x000fca00010e0607 */
[----:B------:R-:W-:Y:S01]  /*15370*/  @!PT LDS RZ, [RZ] ;  /* 0x00000000fffff984 */ /* 0x000fe20000000800 */
[----:B------:R-:W-:Y:S01]  /*15380*/  @!PT LDS RZ, [RZ] ;  /* 0x00000000fffff984 */ /* 0x000fe20000000800 */
[----:B------:R-:W-:Y:S01]  /*15390*/  @!PT LDS RZ, [RZ] ;  /* 0x00000000fffff984 */ /* 0x000fe20000000800 */
[----:B------:R0:W-:Y:S01]  /*153a0*/  @!P1 LDGSTS.E.BYPASS.LTC128B.128 [R20+0xd800], desc[UR50][R2.64], !P0 ;  /* 0x0d80000002149fae */ /* 0x0001e2000c101d72 */
[----:B------:R-:W-:Y:S01]  /*153b0*/  PLOP3.LUT P0, PT, PT, PT, PT, 0x80, 0x0 ;  /* 0x000000000000781c */ /* 0x000fe20003f0f070 */
[----:B------:R-:W-:-:S12]  /*153c0*/  NOP ;  /* 0x0000000000007918 */ /* 0x000fd80000000000 */
.L_x_985:
        /* <DEDUP_REMOVED lines=16> */
[----:B------:R-:W1:Y:S03]  /*154d0*/  SYNCS.PHASECHK.TRANS64.TRYWAIT P0, [R18+URZ+0x13220], R3 ;  /* 0x01322003120075a7 */ /* 0x000e66000800017f */
[----:B01----:R-:W-:Y:S05]  /*154e0*/  @!P0 BRA `(.L_x_987) ;  /* 0x0000002c00508947 */ /* 0x003fea0003800000 */
.L_x_1064:
[----:B------:R-:W-:Y:S05]  /*154f0*/  BSYNC B0 ;  /* 0x0000000000007941 */ /* 0x000fea0003800000 */
.L_x_986:
[----:B------:R-:W-:-:S06]  /*15500*/  UIADD3 UR4, UR40, -0x2, URZ ;  /* 0xfffffffe28047890 */ /* 0x000fcc000fffe03f */
[----:B------:R-:W-:-:S13]  /*15510*/  ISETP.LE.AND P0, PT, R26, UR4, PT ;  /* 0x000000041a007c0c */ /* 0x000fda000bf03270 */
[----:B------:R-:W-:Y:S05]  /*15520*/  @!P0 BRA `(.L_x_988) ;  /* 0x0000000800e88947 */ /* 0x000fea0003800000 */
[----:B------:R-:W-:Y:S02]  /*15530*/  IMAD.MOV.U32 R7, RZ, RZ, R19 ;  /* 0x000000ffff077224 */ /* 0x000fe400078e0013 */
[----:B------:R-:W-:Y:S02]  /*15540*/  IMAD.MOV.U32 R6, RZ, RZ, R22 ;  /* 0x000000ffff067224 */ /* 0x000fe400078e0016 */
[----:B------:R-:W-:-:S07]  /*15550*/  IMAD.U32 R0, RZ, RZ, UR4 ;  /* 0x00000004ff007e24 */ /* 0x000fce000f8e00ff */
.L_x_1008:
[----:B------:R-:W-:Y:S01]  /*15560*/  LOP3.LUT P1, RZ, R16, 0x1, RZ, 0xc0, !PT ;  /* 0x0000000110ff7812 */ /* 0x000fe2000782c0ff */
[----:B------:R-:W-:Y:S01]  /*15570*/  VIADD R19, R7, 0x1 ;  /* 0x0000000107137836 */ /* 0x000fe20000000000 */
[----:B------:R-:W-:Y:S05]  /*15580*/  YIELD ;  /* 0x0000000000007946 */ /* 0x000fea0003800000 */
[----:B------:R-:W-:Y:S01]  /*15590*/  ISETP.NE.AND P0, PT, R19, 0x2, PT ;  /* 0x000000021300780c */ /* 0x000fe20003f05270 */
[----:B------:R-:W-:Y:S03]  /*155a0*/  BSSY B0, `(.L_x_989) ;  /* 0x0000067000007945 */ /* 0x000fe60003800000 */
[----:B0-----:R-:W-:-:S02]  /*155b0*/  SEL R3, RZ, 0x1, P0 ;  /* 0x00000001ff037807 */ /* 0x001fc40000000000 */
[----:B------:R-:W-:Y:S02]  /*155c0*/  SEL R19, R19, RZ, P0 ;  /* 0x000000ff13137207 */ /* 0x000fe40000000000 */
[----:B------:R-:W-:Y:S01]  /*155d0*/  LOP3.LUT R22, R6, R3, RZ, 0x3c, !PT ;  /* 0x0000000306167212 */ /* 0x000fe200078e3cff */
[----:B------:R-:W-:Y:S06]  /*155e0*/  @!P1 BRA `(.L_x_990) ;  /* 0x0000000400889947 */ /* 0x000fec0003800000 */
[----:B------:R-:W-:Y:S01]  /*155f0*/  ULDC.64 UR4, c[0x0][0x418] ;  /* 0x0001060000047ab9 */ /* 0x000fe20000000a00 */
[----:B------:R-:W-:Y:S01]  /*15600*/  IMAD.MOV.U32 R8, RZ, RZ, R0 ;  /* 0x000000ffff087224 */ /* 0x000fe200078e0000 */
[----:B------:R-:W-:-:S04]  /*15610*/  ISETP.NE.U32.AND P0, PT, RZ, UR4, PT ;  /* 0x00000004ff007c0c */ /* 0x000fc8000bf05070 */
[----:B------:R-:W-:-:S13]  /*15620*/  ISETP.NE.AND.EX P0, PT, RZ, UR5, PT, P0 ;  /* 0x00000005ff007c0c */ /* 0x000fda000bf05300 */
[----:B------:R-:W-:Y:S05]  /*15630*/  @!P0 BRA `(.L_x_991) ;  /* 0x0000000000488947 */ /* 0x000fea0003800000 */
[----:B------:R-:W0:Y:S01]  /*15640*/  LDC R8, c[0x0][0x43c] ;  /* 0x00010f00ff087b82 */ /* 0x000e220000000800 */
[----:B------:R-:W-:Y:S01]  /*15650*/  IMAD.MOV.U32 R9, RZ, RZ, R0 ;  /* 0x000000ffff097224 */ /* 0x000fe200078e0000 */
[----:B------:R-:W-:Y:S01]  /*15660*/  ULDC.64 UR6, c[0x0][0x428] ;  /* 0x00010a0000067ab9 */ /* 0x000fe20000000a00 */
[----:B0-----:R-:W-:-:S13]  /*15670*/  ISETP.NE.AND P0, PT, R8, 0x1, PT ;  /* 0x000000010800780c */ /* 0x001fda0003f05270 */
[----:B------:R-:W0:Y:S02]  /*15680*/  @P0 LDC.64 R2, c[0x0][0x440] ;  /* 0x00011000ff020b82 */ /* 0x000e240000000a00 */
[----:B0-----:R-:W-:-:S05]  /*15690*/  @P0 IMAD.HI.U32 R2, R0, R2, RZ ;  /* 0x0000000200020227 */ /* 0x001fca00078e00ff */
[----:B------:R-:W-:Y:S01]  /*156a0*/  @P0 SHF.R.U32.HI R9, RZ, R3, R2 ;  /* 0x00000003ff090219 */ /* 0x000fe20000011602 */
[----:B------:R-:W-:-:S03]  /*156b0*/  IMAD R2, R25, UR6, RZ ;  /* 0x0000000619027c24 */ /* 0x000fc6000f8e02ff */
[--C-:B------:R-:W-:Y:S01]  /*156c0*/  SHF.R.S32.HI R3, RZ, 0x1f, R9.reuse ;  /* 0x0000001fff037819 */ /* 0x100fe20000011409 */
[----:B------:R-:W-:Y:S02]  /*156d0*/  IMAD R5, R23, UR7, R2 ;  /* 0x0000000717057c24 */ /* 0x000fe4000f8e0202 */
        /* <DEDUP_REMOVED lines=8> */
.L_x_991:
[----:B0-----:R-:W-:Y:S01]  /*15760*/  IMAD R4, R19, 0x8, R18 ;  /* 0x0000000813047824 */ /* 0x001fe200078e0212 */
[----:B------:R-:W-:Y:S01]  /*15770*/  SHF.L.U32 R3, R22, 0x1f, RZ ;  /* 0x0000001f16037819 */ /* 0x000fe200000006ff */
[----:B------:R-:W0:Y:S01]  /*15780*/  S2R R2, SR_TID.X ;  /* 0x0000000000027919 */ /* 0x000e220000002100 */
[----:B------:R-:W-:Y:S02]  /*15790*/  BSSY B1, `(.L_x_992) ;  /* 0x0000005000017945 */ /* 0x000fe40003800000 */
[----:B------:R-:W1:Y:S01]  /*157a0*/  SYNCS.PHASECHK.TRANS64.TRYWAIT P0, [R4+URZ+0x13280], R3 ;  /* 0x01328003040075a7 */ /* 0x000e62000800017f */
[----:B0-----:R-:W-:-:S04]  /*157b0*/  LOP3.LUT R2, R2, 0x7f, RZ, 0xc0, !PT ;  /* 0x0000007f02027812 */ /* 0x001fc800078ec0ff */
[----:B------:R-:W-:Y:S01]  /*157c0*/  ISETP.NE.AND P1, PT, R2, RZ, PT ;  /* 0x000000ff0200720c */ /* 0x000fe20003f25270 */
[----:B-1----:R-:W-:-:S12]  /*157d0*/  @!P0 BRA `(.L_x_993) ;  /* 0x0000002800a88947 */ /* 0x002fd80003800000 */
.L_x_1065:
[----:B------:R-:W-:Y:S05]  /*157e0*/  BSYNC B1 ;  /* 0x0000000000017941 */ /* 0x000fea0003800000 */
.L_x_992:
        /* <DEDUP_REMOVED lines=9> */
.L_x_995:
[----:B------:R-:W-:Y:S05]  /*15880*/  BSYNC B1 ;  /* 0x0000000000017941 */ /* 0x000fea0003800000 */
.L_x_994:
        /* <DEDUP_REMOVED lines=12> */
.L_x_996:
        /* <DEDUP_REMOVED lines=13> */
.L_x_1066:
[----:B------:R-:W-:Y:S05]  /*15a20*/  BSYNC B1 ;  /* 0x0000000000017941 */ /* 0x000fea0003800000 */
.L_x_997:
        /* <DEDUP_REMOVED lines=11> */
.L_x_1000:
[----:B------:R-:W-:Y:S05]  /*15ae0*/  BSYNC B1 ;  /* 0x0000000000017941 */ /* 0x000fea0003800000 */
.L_x_999:
        /* <DEDUP_REMOVED lines=8> */
.L_x_1001:
        /* <DEDUP_REMOVED lines=9> */
[----:B0-----:R-:W-:Y:S05]  /*15c00*/  @P0 BRA.U.ANY `(.L_x_1001) ;  /* 0xfffffffd00d80947 */ /* 0x001fea000393ffff */
.L_x_990:
[----:B------:R-:W-:Y:S05]  /*15c10*/  BSYNC B0 ;  /* 0x0000000000007941 */ /* 0x000fea0003800000 */
.L_x_989:
[----:B------:R-:W-:-:S06]  /*15c20*/  UISETP.NE.AND UP0, UPT, UR39, 0x3, UPT ;  /* 0x000000032700788c */ /* 0x000fcc000bf05270 */
[----:B------:R-:W-:-:S13]  /*15c30*/  PLOP3.LUT P0, PT, PT, PT, UP0, 0x80, 0x0 ;  /* 0x000000000000781c */ /* 0x000fda0003f0f008 */
[----:B------:R-:W-:Y:S05]  /*15c40*/  @!P0 BRA `(.L_x_1002) ;  /* 0x0000000000048947 */ /* 0x000fea0003800000 */
[----:B------:R-:W-:Y:S01]  /*15c50*/  BPT.TRAP 0x1 ;  /* 0x000000040000795c */ /* 0x000fe20000300000 */
.L_x_1002:
[----:B------:R-:W-:Y:S01]  /*15c60*/  LOP3.LUT R2, R6, 0x1, RZ, 0x3c, !PT ;  /* 0x0000000106027812 */ /* 0x000fe200078e3cff */
[----:B------:R-:W-:Y:S01]  /*15c70*/  IMAD R3, R7, 0x8, R18 ;  /* 0x0000000807037824 */ /* 0x000fe200078e0212 */
[----:B------:R-:W-:Y:S01]  /*15c80*/  BSSY B0, `(.L_x_1003) ;  /* 0x0000006000007945 */ /* 0x000fe20003800000 */
[----:B------:R-:W-:Y:S01]  /*15c90*/  IMAD.U32 R4, RZ, RZ, UR44 ;  /* 0x0000002cff047e24 */ /* 0x000fe2000f8e00ff */
[----:B------:R-:W-:-:S04]  /*15ca0*/  SHF.L.U32 R2, R2, 0x1f, RZ ;  /* 0x0000001f02027819 */ /* 0x000fc800000006ff */
[----:B------:R-:W0:Y:S01]  /*15cb0*/  SYNCS.PHASECHK.TRANS64.TRYWAIT P0, [R3+URZ+0x13270], R2 ;  /* 0x01327002030075a7 */ /* 0x000e22000800017f */
[----:B------:R-:W-:Y:S01]  /*15cc0*/  ISETP.NE.AND P1, PT, R4, 0x3, PT ;  /* 0x000000030400780c */ /* 0x000fe20003f25270 */
[----:B0-----:R-:W-:-:S12]  /*15cd0*/  @!P0 BRA `(.L_x_1004) ;  /* 0x0000002400908947 */ /* 0x001fd80003800000 */
.L_x_1067:
[----:B------:R-:W-:Y:S05]  /*15ce0*/  BSYNC B0 ;  /* 0x0000000000007941 */ /* 0x000fea0003800000 */
.L_x_1003:
[----:B------:R-:W-:Y:S05]  /*15cf0*/  @!P1 BRA `(.L_x_1005) ;  /* 0x0000000000049947 */ /* 0x000fea0003800000 */
[----:B------:R-:W-:Y:S01]  /*15d00*/  BPT.TRAP 0x1 ;  /* 0x000000040000795c */ /* 0x000fe20000300000 */
.L_x_1005:
[----:B0-----:R-:W-:Y:S01]  /*15d10*/  SHF.L.U32 R2, R6, 0x1f, RZ ;  /* 0x0000001f06027819 */ /* 0x001fe200000006ff */
[----:B------:R-:W-:-:S03]  /*15d20*/  IMAD R10, R7, 0x2800, RZ ;  /* 0x00002800070a7824 */ /* 0x000fc600078e02ff */
[----:B------:R-:W0:Y:S02]  /*15d30*/  SYNCS.PHASECHK.TRANS64.TRYWAIT P0, [R3+URZ+0x13260], R2 ;  /* 0x01326002030075a7 */ /* 0x000e24000800017f */
[----:B0-----:R-:W-:Y:S05]  /*15d40*/  @!P0 BRA `(.L_x_1006) ;  /* 0x0000002400888947 */ /* 0x001fea0003800000 */
.L_x_1068:
        /* <DEDUP_REMOVED lines=43> */
.L_x_1007:
        /* <DEDUP_REMOVED lines=10> */
[C---:B------:R-:W-:Y:S01]  /*160a0*/  ISETP.GT.AND P0, PT, R0.reuse, R26, PT ;  /* 0x0000001a0000720c */ /* 0x040fe20003f04270 */
[----:B------:R-:W-:-:S12]  /*160b0*/  VIADD R0, R0, 0xffffffff ;  /* 0xffffffff00007836 */ /* 0x000fd80000000000 */
[----:B-1----:R-:W-:Y:S05]  /*160c0*/  @P0 BRA `(.L_x_1008) ;  /* 0xfffffff400240947 */ /* 0x002fea000383ffff */
.L_x_988:
        /* <DEDUP_REMOVED lines=17> */
.L_x_1010:
[----:B------:R-:W-:Y:S05]  /*161e0*/  BSYNC B0 ;  /* 0x0000000000007941 */ /* 0x000fea0003800000 */
.L_x_1009:
[----:B------:R-:W-:-:S06]  /*161f0*/  UISETP.NE.AND UP0, UPT, UR39, 0x3, UPT ;  /* 0x000000032700788c */ /* 0x000fcc000bf05270 */
[----:B------:R-:W-:-:S13]  /*16200*/  PLOP3.LUT P1, PT, PT, PT, UP0, 0x80, 0x0 ;  /* 0x000000000000781c */ /* 0x000fda0003f2f008 */
[----:B------:R-:W-:Y:S05]  /*16210*/  @!P1 BRA `(.L_x_1011) ;  /* 0x0000000000049947 */ /* 0x000fea0003800000 */
[----:B------:R-:W-:Y:S01]  /*16220*/  BPT.TRAP 0x1 ;  /* 0x000000040000795c */ /* 0x000fe20000300000 */
.L_x_1011:
        /* <DEDUP_REMOVED lines=8> */
.L_x_1069:
[----:B------:R-:W-:Y:S05]  /*162b0*/  BSYNC B0 ;  /* 0x0000000000007941 */ /* 0x000fea0003800000 */
.L_x_1012:
[----:B------:R-:W-:Y:S05]  /*162c0*/  @!P2 BRA `(.L_x_1014) ;  /* 0x000000000004a947 */ /* 0x000fea0003800000 */
[----:B------:R-:W-:Y:S01]  /*162d0*/  BPT.TRAP 0x1 ;  /* 0x000000040000795c */ /* 0x000fe20000300000 */
.L_x_1014:
[----:B------:R-:W-:Y:S01]  /*162e0*/  SHF.L.U32 R5, R22, 0x1f, RZ ;  /* 0x0000001f16057819 */ /* 0x000fe200000006ff */
[----:B0-----:R-:W-:-:S03]  /*162f0*/  IMAD R3, R19, 0x2800, RZ ;  /* 0x0000280013037824 */ /* 0x001fc600078e02ff */
[----:B------:R-:W0:Y:S02]  /*16300*/  SYNCS.PHASECHK.TRANS64.TRYWAIT P1, [R2+URZ+0x13260], R5 ;  /* 0x01326005020075a7 */ /* 0x000e24000802017f */
[----:B0-----:R-:W-:Y:S05]  /*16310*/  @!P1 BRA `(.L_x_1015) ;  /* 0x00000020003c9947 */ /* 0x001fea0003800000 */
.L_x_1070:
        /* <DEDUP_REMOVED lines=43> */
.L_x_1016:
[----:B-1----:R1:W-:Y:S01]  /*165d0*/  SYNCS.ARRIVE.TRANS64.A1T0 RZ, [R2+URZ+0x13250], RZ ;  /* 0x013250ff02ff79a7 */ /* 0x0023e2000810003f */
[----:B------:R-:W-:Y:S02]  /*165e0*/  @!P0 VIADD R0, R2, 0x13280 ;  /* 0x0001328002008836 */ /* 0x000fe40000000000 */
[----:B------:R-:W-:-:S03]  /*165f0*/  VIADD R19, R19, 0x1 ;  /* 0x0000000113137836 */ /* 0x000fc60000000000 */
[----:B------:R-:W-:Y:S01]  /*16600*/  @!P0 PRMT R0, RZ, 0x654, R0 ;  /* 0x00000654ff008816 */ /* 0x000fe20000000000 */
[----:B------:R-:W-:Y:S06]  /*16610*/  BAR.SYNC.DEFER_BLOCKING 0x2, 0x80 ;  /* 0x0082000000007b1d */ /* 0x000fec0000010000 */
[----:B------:R1:W-:Y:S01]  /*16620*/  @!P0 SYNCS.ARRIVE.TRANS64.RED.A1T0 RZ, [R0+URZ], RZ ;  /* 0x000000ff00ff89a7 */ /* 0x0003e2000810043f */
[----:B------:R-:W-:-:S04]  /*16630*/  ISETP.NE.AND P0, PT, R19, 0x2, PT ;  /* 0x000000021300780c */ /* 0x000fc80003f05270 */
[----:B0-----:R-:W-:Y:S02]  /*16640*/  SEL R3, RZ, 0x1, P0 ;  /* 0x00000001ff037807 */ /* 0x001fe40000000000 */
[----:B------:R-:W-:Y:S02]  /*16650*/  SEL R19, R19, RZ, P0 ;  /* 0x000000ff13137207 */ /* 0x000fe40000000000 */
[----:B-1----:R-:W-:-:S07]  /*16660*/  LOP3.LUT R22, R22, R3, RZ, 0x3c, !PT ;  /* 0x0000000316167212 */ /* 0x002fce00078e3cff */
.L_x_965:
[----:B------:R-:W-:Y:S05]  /*16670*/  BSYNC B7 ;  /* 0x0000000000077941 */ /* 0x000fea0003800000 */
.L_x_963:
[----:B------:R-:W-:-:S13]  /*16680*/  LOP3.LUT P0, RZ, R16, 0x2, RZ, 0xc0, !PT ;  /* 0x0000000210ff7812 */ /* 0x000fda000780c0ff */
[----:B------:R-:W-:Y:S05]  /*16690*/  @!P0 BRA `(.L_x_1017) ;  /* 0x0000000000288947 */ /* 0x000fea0003800000 */
[----:B------:R-:W0:Y:S08]  /*166a0*/  S2UR UR5, SR_CgaCtaId ;  /* 0x00000000000579c3 */ /* 0x000e300000008800 */
[----:B------:R-:W-:Y:S06]  /*166b0*/  BAR.SYNC.DEFER_BLOCKING 0x5, 0x200 ;  /* 0x0148000000007b1d */ /* 0x000fec0000010000 */
[----:B------:R-:W-:-:S02]  /*166c0*/  UMOV UR4, 0x400 ;  /* 0x0000040000047882 */ /* 0x000fc40000000000 */
[----:B0-----:R-:W-:-:S06]  /*166d0*/  ULEA UR4, UR5, UR4, 0x18 ;  /* 0x0000000405047291 */ /* 0x001fcc000f8ec03f */
[----:B------:R-:W-:-:S05]  /*166e0*/  IMAD.U32 R18, RZ, RZ, UR4 ;  /* 0x00000004ff127e24 */ /* 0x000fca000f8e00ff */
[----:B------:R-:W0:Y:S02]  /*166f0*/  LDS.128 R24, [R18+0x132d0] ;  /* 0x0132d00012187984 */ /* 0x000e240000000c00 */
[----:B0-----:R-:W-:Y:S02]  /*16700*/  R2UR UR45, R27 ;  /* 0x000000001b2d72ca */ /* 0x001fe400000e0000 */
[----:B------:R-:W-:Y:S01]  /*16710*/  R2UR UR36, R26 ;  /* 0x000000001a2472ca */ /* 0x000fe200000e0000 */
[----:B------:R-:W-:Y:S06]  /*16720*/  BAR.ARV 0x4, 0x200 ;  /* 0x0108000000007b1d */ /* 0x000fec0000002000 */
[----:B------:R-:W-:Y:S08]  /*16730*/  BRA `(.L_x_1018) ;  /* 0x0000000800bc7947 */ /* 0x000ff00003800000 */
.L_x_1017:
[----:B------:R-:W0:Y:S01]  /*16740*/  S2R R6, SR_TID.X ;  /* 0x0000000000067919 */ /* 0x000e220000002100 */
[----:B------:R-:W-:Y:S01]  /*16750*/  ULDC UR4, c[0x0][0xc3c] ;  /* 0x00030f0000047ab9 */ /* 0x000fe20000000800 */
[----:B------:R-:W-:Y:S01]  /*16760*/  IMAD.MOV.U32 R25, RZ, RZ, RZ ;  /* 0x000000ffff197224 */ /* 0x000fe200078e00ff */
[----:B0-----:R-:W-:-:S04]  /*16770*/  LOP3.LUT R6, R6, 0x1f, RZ, 0xc0, !PT ;  /* 0x0000001f06067812 */ /* 0x001fc800078ec0ff */
[C---:B------:R-:W-:Y:S01]  /*16780*/  ISETP.NE.AND P0, PT, R6.reuse, 0x1f, PT ;  /* 0x0000001f0600780c */ /* 0x040fe20003f05270 */
[----:B------:R-:W-:-:S05]  /*16790*/  VIADD R5, R6, UR45 ;  /* 0x0000002d06057c36 */ /* 0x000fca0008000000 */
        /* <DEDUP_REMOVED lines=19> */
[----:B------:R-:W-:Y:S04]  /*168d0*/  SHFL.IDX PT, R5, R24, RZ, 0x1f ;  /* 0x00001fff18057589 */ /* 0x000fe800000e0000 */
[----:B------:R-:W0:Y:S02]  /*168e0*/  SHFL.UP PT, R2, R4, 0x8, RZ ;  /* 0x0500000004027989 */ /* 0x000e2400000e00ff */
[----:B0-----:R-:W-:Y:S02]  /*168f0*/  SEL R3, R2, RZ, P4 ;  /* 0x000000ff02037207 */ /* 0x001fe40002000000 */
[----:B------:R-:W-:Y:S03]  /*16900*/  SHFL.IDX PT, R2, R24, 0x1, 0x1f ;  /* 0x00201f0018027f89 */ /* 0x000fe600000e0000 */
        /* <DEDUP_REMOVED lines=10> */
.L_x_1023:
[----:B------:R-:W-:-:S04]  /*169b0*/  UIADD3 UR45, UR45, 0x1f, URZ ;  /* 0x0000001f2d2d7890 */ /* 0x000fc8000fffe03f */
[----:B------:R-:W-:-:S06]  /*169c0*/  UISETP.GE.AND UP0, UPT, UR45, UR4, UPT ;  /* 0x000000042d00728c */ /* 0x000fcc000bf06270 */
[----:B------:R-:W-:-:S13]  /*169d0*/  PLOP3.LUT P6, PT, PT, PT, UP0, 0x40, 0x0 ;  /* 0x000000000000781c */ /* 0x000fda0003fce808 */
[----:B------:R-:W-:Y:S05]  /*169e0*/  @!P6 BRA `(.L_x_1020) ;  /* 0x0000000400cce947 */ /* 0x000fea0003800000 */
[----:B------:R-:W0:Y:S01]  /*169f0*/  S2R R0, SR_TID.X ;  /* 0x0000000000007919 */ /* 0x000e220000002100 */
[----:B------:R-:W-:Y:S01]  /*16a00*/  BSSY B0, `(.L_x_1021) ;  /* 0x0000009000007945 */ /* 0x000fe20003800000 */
[----:B------:R-:W-:Y:S01]  /*16a10*/  IMAD.MOV.U32 R25, RZ, RZ, RZ ;  /* 0x000000ffff197224 */ /* 0x000fe200078e00ff */
[----:B0-----:R-:W-:-:S05]  /*16a20*/  LOP3.LUT R0, R0, 0x1f, RZ, 0xc0, !PT ;  /* 0x0000001f00007812 */ /* 0x001fca00078ec0ff */
[----:B------:R-:W-:-:S05]  /*16a30*/  VIADD R7, R0, UR45 ;  /* 0x0000002d00077c36 */ /* 0x000fca0008000000 */
[----:B------:R-:W-:-:S13]  /*16a40*/  ISETP.GE.OR P6, PT, R7, UR4, !P0 ;  /* 0x0000000407007c0c */ /* 0x000fda000c7c6670 */
[----:B------:R-:W-:Y:S05]  /*16a50*/  @P6 BRA `(.L_x_1022) ;  /* 0x00000000000c6947 */ /* 0x000fea0003800000 */
[----:B------:R-:W0:Y:S02]  /*16a60*/  LDC.64 R2, c[0x0][0xc80] ;  /* 0x00032000ff027b82 */ /* 0x000e240000000a00 */
[----:B0-----:R-:W-:-:S05]  /*16a70*/  IMAD.WIDE R2, R7, 0x4, R2 ;  /* 0x0000000407027825 */ /* 0x001fca00078e0202 */
[----:B------:R0:W5:Y:S02]  /*16a80*/  LDG.E R25, desc[UR50][R2.64] ;  /* 0x0000003202197981 */ /* 0x000164000c1e1900 */
.L_x_1022:
[----:B------:R-:W-:Y:S05]  /*16a90*/  BSYNC B0 ;  /* 0x0000000000007941 */ /* 0x000fea0003800000 */
.L_x_1021:
[----:B-----5:R-:W1:Y:S02]  /*16aa0*/  SHFL.UP PT, R0, R25, 0x1, RZ ;  /* 0x0420000019007989 */ /* 0x020e6400000e00ff */
[----:B-1----:R-:W-:-:S05]  /*16ab0*/  SEL R0, R0, RZ, P1 ;  /* 0x000000ff00007207 */ /* 0x002fca0000800000 */
[----:B------:R-:W-:-:S05]  /*16ac0*/  IMAD.IADD R0, R25, 0x1, R0 ;  /* 0x0000000119007824 */ /* 0x000fca00078e0200 */
[----:B0-----:R-:W0:Y:S02]  /*16ad0*/  SHFL.UP PT, R2, R0, 0x2, RZ ;  /* 0x0440000000027989 */ /* 0x001e2400000e00ff */
[----:B0-----:R-:W-:-:S05]  /*16ae0*/  SEL R3, R2, RZ, P2 ;  /* 0x000000ff02037207 */ /* 0x001fca0001000000 */
[----:B------:R-:W-:Y:S02]  /*16af0*/  IMAD.IADD R3, R0, 0x1, R3 ;  /* 0x0000000100037824 */ /* 0x000fe400078e0203 */
[----:B------:R-:W0:Y:S03]  /*16b00*/  LDC R0, c[0x0][0xc38] ;  /* 0x00030e00ff007b82 */ /* 0x000e260000000800 */
        /* <DEDUP_REMOVED lines=9> */
[----:B------:R-:W0:Y:S02]  /*16ba0*/  SHFL.IDX PT, R9, R6, 0x1f, 0x1f ;  /* 0x03e01f0006097f89 */ /* 0x000e2400000e0000 */
[----:B0-----:R-:W-:-:S04]  /*16bb0*/  IMAD R9, R9, R0, RZ ;  /* 0x0000000009097224 */ /* 0x001fc800078e02ff */
[----:B------:R-:W-:-:S05]  /*16bc0*/  IMAD.IADD R4, R9, 0x1, R4 ;  /* 0x0000000109047824 */ /* 0x000fca00078e0204 */
[----:B------:R-:W-:-:S13]  /*16bd0*/  ISETP.GT.AND P6, PT, R4, R5, PT ;  /* 0x000000050400720c */ /* 0x000fda0003fc4270 */
[----:B------:R-:W-:Y:S05]  /*16be0*/  @!P6 BRA `(.L_x_1023) ;  /* 0xfffffffc0070e947 */ /* 0x000fea000383ffff */
[----:B------:R-:W-:-:S07]  /*16bf0*/  IMAD.MOV.U32 R7, RZ, RZ, R6 ;  /* 0x000000ffff077224 */ /* 0x000fce00078e0006 */
.L_x_1019:
        /* <DEDUP_REMOVED lines=12> */
[----:B------:R-:W-:Y:S01]  /*16cc0*/  ISETP.NE.AND P0, PT, RZ, UR7, PT ;  /* 0x00000007ff007c0c */ /* 0x000fe2000bf05270 */
[----:B------:R-:W-:-:S03]  /*16cd0*/  IMAD.MOV.U32 R24, RZ, RZ, RZ ;  /* 0x000000ffff187224 */ /* 0x000fc600078e00ff */
        /* <DEDUP_REMOVED lines=10> */
[----:B------:R-:W-:-:S06]  /*16d80*/  IMAD.U32 R24, RZ, RZ, UR4 ;  /* 0x00000004ff187e24 */ /* 0x000fcc000f8e00ff */
[----:B------:R0:W1:Y:S02]  /*16d90*/  SHFL.IDX PT, R24, R7, R24, 0x1f ;  /* 0x00001f1807187589 */ /* 0x00006400000e0000 */
.L_x_1024:
[----:B-1----:R-:W-:Y:S02]  /*16da0*/  IMAD R24, R24, R0, R9 ;  /* 0x0000000018187224 */ /* 0x002fe400078e0209 */
[----:B0-----:R-:W-:Y:S02]  /*16db0*/  IMAD R7, R13, R8, RZ ;  /* 0x000000080d077224 */ /* 0x001fe400078e02ff */
[----:B------:R-:W-:Y:S02]  /*16dc0*/  IMAD.MOV.U32 R2, RZ, RZ, RZ ;  /* 0x000000ffff027224 */ /* 0x000fe400078e00ff */
[----:B------:R-:W-:Y:S02]  /*16dd0*/  IMAD.IADD R5, R5, 0x1, -R24 ;  /* 0x0000000105057824 */ /* 0x000fe400078e0a18 */
        /* <DEDUP_REMOVED lines=15> */
[----:B------:R-:W-:-:S05]  /*16ed0*/  @!P1 LOP3.LUT R9, RZ, R4, RZ, 0x33, !PT ;  /* 0x00000004ff099212 */ /* 0x000fca00078e33ff */
[----:B------:R-:W-:Y:S02]  /*16ee0*/  IMAD R7, R6, R9, RZ ;  /* 0x0000000906077224 */ /* 0x000fe400078e02ff */
[----:B------:R-:W-:Y:S02]  /*16ef0*/  IMAD.MOV R9, RZ, RZ, -R9 ;  /* 0x000000ffff097224 */ /* 0x000fe400078e0a09 */
[----:B------:R-:W-:Y:S02]  /*16f00*/  IMAD.MOV R3, RZ, RZ, -R7 ;  /* 0x000000ffff037224 */ /* 0x000fe400078e0a07 */
[----:B------:R-:W-:-:S03]  /*16f10*/  IMAD R4, R4, R9, R5 ;  /* 0x0000000904047224 */ /* 0x000fc600078e0205 */
[----:B------:R-:W-:-:S04]  /*16f20*/  VIADDMNMX R0, R3, R0, R6, PT ;  /* 0x0000000003007246 */ /* 0x000fc80003800106 */
[----:B------:R-:W-:-:S04]  /*16f30*/  IABS R6, R0 ;  /* 0x0000000000067213 */ /* 0x000fc80000000000 */
[----:B------:R-:W0:Y:S08]  /*16f40*/  I2F.RP R8, R6 ;  /* 0x0000000600087306 */ /* 0x000e300000209400 */
[----:B0-----:R-:W0:Y:S02]  /*16f50*/  MUFU.RCP R8, R8 ;  /* 0x0000000800087308 */ /* 0x001e240000001000 */
[----:B0-----:R-:W-:Y:S01]  /*16f60*/  VIADD R2, R8, 0xffffffe ;  /* 0x0ffffffe08027836 */ /* 0x001fe20000000000 */
[----:B------:R-:W-:-:S05]  /*16f70*/  IABS R8, R4 ;  /* 0x0000000400087213 */ /* 0x000fca0000000000 */
[----:B------:R0:W1:Y:S02]  /*16f80*/  F2I.FTZ.U32.TRUNC.NTZ R3, R2 ;  /* 0x0000000200037305 */ /* 0x000064000021f000 */
[----:B0-----:R-:W-:Y:S02]  /*16f90*/  IMAD.MOV.U32 R2, RZ, RZ, RZ ;  /* 0x000000ffff027224 */ /* 0x001fe400078e00ff */
[----:B-1----:R-:W-:-:S04]  /*16fa0*/  IMAD.MOV R5, RZ, RZ, -R3 ;  /* 0x000000ffff057224 */ /* 0x002fc800078e0a03 */
[----:B------:R-:W-:-:S04]  /*16fb0*/  IMAD R5, R5, R6, RZ ;  /* 0x0000000605057224 */ /* 0x000fc800078e02ff */
[----:B------:R-:W-:Y:S01]  /*16fc0*/  IMAD.HI.U32 R3, R3, R5, R2 ;  /* 0x0000000503037227 */ /* 0x000fe200078e0002 */
[-C--:B------:R-:W-:Y:S02]  /*16fd0*/  IABS R5, R0.reuse ;  /* 0x0000000000057213 */ /* 0x080fe40000000000 */
[C---:B------:R-:W-:Y:S01]  /*16fe0*/  LOP3.LUT R2, R4.reuse, R0, RZ, 0x3c, !PT ;  /* 0x0000000004027212 */ /* 0x040fe200078e3cff */
[----:B------:R-:W-:Y:S02]  /*16ff0*/  IMAD.IADD R4, R4, 0x1, R7 ;  /* 0x0000000104047824 */ /* 0x000fe400078e0207 */
[----:B------:R-:W-:Y:S01]  /*17000*/  IMAD.MOV R5, RZ, RZ, -R5 ;  /* 0x000000ffff057224 */ /* 0x000fe200078e0a05 */
[----:B------:R-:W-:Y:S01]  /*17010*/  ISETP.GE.AND P2, PT, R2, RZ, PT ;  /* 0x000000ff0200720c */ /* 0x000fe20003f46270 */
[----:B------:R-:W-:-:S04]  /*17020*/  IMAD.HI.U32 R3, R3, R8, RZ ;  /* 0x0000000803037227 */ /* 0x000fc800078e00ff */
[----:B------:R-:W-:-:S05]  /*17030*/  IMAD R5, R3, R5, R8 ;  /* 0x0000000503057224 */ /* 0x000fca00078e0208 */
[----:B------:R-:W-:-:S13]  /*17040*/  ISETP.GT.U32.AND P1, PT, R6, R5, PT ;  /* 0x000000050600720c */ /* 0x000fda0003f24070 */
[----:B------:R-:W-:Y:S02]  /*17050*/  @!P1 IMAD.IADD R5, R5, 0x1, -R6 ;  /* 0x0000000105059824 */ /* 0x000fe400078e0a06 */
[----:B------:R-:W-:Y:S01]  /*17060*/  @!P1 VIADD R3, R3, 0x1 ;  /* 0x0000000103039836 */ /* 0x000fe20000000000 */
[----:B------:R-:W-:Y:S02]  /*17070*/  ISETP.NE.AND P1, PT, R0, RZ, PT ;  /* 0x000000ff0000720c */ /* 0x000fe40003f25270 */
[----:B------:R-:W-:-:S13]  /*17080*/  ISETP.GE.U32.AND P0, PT, R5, R6, PT ;  /* 0x000000060500720c */ /* 0x000fda0003f06070 */
[----:B------:R-:W-:-:S04]  /*17090*/  @P0 VIADD R3, R3, 0x1 ;  /* 0x0000000103030836 */ /* 0x000fc80000000000 */
[----:B------:R-:W-:Y:S01]  /*170a0*/  @!P2 IMAD.MOV R3, RZ, RZ, -R3 ;  /* 0x000000ffff03a224 */ /* 0x000fe200078e0a03 */
[----:B------:R-:W-:Y:S01]  /*170b0*/  @!P1 LOP3.LUT R3, RZ, R0, RZ, 0x33, !PT ;  /* 0x00000000ff039212 */ /* 0x000fe200078e33ff */
[----:B------:R-:W-:-:S04]  /*170c0*/  IMAD.MOV R0, RZ, RZ, -R0 ;  /* 0x000000ffff007224 */ /* 0x000fc800078e0a00 */
[----:B------:R-:W-:-:S05]  /*170d0*/  IMAD R0, R3, R0, R4 ;  /* 0x0000000003007224 */ /* 0x000fca00078e0204 */
[----:B------:R-:W-:Y:S02]  /*170e0*/  R2UR UR36, R0 ;  /* 0x00000000002472ca */ /* 0x000fe400000e0000 */
[----:B------:R-:W-:-:S05]  /*170f0*/  LOP3.LUT R0, RZ, R3, RZ, 0x33, !PT ;  /* 0x00000003ff007212 */ /* 0x000fca00078e33ff */
[----:B------:R-:W-:Y:S01]  /*17100*/  IMAD.IADD R25, R25, 0x1, R0 ;  /* 0x0000000119197824 */ /* 0x000fe200078e0200 */
[----:B------:R-:W-:Y:S07]  /*17110*/  BRA `(.L_x_1025) ;  /* 0x0000000000107947 */ /* 0x000fee0003800000 */
.L_x_1020:
[----:B------:R-:W-:Y:S01]  /*17120*/  IMAD.MOV.U32 R24, RZ, RZ, R5 ;  /* 0x000000ffff187224 */ /* 0x000fe200078e0005 */
[----:B------:R-:W-:Y:S01]  /*17130*/  ULDC UR45, c[0x0][0xc3c] ;  /* 0x00030f00002d7ab9 */ /* 0x000fe20000000800 */
[----:B------:R-:W-:Y:S01]  /*17140*/  IMAD.MOV.U32 R25, RZ, RZ, RZ ;  /* 0x000000ffff197224 */ /* 0x000fe200078e00ff */
[----:B------:R-:W-:-:S06]  /*17150*/  UMOV UR36, URZ ;  /* 0x0000003f00247c82 */ /* 0x000fcc0008000000 */
.L_x_1025:
[----:B------:R-:W0:Y:S01]  /*17160*/  S2R R0, SR_TID.X ;  /* 0x0000000000007919 */ /* 0x000e220000002100 */
[----:B------:R-:W-:Y:S02]  /*17170*/  IMAD.U32 R6, RZ, RZ, UR36 ;  /* 0x00000024ff067e24 */ /* 0x000fe4000f8e00ff */
[----:B------:R-:W-:Y:S01]  /*17180*/  IMAD.U32 R7, RZ, RZ, UR45 ;  /* 0x0000002dff077e24 */ /* 0x000fe2000f8e00ff */
[----:B------:R-:W-:Y:S01]  /*17190*/  BAR.SYNC.DEFER_BLOCKING 0x4, 0x200 ;  /* 0x0108000000007b1d */ /* 0x000fe20000010000 */
[----:B------:R-:W-:Y:S02]  /*171a0*/  IMAD.MOV.U32 R4, RZ, RZ, R24 ;  /* 0x000000ffff047224 */ /* 0x000fe400078e0018 */
[----:B------:R-:W-:Y:S01]  /*171b0*/  IMAD.MOV.U32 R5, RZ, RZ, R25 ;  /* 0x000000ffff057224 */ /* 0x000fe200078e0019 */
[----:B0-----:R-:W-:-:S04]  /*171c0*/  LOP3.LUT R0, R0, 0x1f, RZ, 0xc0, !PT ;  /* 0x0000001f00007812 */ /* 0x001fc800078ec0ff */
[----:B------:R-:W-:-:S13]  /*171d0*/  ISETP.NE.AND P0, PT, R0, RZ, PT ;  /* 0x000000ff0000720c */ /* 0x000fda0003f05270 */
[----:B------:R-:W0:Y:S01]  /*171e0*/  @!P0 S2R R3, SR_CgaCtaId ;  /* 0x0000000000038919 */ /* 0x000e220000008800 */
[----:B------:R-:W-:-:S04]  /*171f0*/  @!P0 MOV R0, 0x400 ;  /* 0x0000040000008802 */ /* 0x000fc80000000f00 */
[----:B0-----:R-:W-:-:S05]  /*17200*/  @!P0 LEA R18, R3, R0, 0x18 ;  /* 0x0000000003128211 */ /* 0x001fca00078ec0ff */
[----:B------:R0:W-:Y:S01]  /*17210*/  @!P0 STS.128 [R18+0x132d0], R4 ;  /* 0x0132d00412008388 */ /* 0x0001e20000000c00 */
[----:B------:R-:W-:Y:S06]  /*17220*/  BAR.ARV 0x5, 0x200 ;  /* 0x0148000000007b1d */ /* 0x000fec0000002000 */
.L_x_1018:
[----:B------:R-:W-:Y:S02]  /*17230*/  ULDC UR4, c[0x0][0xc3c] ;  /* 0x00030f0000047ab9 */ /* 0x000fe40000000800 */
[----:B------:R-:W-:-:S06]  /*17240*/  UISETP.GE.AND UP0, UPT, UR45, UR4, UPT ;  /* 0x000000042d00728c */ /* 0x000fcc000bf06270 */
[----:B------:R-:W-:-:S13]  /*17250*/  PLOP3.LUT P0, PT, PT, PT, UP0, 0x80, 0x0 ;  /* 0x000000000000781c */ /* 0x000fda0003f0f008 */
[----:B------:R-:W-:Y:S05]  /*17260*/  @!P0 BRA `(.L_x_1026) ;  /* 0xffffffc000048947 */ /* 0x000fea000383ffff */
.L_x_953:
[----:B0-----:R-:W2:Y:S01]  /*17270*/  LDL.LU R0, [R1+0x4] ;  /* 0x0000040001007983 */ /* 0x001ea20000300800 */
[----:B------:R-:W-:Y:S01]  /*17280*/  BSSY B0, `(.L_x_1027) ;  /* 0x000000b000007945 */ /* 0x000fe20003800000 */
[----:B------:R-:W0:Y:S01]  /*17290*/  S2R R5, SR_CgaCtaId ;  /* 0x0000000000057919 */ /* 0x000e220000008800 */
[----:B--2---:R-:W-:-:S05]  /*172a0*/  VIADD R0, R0, 0x1 ;  /* 0x0000000100007836 */ /* 0x004fca0000000000 */
[----:B------:R-:W-:-:S04]  /*172b0*/  LEA.HI R2, R0, R0, RZ, 0x1 ;  /* 0x0000000000027211 */ /* 0x000fc800078f08ff */
[----:B------:R-:W-:Y:S02]  /*172c0*/  LOP3.LUT R3, R2, 0xfffffffe, RZ, 0xc0, !PT ;  /* 0xfffffffe02037812 */ /* 0x000fe400078ec0ff */
[----:B------:R-:W-:-:S03]  /*172d0*/  MOV R2, 0x400 ;  /* 0x0000040000027802 */ /* 0x000fc60000000f00 */
[----:B------:R-:W-:Y:S01]  /*172e0*/  IMAD.IADD R0, R0, 0x1, -R3 ;  /* 0x0000000100007824 */ /* 0x000fe200078e0a03 */
[----:B0-----:R-:W-:-:S04]  /*172f0*/  LEA R6, R5, R2, 0x18 ;  /* 0x0000000205067211 */ /* 0x001fc800078ec0ff */
[----:B------:R-:W-:-:S04]  /*17300*/  SHF.L.U32 R0, R0, 0x1f, RZ ;  /* 0x0000001f00007819 */ /* 0x000fc800000006ff */
[----:B------:R-:W0:Y:S02]  /*17310*/  SYNCS.PHASECHK.TRANS64.TRYWAIT P0, [R6+URZ+0x13220], R0 ;  /* 0x01322000060075a7 */ /* 0x000e24000800017f */
[----:B0-----:R-:W-:Y:S05]  /*17320*/  @!P0 BRA `(.L_x_1028) ;  /* 0x00000010004c8947 */ /* 0x001fea0003800000 */
.L_x_1071:
[----:B------:R-:W-:Y:S05]  /*17330*/  BSYNC B0 ;  /* 0x0000000000007941 */ /* 0x000fea0003800000 */
.L_x_1027:
[----:B------:R-:W-:-:S03]  /*17340*/  UMOV UR4, 0xffffffff ;  /* 0xffffffff00047882 */ /* 0x000fc60000000000 */
[----:B------:R-:W-:Y:S05]  /*17350*/  BRA.DIV UR4, `(.L_x_1029) ;  /* 0x0000001204547947 */ /* 0x000fea000b800000 */
[----:B0-----:R-:W0:Y:S02]  /*17360*/  S2R R0, SR_TID.X ;  /* 0x0000000000007919 */ /* 0x001e240000002100 */
[----:B0-----:R-:W-:-:S04]  /*17370*/  SHF.R.U32.HI R0, RZ, 0x5, R0 ;  /* 0x00000005ff007819 */ /* 0x001fc80000011600 */
[----:B------:R-:W-:-:S05]  /*17380*/  LOP3.LUT R0, R0, 0x3, RZ, 0xc0, !PT ;  /* 0x0000000300007812 */ /* 0x000fca00078ec0ff */
[----:B------:R0:W1:Y:S02]  /*17390*/  SHFL.IDX PT, R14, R0, RZ, 0x1f ;  /* 0x00001fff000e7589 */ /* 0x00006400000e0000 */
.L_x_1074:
[----:B-1----:R-:W-:Y:S01]  /*173a0*/  ISETP.NE.AND P0, PT, R14, RZ, PT ;  /* 0x000000ff0e00720c */ /* 0x002fe20003f05270 */
[----:B------:R-:W-:-:S12]  /*173b0*/  BSSY B0, `(.L_x_1030) ;  /* 0x000002b000007945 */ /* 0x000fd80003800000 */
[----:B------:R-:W-:Y:S05]  /*173c0*/  @P0 BRA `(.L_x_1031) ;  /* 0x0000000000a40947 */ /* 0x000fea0003800000 */
[----:B------:R-:W-:-:S03]  /*173d0*/  UMOV UR4, 0xffffffff ;  /* 0xffffffff00047882 */ /* 0x000fc60000000000 */
[----:B------:R-:W-:Y:S05]  /*173e0*/  BRA.DIV UR4, `(.L_x_1032) ;  /* 0x0000001204647947 */ /* 0x000fea000b800000 */
[----:B------:R-:W-:-:S13]  /*173f0*/  ELECT P6, URZ, PT ;  /* 0x00000000003f782f */ /* 0x000fda00038c0000 */
.L_x_1077:
[----:B------:R-:W-:Y:S05]  /*17400*/  @!P6 BRA `(.L_x_1031) ;  /* 0x000000000094e947 */ /* 0x000fea0003800000 */
[----:B------:R-:W-:-:S06]  /*17410*/  ULOP3.LUT UR4, UR38, 0x2, URZ, 0xfc, !UPT ;  /* 0x0000000226047892 */ /* 0x000fcc000f8efc3f */
[----:B0-----:R-:W-:-:S05]  /*17420*/  IMAD.U32 R0, RZ, RZ, UR4 ;  /* 0x00000004ff007e24 */ /* 0x001fca000f8e00ff */
[----:B------:R-:W-:-:S13]  /*17430*/  ISETP.NE.AND P0, PT, R0, 0x3, PT ;  /* 0x000000030000780c */ /* 0x000fda0003f05270 */
[----:B------:R-:W-:Y:S05]  /*17440*/  @!P0 BRA `(.L_x_1033) ;  /* 0x0000000000048947 */ /* 0x000fea0003800000 */
[----:B------:R-:W-:Y:S01]  /*17450*/  BPT.TRAP 0x1 ;  /* 0x000000040000795c */ /* 0x000fe20000300000 */
.L_x_1033:
        /* <DEDUP_REMOVED lines=12> */
.L_x_1078:
[----:B------:R-:W1:Y:S02]  /*17520*/  SYNCS.PHASECHK.TRANS64.TRYWAIT P1, [R9+URZ], R0 ;  /* 0x00000000090075a7 */ /* 0x000e64000802017f */
[----:B-1----:R-:W-:Y:S05]  /*17530*/  @!P1 BRA `(.L_x_1035) ;  /* 0x0000001000449947 */ /* 0x002fea0003800000 */
.L_x_1079:
[----:B------:R-:W-:Y:S05]  /*17540*/  @!P0 BRA `(.L_x_1036) ;  /* 0x0000000000048947 */ /* 0x000fea0003800000 */
[----:B------:R-:W-:Y:S01]  /*17550*/  BPT.TRAP 0x1 ;  /* 0x000000040000795c */ /* 0x000fe20000300000 */
.L_x_1036:
[----:B------:R-:W-:-:S04]  /*17560*/  IMAD R19, R19, 0x8, R6 ;  /* 0x0000000813137824 */ /* 0x000fc800078e0206 */
[----:B------:R-:W2:Y:S02]  /*17570*/  SYNCS.PHASECHK.TRANS64.TRYWAIT P1, [R19+URZ+0x13260], R4 ;  /* 0x01326004130075a7 */ /* 0x000ea4000802017f */
[----:B--2---:R-:W-:Y:S05]  /*17580*/  @!P1 BRA `(.L_x_1037) ;  /* 0x0000001000449947 */ /* 0x004fea0003800000 */
.L_x_1080:
[----:B------:R-:W-:Y:S05]  /*17590*/  @!P0 BRA `(.L_x_1038) ;  /* 0x0000000000048947 */ /* 0x000fea0003800000 */
[----:B------:R-:W-:Y:S01]  /*175a0*/  BPT.TRAP 0x1 ;  /* 0x000000040000795c */ /* 0x000fe20000300000 */
.L_x_1038:
[----:B------:R-:W-:-:S04]  /*175b0*/  IMAD R7, R7, 0x8, R6 ;  /* 0x0000000807077824 */ /* 0x000fc800078e0206 */
[----:B------:R-:W3:Y:S02]  /*175c0*/  SYNCS.PHASECHK.TRANS64.TRYWAIT P1, [R7+URZ+0x13260], R0 ;  /* 0x01326000070075a7 */ /* 0x000ee4000802017f */
[----:B---3--:R-:W-:Y:S05]  /*175d0*/  @!P1 BRA `(.L_x_1039) ;  /* 0x0000001000449947 */ /* 0x008fea0003800000 */
.L_x_1081:
[----:B------:R-:W-:Y:S05]  /*175e0*/  @!P0 BRA `(.L_x_1040) ;  /* 0x0000000000048947 */ /* 0x000fea0003800000 */
[----:B------:R-:W-:Y:S01]  /*175f0*/  BPT.TRAP 0x1 ;  /* 0x000000040000795c */ /* 0x000fe20000300000 */
.L_x_1040:
[----:B------:R-:W4:Y:S02]  /*17600*/  SYNCS.PHASECHK.TRANS64.TRYWAIT P0, [R19+URZ+0x13280], R4 ;  /* 0x01328004130075a7 */ /* 0x000f24000800017f */
[----:B----4-:R-:W-:Y:S05]  /*17610*/  @!P0 BRA `(.L_x_1041) ;  /* 0x0000001000488947 */ /* 0x010fea0003800000 */
.L_x_1042:
[----:B------:R0:W0:Y:S02]  /*17620*/  SYNCS.PHASECHK.TRANS64.TRYWAIT P0, [R7+URZ+0x13280], R0 ;  /* 0x01328000070075a7 */ /* 0x000024000800017f */
[----:B0-----:R-:W-:Y:S05]  /*17630*/  @!P0 NANOSLEEP.SYNCS 0x989680 ;  /* 0x009896800000895d */ /* 0x001fea0003900000 */
[----:B------:R-:W0:Y:S02]  /*17640*/  @!P0 SYNCS.PHASECHK.TRANS64 P0, [R7+URZ+0x13280], R0 ;  /* 0x01328000070085a7 */ /* 0x000e24000800007f */
[----:B0-----:R-:W-:Y:S05]  /*17650*/  @!P0 BRA `(.L_x_1042) ;  /* 0xfffffffc00f08947 */ /* 0x001fea000383ffff */
.L_x_1031:
[----:B------:R-:W-:Y:S05]  /*17660*/  BSYNC B0 ;  /* 0x0000000000007941 */ /* 0x000fea0003800000 */
.L_x_1030:
[----:B------:R-:W-:Y:S05]  /*17670*/  EXIT ;  /* 0x000000000000794d */ /* 0x000fea0003800000 */
.L_x_863:
[----:B0-----:R-:W-:-:S04]  /*17680*/  IMAD.U32 R3, RZ, RZ, UR45 ;  /* 0x0000002dff037e24 */ /* 0x001fc8000f8e00ff */
[----:B------:R0:W1:Y:S03]  /*17690*/  SYNCS.PHASECHK.TRANS64.TRYWAIT P1, [R3+URZ+0x13200], R0 ;  /* 0x01320000030075a7 */ /* 0x000066000802017f */
[----:B-1----:R-:W-:Y:S05]  /*176a0*/  @!P1 NANOSLEEP.SYNCS 0x989680 ;  /* 0x009896800000995d */ /* 0x002fea0003900000 */
[----:B------:R-:W1:Y:S02]  /*176b0*/  @!P1 SYNCS.PHASECHK.TRANS64 P1, [R3+URZ+0x13200], R0 ;  /* 0x01320000030095a7 */ /* 0x000e64000802007f */
[----:B-1----:R-:W-:Y:S05]  /*176c0*/  @!P1 BRA `(.L_x_863) ;  /* 0xfffffffc00ec9947 */ /* 0x002fea000383ffff */
[----:B------:R-:W-:Y:S05]  /*176d0*/  BRA `(.L_x_1043) ;  /* 0xfffffea400847947 */ /* 0x000fea000383ffff */
.L_x_867:
[----:B-1----:R1:W2:Y:S02]  /*176e0*/  SYNCS.PHASECHK.TRANS64.TRYWAIT P1, [R5+URZ+0x13230], R0 ;  /* 0x01323000050075a7 */ /* 0x0022a4000802017f */
[----:B--2---:R-:W-:Y:S05]  /*176f0*/  @!P1 NANOSLEEP.SYNCS 0x989680 ;  /* 0x009896800000995d */ /* 0x004fea0003900000 */
[----:B------:R-:W2:Y:S02]  /*17700*/  @!P1 SYNCS.PHASECHK.TRANS64 P1, [R5+URZ+0x13230], R0 ;  /* 0x01323000050095a7 */ /* 0x000ea4000802007f */
[----:B--2---:R-:W-:Y:S05]  /*17710*/  @!P1 BRA `(.L_x_867) ;  /* 0xfffffffc00f09947 */ /* 0x004fea000383ffff */
[----:B------:R-:W-:Y:S05]  /*17720*/  BRA `(.L_x_866) ;  /* 0xfffffea400a07947 */ /* 0x000fea000383ffff */
.L_x_883:
[----:B-1----:R-:W-:-:S04]  /*17730*/  IMAD.U32 R9, RZ, RZ, UR23 ;  /* 0x00000017ff097e24 */ /* 0x002fc8000f8e00ff */
[----:B------:R1:W2:Y:S03]  /*17740*/  SYNCS.PHASECHK.TRANS64.TRYWAIT P1, [R9+URZ+0x13230], R8 ;  /* 0x01323008090075a7 */ /* 0x0002a6000802017f */
[----:B--2---:R-:W-:Y:S05]  /*17750*/  @!P1 NANOSLEEP.SYNCS 0x989680 ;  /* 0x009896800000995d */ /* 0x004fea0003900000 */
[----:B------:R-:W2:Y:S02]  /*17760*/  @!P1 SYNCS.PHASECHK.TRANS64 P1, [R9+URZ+0x13230], R8 ;  /* 0x01323008090095a7 */ /* 0x000ea4000802007f */
[----:B--2---:R-:W-:Y:S05]  /*17770*/  @!P1 BRA `(.L_x_883) ;  /* 0xfffffffc00ec9947 */ /* 0x004fea000383ffff */
[----:B------:R-:W-:Y:S05]  /*17780*/  BRA `(.L_x_882) ;  /* 0xfffffee000e87947 */ /* 0x000fea000383ffff */
.L_x_887:
[----:B-1----:R-:W-:-:S04]  /*17790*/  IMAD.U32 R9, RZ, RZ, UR11 ;  /* 0x0000000bff097e24 */ /* 0x002fc8000f8e00ff */
[----:B------:R1:W2:Y:S03]  /*177a0*/  SYNCS.PHASECHK.TRANS64.TRYWAIT P1, [R9+URZ+0x13250], R8 ;  /* 0x01325008090075a7 */ /* 0x0002a6000802017f */
[----:B--2---:R-:W-:Y:S05]  /*177b0*/  @!P1 NANOSLEEP.SYNCS 0x989680 ;  /* 0x009896800000995d */ /* 0x004fea0003900000 */
[----:B------:R-:W2:Y:S02]  /*177c0*/  @!P1 SYNCS.PHASECHK.TRANS64 P1, [R9+URZ+0x13250], R8 ;  /* 0x01325008090095a7 */ /* 0x000ea4000802007f */
[----:B--2---:R-:W-:Y:S05]  /*177d0*/  @!P1 BRA `(.L_x_887) ;  /* 0xfffffffc00ec9947 */ /* 0x004fea000383ffff */
[----:B------:R-:W-:Y:S05]  /*177e0*/  BRA `(.L_x_886) ;  /* 0xfffffee400f47947 */ /* 0x000fea000383ffff */
.L_x_905:
[----:B-1----:R-:W-:-:S04]  /*177f0*/  IMAD.U32 R3, RZ, RZ, UR6 ;  /* 0x00000006ff037e24 */ /* 0x002fc8000f8e00ff */
[----:B------:R1:W2:Y:S03]  /*17800*/  SYNCS.PHASECHK.TRANS64.TRYWAIT P1, [R3+URZ+0x13230], R0 ;  /* 0x01323000030075a7 */ /* 0x0002a6000802017f */
[----:B--2---:R-:W-:Y:S05]  /*17810*/  @!P1 NANOSLEEP.SYNCS 0x989680 ;  /* 0x009896800000995d */ /* 0x004fea0003900000 */
[----:B------:R-:W2:Y:S02]  /*17820*/  @!P1 SYNCS.PHASECHK.TRANS64 P1, [R3+URZ+0x13230], R0 ;  /* 0x01323000030095a7 */ /* 0x000ea4000802007f */
[----:B--2---:R-:W-:Y:S05]  /*17830*/  @!P1 BRA `(.L_x_905) ;  /* 0xfffffffc00ec9947 */ /* 0x004fea000383ffff */
[----:B------:R-:W-:Y:S05]  /*17840*/  BRA `(.L_x_904) ;  /* 0xffffff2400287947 */ /* 0x000fea000383ffff */
.L_x_909:
[----:B-1----:R-:W-:-:S04]  /*17850*/  IMAD.U32 R3, RZ, RZ, UR11 ;  /* 0x0000000bff037e24 */ /* 0x002fc8000f8e00ff */
[----:B------:R1:W2:Y:S03]  /*17860*/  SYNCS.PHASECHK.TRANS64.TRYWAIT P1, [R3+URZ+0x13250], R0 ;  /* 0x01325000030075a7 */ /* 0x0002a6000802017f */
[----:B--2---:R-:W-:Y:S05]  /*17870*/  @!P1 NANOSLEEP.SYNCS 0x989680 ;  /* 0x009896800000995d */ /* 0x004fea0003900000 */
[----:B------:R-:W2:Y:S02]  /*17880*/  @!P1 SYNCS.PHASECHK.TRANS64 P1, [R3+URZ+0x13250], R0 ;  /* 0x01325000030095a7 */ /* 0x000ea4000802007f */
[----:B--2---:R-:W-:Y:S05]  /*17890*/  @!P1 BRA `(.L_x_909) ;  /* 0xfffffffc00ec9947 */ /* 0x004fea000383ffff */
[----:B------:R-:W-:Y:S05]  /*178a0*/  BRA `(.L_x_908) ;  /* 0xffffff2800347947 */ /* 0x000fea000383ffff */
.L_x_916:
[----:B-1----:R-:W-:-:S04]  /*178b0*/  IMAD.U32 R3, RZ, RZ, UR6 ;  /* 0x00000006ff037e24 */ /* 0x002fc8000f8e00ff */
[----:B------:R1:W2:Y:S03]  /*178c0*/  SYNCS.PHASECHK.TRANS64.TRYWAIT P1, [R3+URZ+0x13230], R0 ;  /* 0x01323000030075a7 */ /* 0x0002a6000802017f */
[----:B--2---:R-:W-:Y:S05]  /*178d0*/  @!P1 NANOSLEEP.SYNCS 0x989680 ;  /* 0x009896800000995d */ /* 0x004fea0003900000 */
[----:B------:R-:W2:Y:S02]  /*178e0*/  @!P1 SYNCS.PHASECHK.TRANS64 P1, [R3+URZ+0x13230], R0 ;  /* 0x01323000030095a7 */ /* 0x000ea4000802007f */
[----:B--2---:R-:W-:Y:S05]  /*178f0*/  @!P1 BRA `(.L_x_916) ;  /* 0xfffffffc00ec9947 */ /* 0x004fea000383ffff */
[----:B------:R-:W-:Y:S05]  /*17900*/  BRA `(.L_x_915) ;  /* 0xffffff4400a87947 */ /* 0x000fea000383ffff */
.L_x_920:
[----:B-1----:R-:W-:-:S04]  /*17910*/  IMAD.U32 R3, RZ, RZ, UR11 ;  /* 0x0000000bff037e24 */ /* 0x002fc8000f8e00ff */
[----:B------:R1:W2:Y:S03]  /*17920*/  SYNCS.PHASECHK.TRANS64.TRYWAIT P1, [R3+URZ+0x13250], R0 ;  /* 0x01325000030075a7 */ /* 0x0002a6000802017f */
[----:B--2---:R-:W-:Y:S05]  /*17930*/  @!P1 NANOSLEEP.SYNCS 0x989680 ;  /* 0x009896800000995d */ /* 0x004fea0003900000 */
[----:B------:R-:W2:Y:S02]  /*17940*/  @!P1 SYNCS.PHASECHK.TRANS64 P1, [R3+URZ+0x13250], R0 ;  /* 0x01325000030095a7 */ /* 0x000ea4000802007f */
[----:B--2---:R-:W-:Y:S05]  /*17950*/  @!P1 BRA `(.L_x_920) ;  /* 0xfffffffc00ec9947 */ /* 0x004fea000383ffff */
[----:B------:R-:W-:Y:S05]  /*17960*/  BRA `(.L_x_919) ;  /* 0xffffff4800b47947 */ /* 0x000fea000383ffff */
.L_x_934:
[----:B-1----:R-:W-:-:S04]  /*17970*/  IMAD.U32 R7, RZ, RZ, UR14 ;  /* 0x0000000eff077e24 */ /* 0x002fc8000f8e00ff */
[----:B------:R1:W2:Y:S03]  /*17980*/  SYNCS.PHASECHK.TRANS64.TRYWAIT P1, [R7+URZ+0x13250], R4 ;  /* 0x01325004070075a7 */ /* 0x0002a6000802017f */
[----:B--2---:R-:W-:Y:S05]  /*17990*/  @!P1 NANOSLEEP.SYNCS 0x989680 ;  /* 0x009896800000995d */ /* 0x004fea0003900000 */
[----:B------:R-:W2:Y:S02]  /*179a0*/  @!P1 SYNCS.PHASECHK.TRANS64 P1, [R7+URZ+0x13250], R4 ;  /* 0x01325004070095a7 */ /* 0x000ea4000802007f */
[----:B--2---:R-:W-:Y:S05]  /*179b0*/  @!P1 BRA `(.L_x_934) ;  /* 0xfffffffc00ec9947 */ /* 0x004fea000383ffff */
[----:B------:R-:W-:Y:S05]  /*179c0*/  BRA `(.L_x_933) ;  /* 0xffffff84001c7947 */ /* 0x000fea000383ffff */
.L_x_974:
[----:B------:R-:W-:Y:S02]  /*179d0*/  IMAD.MOV.U32 R13, RZ, RZ, R20 ;  /* 0x000000ffff0d7224 */ /* 0x000fe400078e0014 */
[----:B------:R-:W-:Y:S02]  /*179e0*/  IMAD.MOV.U32 R12, RZ, RZ, RZ ;  /* 0x000000ffff0c7224 */ /* 0x000fe400078e00ff */
[----:B------:R-:W-:Y:S02]  /*179f0*/  IMAD.MOV.U32 R11, RZ, RZ, 0x1f ;  /* 0x0000001fff0b7424 */ /* 0x000fe400078e00ff */
[----:B------:R-:W-:-:S07]  /*17a00*/  IMAD.MOV.U32 R15, RZ, RZ, -0x1 ;  /* 0xffffffffff0f7424 */ /* 0x000fce00078e00ff */
[----:B------:R-:W-:Y:S05]  /*17a10*/  WARPSYNC.COLLECTIVE R15, `(.L_x_1044) ;  /* 0x000000000f087348 */ /* 0x000fea0003c00000 */
[----:B------:R0:W1:Y:S02]  /*17a20*/  SHFL.IDX P6, R14, R13, R12, R11 ;  /* 0x0000000c0d0e7389 */ /* 0x00006400000c000b */
[----:B01----:R-:W-:Y:S01]  /*17a30*/  ENDCOLLECTIVE ;  /* 0x000000000000791b */ /* 0x003fe20003800000 */
.L_x_1044:
[----:B------:R-:W-:Y:S05]  /*17a40*/  BRA `(.L_x_1045) ;  /* 0xffffffc800747947 */ /* 0x000fea000383ffff */
.L_x_976:
[----:B------:R-:W-:Y:S01]  /*17a50*/  BSSY B0, `(.L_x_1046) ;  /* 0x0000006000007945 */ /* 0x000fe20003800000 */
[----:B------:R-:W-:-:S07]  /*17a60*/  IMAD.MOV.U32 R15, RZ, RZ, -0x1 ;  /* 0xffffffffff0f7424 */ /* 0x000fce00078e00ff */
[----:B0-----:R-:W-:Y:S05]  /*17a70*/  WARPSYNC.COLLECTIVE R15, `(.L_x_1047) ;  /* 0x000000000f0c7348 */ /* 0x001fea0003c00000 */
[----:B------:R-:W-:Y:S02]  /*17a80*/  ELECT P6, UR62, PT ;  /* 0x00000000003e782f */ /* 0x000fe400038c0000 */
[----:B------:R-:W-:Y:S01]  /*17a90*/  MOV R14, UR62 ;  /* 0x0000003e000e7c02 */ /* 0x000fe20008000f00 */
[----:B0-----:R-:W-:Y:S10]  /*17aa0*/  ENDCOLLECTIVE ;  /* 0x000000000000791b */ /* 0x001ff40003800000 */
.L_x_1047:
[----:B------:R-:W-:Y:S05]  /*17ab0*/  BSYNC B0 ;  /* 0x0000000000007941 */ /* 0x000fea0003800000 */
.L_x_1046:
[----:B------:R-:W-:Y:S05]  /*17ac0*/  BRA `(.L_x_1048) ;  /* 0xffffffc8007c7947 */ /* 0x000fea000383ffff */
.L_x_978:
[----:B-1----:R1:W2:Y:S02]  /*17ad0*/  SYNCS.PHASECHK.TRANS64.TRYWAIT P0, [R5+URZ+0x13280], R2 ;  /* 0x01328002050075a7 */ /* 0x0022a4000800017f */
[----:B--2---:R-:W-:Y:S05]  /*17ae0*/  @!P0 NANOSLEEP.SYNCS 0x989680 ;  /* 0x009896800000895d */ /* 0x004fea0003900000 */
[----:B------:R-:W2:Y:S02]  /*17af0*/  @!P0 SYNCS.PHASECHK.TRANS64 P0, [R5+URZ+0x13280], R2 ;  /* 0x01328002050085a7 */ /* 0x000ea4000800007f */
[----:B--2---:R-:W-:Y:S05]  /*17b00*/  @!P0 BRA `(.L_x_978) ;  /* 0xfffffffc00f08947 */ /* 0x004fea000383ffff */
[----:B------:R-:W-:Y:S05]  /*17b10*/  BRA `(.L_x_1049) ;  /* 0xffffffc800dc7947 */ /* 0x000fea000383ffff */
.L_x_980:
[----:B--2---:R2:W3:Y:S02]  /*17b20*/  SYNCS.PHASECHK.TRANS64.TRYWAIT P0, [R5+URZ+0x13240], R2 ;  /* 0x01324002050075a7 */ /* 0x0044e4000800017f */
[----:B---3--:R-:W-:Y:S05]  /*17b30*/  @!P0 NANOSLEEP.SYNCS 0x989680 ;  /* 0x009896800000895d */ /* 0x008fea0003900000 */
[----:B------:R-:W3:Y:S02]  /*17b40*/  @!P0 SYNCS.PHASECHK.TRANS64 P0, [R5+URZ+0x13240], R2 ;  /* 0x01324002050085a7 */ /* 0x000ee4000800007f */
[----:B---3--:R-:W-:Y:S05]  /*17b50*/  @!P0 BRA `(.L_x_980) ;  /* 0xfffffffc00f08947 */ /* 0x008fea000383ffff */
[----:B------:R-:W-:Y:S05]  /*17b60*/  BRA `(.L_x_1050) ;  /* 0xffffffcc002c7947 */ /* 0x000fea000383ffff */
.L_x_984:
[----:B------:R-:W-:Y:S02]  /*17b70*/  IMAD.MOV.U32 R13, RZ, RZ, R4 ;  /* 0x000000ffff0d7224 */ /* 0x000fe400078e0004 */
[----:B------:R-:W-:Y:S02]  /*17b80*/  IMAD.MOV.U32 R12, RZ, RZ, RZ ;  /* 0x000000ffff0c7224 */ /* 0x000fe400078e00ff */
[----:B------:R-:W-:Y:S02]  /*17b90*/  IMAD.MOV.U32 R11, RZ, RZ, 0x1c1f ;  /* 0x00001c1fff0b7424 */ /* 0x000fe400078e00ff */
[----:B------:R-:W-:Y:S02]  /*17ba0*/  IMAD.MOV.U32 R15, RZ, RZ, -0x1 ;  /* 0xffffffffff0f7424 */ /* 0x000fe400078e00ff */
[----:B------:R-:W-:Y:S02]  /*17bb0*/  IMAD R6, R8, UR43, RZ ;  /* 0x0000002b08067c24 */ /* 0x000fe4000f8e02ff */
[----:B------:R-:W-:-:S07]  /*17bc0*/  IMAD.IADD R27, R10, 0x1, R27 ;  /* 0x000000010a1b7824 */ /* 0x000fce00078e021b */
[----:B-----5:R-:W-:Y:S05]  /*17bd0*/  WARPSYNC.COLLECTIVE R15, `(.L_x_1051) ;  /* 0x000000000f087348 */ /* 0x020fea0003c00000 */
[----:B------:R0:W1:Y:S02]  /*17be0*/  SHFL.IDX P6, R14, R13, R12, R11 ;  /* 0x0000000c0d0e7389 */ /* 0x00006400000c000b */
[----:B01---5:R-:W-:Y:S01]  /*17bf0*/  ENDCOLLECTIVE ;  /* 0x000000000000791b */ /* 0x023fe20003800000 */
.L_x_1051:
[C---:B------:R-:W-:Y:S01]  /*17c00*/  VIADD R9, R27.reuse, 0x20 ;  /* 0x000000201b097836 */ /* 0x040fe20000000000 */
[----:B------:R-:W-:Y:S01]  /*17c10*/  ISETP.GE.AND P1, PT, R27, R6, PT ;  /* 0x000000061b00720c */ /* 0x000fe20003f26270 */
[----:B------:R-:W-:Y:S02]  /*17c20*/  IMAD.MOV.U32 R13, RZ, RZ, R0 ;  /* 0x000000ffff0d7224 */ /* 0x000fe400078e0000 */
[----:B------:R-:W-:-:S10]  /*17c30*/  IMAD.MOV.U32 R2, RZ, RZ, R14 ;  /* 0x000000ffff027224 */ /* 0x000fd400078e000e */
[----:B------:R-:W-:Y:S05]  /*17c40*/  WARPSYNC.COLLECTIVE R15, `(.L_x_1052) ;  /* 0x000000000f087348 */ /* 0x000fea0003c00000 */
[----:B------:R0:W1:Y:S02]  /*17c50*/  SHFL.IDX P6, R14, R13, R12, R11 ;  /* 0x0000000c0d0e7389 */ /* 0x00006400000c000b */
[----:B01----:R-:W-:Y:S01]  /*17c60*/  ENDCOLLECTIVE ;  /* 0x000000000000791b */ /* 0x003fe20003800000 */
.L_x_1052:
        /* <DEDUP_REMOVED lines=8> */
.L_x_1053:
        /* <DEDUP_REMOVED lines=11> */
.L_x_1054:
        /* <DEDUP_REMOVED lines=8> */
.L_x_1055:
        /* <DEDUP_REMOVED lines=10> */
.L_x_1056:
        /* <DEDUP_REMOVED lines=8> */
.L_x_1057:
        /* <DEDUP_REMOVED lines=11> */
.L_x_1058:
[----:B------:R-:W-:Y:S02]  /*17ff0*/  IMAD.MOV.U32 R13, RZ, RZ, R7 ;  /* 0x000000ffff0d7224 */ /* 0x000fe400078e0007 */
[----:B------:R-:W-:Y:S02]  /*18000*/  IMAD.MOV.U32 R12, RZ, RZ, RZ ;  /* 0x000000ffff0c7224 */ /* 0x000fe400078e00ff */
[----:B------:R-:W-:-:S07]  /*18010*/  IMAD.MOV.U32 R8, RZ, RZ, R14 ;  /* 0x000000ffff087224 */ /* 0x000fce00078e000e */
[----:B------:R-:W-:Y:S05]  /*18020*/  WARPSYNC.COLLECTIVE R15, `(.L_x_1059) ;  /* 0x000000000f087348 */ /* 0x000fea0003c00000 */
[----:B------:R0:W1:Y:S02]  /*18030*/  SHFL.IDX P6, R14, R13, R12, R11 ;  /* 0x0000000c0d0e7389 */ /* 0x00006400000c000b */
[----:B01----:R-:W-:Y:S01]  /*18040*/  ENDCOLLECTIVE ;  /* 0x000000000000791b */ /* 0x003fe20003800000 */
.L_x_1059:
        /* <DEDUP_REMOVED lines=11> */
.L_x_1060:
        /* <DEDUP_REMOVED lines=8> */
.L_x_1061:
        /* <DEDUP_REMOVED lines=10> */
.L_x_1062:
[----:B------:R-:W-:Y:S05]  /*18220*/  BRA `(.L_x_1063) ;  /* 0xffffffd000407947 */ /* 0x000fea000383ffff */
.L_x_987:
[----:B0-----:R0:W1:Y:S02]  /*18230*/  SYNCS.PHASECHK.TRANS64.TRYWAIT P0, [R18+URZ+0x13220], R3 ;  /* 0x01322003120075a7 */ /* 0x001064000800017f */
[----:B-1----:R-:W-:Y:S05]  /*18240*/  @!P0 NANOSLEEP.SYNCS 0x989680 ;  /* 0x009896800000895d */ /* 0x002fea0003900000 */
[----:B------:R-:W1:Y:S02]  /*18250*/  @!P0 SYNCS.PHASECHK.TRANS64 P0, [R18+URZ+0x13220], R3 ;  /* 0x01322003120085a7 */ /* 0x000e64000800007f */
[----:B-1----:R-:W-:Y:S05]  /*18260*/  @!P0 BRA `(.L_x_987) ;  /* 0xfffffffc00f08947 */ /* 0x002fea000383ffff */
[----:B------:R-:W-:Y:S05]  /*18270*/  BRA `(.L_x_1064) ;  /* 0xffffffd0009c7947 */ /* 0x000fea000383ffff */
.L_x_993:
[----:B0-----:R0:W1:Y:S02]  /*18280*/  SYNCS.PHASECHK.TRANS64.TRYWAIT P0, [R4+URZ+0x13280], R3 ;  /* 0x01328003040075a7 */ /* 0x001064000800017f */
[----:B-1----:R-:W-:Y:S05]  /*18290*/  @!P0 NANOSLEEP.SYNCS 0x989680 ;  /* 0x009896800000895d */ /* 0x002fea0003900000 */
[----:B------:R-:W1:Y:S02]  /*182a0*/  @!P0 SYNCS.PHASECHK.TRANS64 P0, [R4+URZ+0x13280], R3 ;  /* 0x01328003040085a7 */ /* 0x000e64000800007f */
[----:B-1----:R-:W-:Y:S05]  /*182b0*/  @!P0 BRA `(.L_x_993) ;  /* 0xfffffffc00f08947 */ /* 0x002fea000383ffff */
[----:B------:R-:W-:Y:S05]  /*182c0*/  BRA `(.L_x_1065) ;  /* 0xffffffd400447947 */ /* 0x000fea000383ffff */
.L_x_998:
[----:B-1----:R1:W2:Y:S02]  /*182d0*/  SYNCS.PHASECHK.TRANS64.TRYWAIT P0, [R4+URZ+0x13240], R3 ;  /* 0x01324003040075a7 */ /* 0x0022a4000800017f */
[----:B--2---:R-:W-:Y:S05]  /*182e0*/  @!P0 NANOSLEEP.SYNCS 0x989680 ;  /* 0x009896800000895d */ /* 0x004fea0003900000 */
[----:B------:R-:W2:Y:S02]  /*182f0*/  @!P0 SYNCS.PHASECHK.TRANS64 P0, [R4+URZ+0x13240], R3 ;  /* 0x01324003040085a7 */ /* 0x000ea4000800007f */
[----:B--2---:R-:W-:Y:S05]  /*18300*/  @!P0 BRA `(.L_x_998) ;  /* 0xfffffffc00f08947 */ /* 0x004fea000383ffff */
[----:B------:R-:W-:Y:S05]  /*18310*/  BRA `(.L_x_1066) ;  /* 0xffffffd400c07947 */ /* 0x000fea000383ffff */
.L_x_1004:
[----:B0-----:R0:W1:Y:S02]  /*18320*/  SYNCS.PHASECHK.TRANS64.TRYWAIT P0, [R3+URZ+0x13270], R2 ;  /* 0x01327002030075a7 */ /* 0x001064000800017f */
[----:B-1----:R-:W-:Y:S05]  /*18330*/  @!P0 NANOSLEEP.SYNCS 0x989680 ;  /* 0x009896800000895d */ /* 0x002fea0003900000 */
[----:B------:R-:W1:Y:S02]  /*18340*/  @!P0 SYNCS.PHASECHK.TRANS64 P0, [R3+URZ+0x13270], R2 ;  /* 0x01327002030085a7 */ /* 0x000e64000800007f */
[----:B-1----:R-:W-:Y:S05]  /*18350*/  @!P0 BRA `(.L_x_1004) ;  /* 0xfffffffc00f08947 */ /* 0x002fea000383ffff */
[----:B------:R-:W-:Y:S05]  /*18360*/  BRA `(.L_x_1067) ;  /* 0xffffffd8005c7947 */ /* 0x000fea000383ffff */
.L_x_1006:
[----:B0-----:R0:W1:Y:S02]  /*18370*/  SYNCS.PHASECHK.TRANS64.TRYWAIT P0, [R3+URZ+0x13260], R2 ;  /* 0x01326002030075a7 */ /* 0x001064000800017f */
[----:B-1----:R-:W-:Y:S05]  /*18380*/  @!P0 NANOSLEEP.SYNCS 0x989680 ;  /* 0x009896800000895d */ /* 0x002fea0003900000 */
[----:B------:R-:W1:Y:S02]  /*18390*/  @!P0 SYNCS.PHASECHK.TRANS64 P0, [R3+URZ+0x13260], R2 ;  /* 0x01326002030085a7 */ /* 0x000e64000800007f */
[----:B-1----:R-:W-:Y:S05]  /*183a0*/  @!P0 BRA `(.L_x_1006) ;  /* 0xfffffffc00f08947 */ /* 0x002fea000383ffff */
[----:B------:R-:W-:Y:S05]  /*183b0*/  BRA `(.L_x_1068) ;  /* 0xffffffd800647947 */ /* 0x000fea000383ffff */
.L_x_1013:
[----:B0-----:R0:W1:Y:S02]  /*183c0*/  SYNCS.PHASECHK.TRANS64.TRYWAIT P1, [R2+URZ+0x13270], R3 ;  /* 0x01327003020075a7 */ /* 0x001064000802017f */
[----:B-1----:R-:W-:Y:S05]  /*183d0*/  @!P1 NANOSLEEP.SYNCS 0x989680 ;  /* 0x009896800000995d */ /* 0x002fea0003900000 */
[----:B------:R-:W1:Y:S02]  /*183e0*/  @!P1 SYNCS.PHASECHK.TRANS64 P1, [R2+URZ+0x13270], R3 ;  /* 0x01327003020095a7 */ /* 0x000e64000802007f */
[----:B-1----:R-:W-:Y:S05]  /*183f0*/  @!P1 BRA `(.L_x_1013) ;  /* 0xfffffffc00f09947 */ /* 0x002fea000383ffff */
[----:B------:R-:W-:Y:S05]  /*18400*/  BRA `(.L_x_1069) ;  /* 0xffffffdc00a87947 */ /* 0x000fea000383ffff */
.L_x_1015:
[----:B0-----:R0:W1:Y:S02]  /*18410*/  SYNCS.PHASECHK.TRANS64.TRYWAIT P1, [R2+URZ+0x13260], R5 ;  /* 0x01326005020075a7 */ /* 0x001064000802017f */
[----:B-1----:R-:W-:Y:S05]  /*18420*/  @!P1 NANOSLEEP.SYNCS 0x989680 ;  /* 0x009896800000995d */ /* 0x002fea0003900000 */
[----:B------:R-:W1:Y:S02]  /*18430*/  @!P1 SYNCS.PHASECHK.TRANS64 P1, [R2+URZ+0x13260], R5 ;  /* 0x01326005020095a7 */ /* 0x000e64000802007f */
[----:B-1----:R-:W-:Y:S05]  /*18440*/  @!P1 BRA `(.L_x_1015) ;  /* 0xfffffffc00f09947 */ /* 0x002fea000383ffff */
[----:B------:R-:W-:Y:S05]  /*18450*/  BRA `(.L_x_1070) ;  /* 0xffffffdc00b07947 */ /* 0x000fea000383ffff */
.L_x_1028:
[----:B0-----:R0:W1:Y:S02]  /*18460*/  SYNCS.PHASECHK.TRANS64.TRYWAIT P0, [R6+URZ+0x13220], R0 ;  /* 0x01322000060075a7 */ /* 0x001064000800017f */
[----:B-1----:R-:W-:Y:S05]  /*18470*/  @!P0 NANOSLEEP.SYNCS 0x989680 ;  /* 0x009896800000895d */ /* 0x002fea0003900000 */
[----:B------:R-:W1:Y:S02]  /*18480*/  @!P0 SYNCS.PHASECHK.TRANS64 P0, [R6+URZ+0x13220], R0 ;  /* 0x01322000060085a7 */ /* 0x000e64000800007f */
[----:B-1----:R-:W-:Y:S05]  /*18490*/  @!P0 BRA `(.L_x_1028) ;  /* 0xfffffffc00f08947 */ /* 0x002fea000383ffff */
[----:B------:R-:W-:Y:S05]  /*184a0*/  BRA `(.L_x_1071) ;  /* 0xffffffec00a07947 */ /* 0x000fea000383ffff */
.L_x_1029:
        /* <DEDUP_REMOVED lines=11> */
.L_x_1073:
[----:B------:R-:W-:Y:S05]  /*18560*/  BSYNC B0 ;  /* 0x0000000000007941 */ /* 0x000fea0003800000 */
.L_x_1072:
[----:B------:R-:W-:Y:S05]  /*18570*/  BRA `(.L_x_1074) ;  /* 0xffffffec00887947 */ /* 0x000fea000383ffff */
.L_x_1032:
[----:B------:R-:W-:Y:S01]  /*18580*/  BSSY B1, `(.L_x_1075) ;  /* 0x0000006000017945 */ /* 0x000fe20003800000 */
[----:B------:R-:W-:-:S07]  /*18590*/  IMAD.MOV.U32 R15, RZ, RZ, -0x1 ;  /* 0xffffffffff0f7424 */ /* 0x000fce00078e00ff */
[----:B0-----:R-:W-:Y:S05]  /*185a0*/  WARPSYNC.COLLECTIVE R15, `(.L_x_1076) ;  /* 0x000000000f0c7348 */ /* 0x001fea0003c00000 */
[----:B------:R-:W-:Y:S02]  /*185b0*/  ELECT P6, UR62, PT ;  /* 0x00000000003e782f */ /* 0x000fe400038c0000 */
[----:B------:R-:W-:Y:S01]  /*185c0*/  MOV R14, UR62 ;  /* 0x0000003e000e7c02 */ /* 0x000fe20008000f00 */
[----:B0-----:R-:W-:Y:S10]  /*185d0*/  ENDCOLLECTIVE ;  /* 0x000000000000791b */ /* 0x001ff40003800000 */
.L_x_1076:
[----:B------:R-:W-:Y:S05]  /*185e0*/  BSYNC B1 ;  /* 0x0000000000017941 */ /* 0x000fea0003800000 */
.L_x_1075:
[----:B------:R-:W-:Y:S05]  /*185f0*/  BRA `(.L_x_1077) ;  /* 0xffffffec00807947 */ /* 0x000fea000383ffff */
.L_x_1034:
[----:B0-----:R0:W1:Y:S02]  /*18600*/  SYNCS.PHASECHK.TRANS64.TRYWAIT P1, [R5+URZ], R4 ;  /* 0x00000004050075a7 */ /* 0x001064000802017f */
[----:B-1----:R-:W-:Y:S05]  /*18610*/  @!P1 NANOSLEEP.SYNCS 0x989680 ;  /* 0x009896800000995d */ /* 0x002fea0003900000 */
[----:B------:R-:W1:Y:S02]  /*18620*/  @!P1 SYNCS.PHASECHK.TRANS64 P1, [R5+URZ], R4 ;  /* 0x00000004050095a7 */ /* 0x000e64000802007f */
[----:B-1----:R-:W-:Y:S05]  /*18630*/  @!P1 BRA `(.L_x_1034) ;  /* 0xfffffffc00f09947 */ /* 0x002fea000383ffff */
[----:B------:R-:W-:Y:S05]  /*18640*/  BRA `(.L_x_1078) ;  /* 0xffffffec00b47947 */ /* 0x000fea000383ffff */
.L_x_1035:
[----:B-1----:R1:W2:Y:S02]  /*18650*/  SYNCS.PHASECHK.TRANS64.TRYWAIT P1, [R9+URZ], R0 ;  /* 0x00000000090075a7 */ /* 0x0022a4000802017f */
[----:B--2---:R-:W-:Y:S05]  /*18660*/  @!P1 NANOSLEEP.SYNCS 0x989680 ;  /* 0x009896800000995d */ /* 0x004fea0003900000 */
[----:B------:R-:W2:Y:S02]  /*18670*/  @!P1 SYNCS.PHASECHK.TRANS64 P1, [R9+URZ], R0 ;  /* 0x00000000090095a7 */ /* 0x000ea4000802007f */
[----:B--2---:R-:W-:Y:S05]  /*18680*/  @!P1 BRA `(.L_x_1035) ;  /* 0xfffffffc00f09947 */ /* 0x004fea000383ffff */
[----:B------:R-:W-:Y:S05]  /*18690*/  BRA `(.L_x_1079) ;  /* 0xffffffec00a87947 */ /* 0x000fea000383ffff */
.L_x_1037:
[----:B--2---:R2:W3:Y:S02]  /*186a0*/  SYNCS.PHASECHK.TRANS64.TRYWAIT P1, [R19+URZ+0x13260], R4 ;  /* 0x01326004130075a7 */ /* 0x0044e4000802017f */
[----:B---3--:R-:W-:Y:S05]  /*186b0*/  @!P1 NANOSLEEP.SYNCS 0x989680 ;  /* 0x009896800000995d */ /* 0x008fea0003900000 */
[----:B------:R-:W3:Y:S02]  /*186c0*/  @!P1 SYNCS.PHASECHK.TRANS64 P1, [R19+URZ+0x13260], R4 ;  /* 0x01326004130095a7 */ /* 0x000ee4000802007f */
[----:B---3--:R-:W-:Y:S05]  /*186d0*/  @!P1 BRA `(.L_x_1037) ;  /* 0xfffffffc00f09947 */ /* 0x008fea000383ffff */
[----:B------:R-:W-:Y:S05]  /*186e0*/  BRA `(.L_x_1080) ;  /* 0xffffffec00a87947 */ /* 0x000fea000383ffff */
.L_x_1039:
[----:B---3--:R3:W4:Y:S02]  /*186f0*/  SYNCS.PHASECHK.TRANS64.TRYWAIT P1, [R7+URZ+0x13260], R0 ;  /* 0x01326000070075a7 */ /* 0x008724000802017f */
[----:B----4-:R-:W-:Y:S05]  /*18700*/  @!P1 NANOSLEEP.SYNCS 0x989680 ;  /* 0x009896800000995d */ /* 0x010fea0003900000 */
[----:B------:R-:W4:Y:S02]  /*18710*/  @!P1 SYNCS.PHASECHK.TRANS64 P1, [R7+URZ+0x13260], R0 ;  /* 0x01326000070095a7 */ /* 0x000f24000802007f */
[----:B----4-:R-:W-:Y:S05]  /*18720*/  @!P1 BRA `(.L_x_1039) ;  /* 0xfffffffc00f09947 */ /* 0x010fea000383ffff */
[----:B------:R-:W-:Y:S05]  /*18730*/  BRA `(.L_x_1081) ;  /* 0xffffffec00a87947 */ /* 0x000fea000383ffff */
.L_x_1041:
[----:B----4-:R4:W0:Y:S02]  /*18740*/  SYNCS.PHASECHK.TRANS64.TRYWAIT P0, [R19+URZ+0x13280], R4 ;  /* 0x01328004130075a7 */ /* 0x010824000800017f */
[----:B0-----:R-:W-:Y:S05]  /*18750*/  @!P0 NANOSLEEP.SYNCS 0x989680 ;  /* 0x009896800000895d */ /* 0x001fea0003900000 */
[----:B------:R-:W0:Y:S02]  /*18760*/  @!P0 SYNCS.PHASECHK.TRANS64 P0, [R19+URZ+0x13280], R4 ;  /* 0x01328004130085a7 */ /* 0x000e24000800007f */
[----:B0-----:R-:W-:Y:S05]  /*18770*/  @!P0 BRA `(.L_x_1041) ;  /* 0xfffffffc00f08947 */ /* 0x001fea000383ffff */
[----:B------:R-:W-:Y:S05]  /*18780*/  BRA `(.L_x_1042) ;  /* 0xffffffec00a47947 */ /* 0x000fea000383ffff */
.L_x_1082:
        /* <DEDUP_REMOVED lines=15> */
.L_x_2201:


//--------------------- .text._ZN7cutlass13device_kernelIN5flash11enable_sm90INS1_16FlashAttnFwdSm90INS1_25CollectiveMainloopFwdSm90ILi2EN4cute5tupleIJNS5_1CILi1EEES8_S8_EEENS6_IJNS7_ILi192EEENS7_ILi160EEENS7_ILi64EEEEEELi64ENS_12float_e4m3_tEfNS_4arch4Sm90ELb0ELb1ELb0ELb1ELb0ELb1ELb0ELb1ELb1ELb1ELb0ELb0EEENS1_21CollectiveEpilogueFwdINS6_IJSA_SC_SB_EEES9_NS_10bfloat16_tESG_Li384ELb1ELb1ELb0ELb1EEENS1_36VarlenDynamicPersistentTileSchedulerILi192ELi160ELi384ELi128ELb0ELb1ELb1ELb1ELb0ELb1EEEEEEEEEvNT_6ParamsE --------------------------
	.section	.text._ZN7cutlass13device_kernelIN5flash11enable_sm90INS1_16FlashAttnFwdSm90INS1_25CollectiveMainloopFwdSm90ILi2EN4cute5tupleIJNS5_1CILi1EEES8_S8_EEENS6_IJNS7_ILi192EEENS7_ILi160EEENS7_ILi64EEEEEELi64ENS_12float_e4m3_tEfNS_4arch4Sm90ELb0ELb1ELb0ELb1ELb0ELb1ELb0ELb1ELb1ELb1ELb0ELb0EEENS1_21CollectiveEpilogueFwdINS6_IJSA_SC_SB_EEES9_NS_10bfloat16_tESG_Li384ELb1ELb1ELb0ELb1EEENS1_36VarlenDynamicPersistentTileSchedulerILi192ELi160ELi384ELi128ELb0ELb1ELb1ELb1ELb0ELb1EEEEEEEEEvNT_6ParamsE,"ax",@progbits
	.align	128
.text._ZN7cutlass13device_kernelIN5flash11enable_sm90INS1_16FlashAttnFwdSm90INS1_25CollectiveMainloopFwdSm90ILi2EN4cute5tupleIJNS5_1CILi1EEES8_S8_EEENS6_IJNS7_ILi192EEENS7_ILi160EEENS7_ILi64EEEEEELi64ENS_12float_e4m3_tEfNS_4arch4Sm90ELb0ELb1ELb0ELb1ELb0ELb1ELb0ELb1ELb1ELb1ELb0ELb0EEENS1_21CollectiveEpilogueFwdINS6_IJSA_SC_SB_EEES9_NS_10bfloat16_tESG_Li384ELb1ELb1ELb0ELb1EEENS1_36VarlenDynamicPersistentTileSchedulerILi192ELi160ELi384ELi128ELb0ELb1ELb1ELb1ELb0ELb1EEEEEEEEEvNT_6ParamsE:
        .type           _ZN7cutlass13device_kernelIN5flash11enable_sm90INS1_16FlashAttnFwdSm90INS1_25CollectiveMainloopFwdSm90ILi2EN4cute5tupleIJNS5_1CILi1EEES8_S8_EEENS6_IJNS7_ILi192EEENS7_ILi160EEENS7_ILi64EEEEEELi64ENS_12float_e4m3_tEfNS_4arch4Sm90ELb0ELb1ELb0ELb1ELb0ELb1ELb0ELb1ELb1ELb1ELb0ELb0EEENS1_21CollectiveEpilogueFwdINS6_IJSA_SC_SB_EEES9_NS_10bfloat16_tESG_Li384ELb1ELb1ELb0ELb1EEENS1_36VarlenDynamicPersistentTileSchedulerILi192ELi160ELi384ELi128ELb0ELb1ELb1ELb1ELb0ELb1EEEEEEEEEvNT_6ParamsE,@function
        .size           _ZN7cutlass13device_kernelIN5flash11enable_sm90INS1_16FlashAttnFwdSm90INS1_25CollectiveMainloopFwdSm90ILi2EN4cute5tupleIJNS5_1CILi1EEES8_S8_EEENS6_IJNS7_ILi192EEENS7_ILi160EEENS7_ILi64EEEEEELi64ENS_12float_e4m3_tEfNS_4arch4Sm90ELb0ELb1ELb0ELb1ELb0ELb1ELb0ELb1ELb1ELb1ELb0ELb0EEENS1_21CollectiveEpilogueFwdINS6_IJSA_SC_SB_EEES9_NS_10bfloat16_tESG_Li384ELb1ELb1ELb0ELb1EEENS1_36VarlenDynamicPersistentTileSchedulerILi192ELi160ELi384ELi128ELb0ELb1ELb1ELb1ELb0ELb1EEEEEEEEEvNT_6ParamsE,(.L_x_2202 - _ZN7cutlass13device_kernelIN5flash11enable_sm90INS1_16FlashAttnFwdSm90INS1_25CollectiveMainloopFwdSm90ILi2EN4cute5tupleIJNS5_1CILi1EEES8_S8_EEENS6_IJNS7_ILi192EEENS7_ILi160EEENS7_ILi64EEEEEELi64ENS_12float_e4m3_tEfNS_4arch4Sm90ELb0ELb1ELb0ELb1ELb0ELb1ELb0ELb1ELb1ELb1ELb0ELb0EEENS1_21CollectiveEpilogueFwdINS6_IJSA_SC_SB_EEES9_NS_10bfloat16_tESG_Li384ELb1ELb1ELb0ELb1EEENS1_36VarlenDynamicPersistentTileSchedulerILi192ELi160ELi384ELi128ELb0ELb1ELb1ELb1ELb0ELb1EEEEEEEEEvNT_6ParamsE)
        .other          _ZN7cutlass13device_kernelIN5flash11enable_sm90INS1_16FlashAttnFwdSm90INS1_25CollectiveMainloopFwdSm90ILi2EN4cute5tupleIJNS5_1CILi1EEES8_S8_EEENS6_IJNS7_ILi192EEENS7_ILi160EEENS7_ILi64EEEEEELi64ENS_12float_e4m3_tEfNS_4arch4Sm90ELb0ELb1ELb0ELb1ELb0ELb1ELb0ELb1ELb1ELb1ELb0ELb0EEENS1_21CollectiveEpilogueFwdINS6_IJSA_SC_SB_EEES9_NS_10bfloat16_tESG_Li384ELb1ELb1ELb0ELb1EEENS1_36VarlenDynamicPersistentTileSchedulerILi192ELi160ELi384ELi128ELb0ELb1ELb1ELb1ELb0ELb1EEEEEEEEEvNT_6ParamsE,@"STO_CUDA_ENTRY STV_DEFAULT"
_ZN7cutlass13device_kernelIN5flash11enable_sm90INS1_16FlashAttnFwdSm90INS1_25CollectiveMainloopFwdSm90ILi2EN4cute5tupleIJNS5_1CILi1EEES8_S8_EEENS6_IJNS7_ILi192EEENS7_ILi160EEENS7_ILi64EEEEEELi64ENS_12float_e4m3_tEfNS_4arch4Sm90ELb0ELb1ELb0ELb1ELb0ELb1ELb0ELb1ELb1ELb1ELb0ELb0EEENS1_21CollectiveEpilogueFwdINS6_IJSA_SC_SB_EEES9_NS_10bfloat16_tESG_Li384ELb1ELb1ELb0ELb1EEENS1_36VarlenDynamicPersistentTileSchedulerILi192ELi160ELi384ELi128ELb0ELb1ELb1ELb1ELb0ELb1EEEEEEEEEvNT_6ParamsE:
        /* <DEDUP_REMOVED lines=23> */
.L_x_1084:
[----:B------:R-:W-:Y:S05]  /*0170*/  BSYNC B0 ;  /* 0x0000000000007941 */ /* 0x000fea0003800000 */
.L_x_1083:
[----:B------:R-:W-:Y:S01]  /*0180*/  VOTEU.ANY UP0, P0 ;  /* 0x00000000003f7886 */ /* 0x000fe20000000100 */
[----:B------:R-:W0:Y:S01]  /*0190*/  SHFL.IDX PT, R2, R0, RZ, 0x1f ;  /* 0x00001fff00027589 */ /* 0x000e2200000e0000 */
[----:B------:R-:W-:Y:S01]  /*01a0*/  UMOV UR4, 0x80 ;  /* 0x0000008000047882 */ /* 0x000fe20000000000 */
[----:B------:R-:W-:Y:S01]  /*01b0*/  UMOV UR7, 0x180 ;  /* 0x0000018000077882 */ /* 0x000fe20000000000 */
[----:B------:R-:W-:Y:S01]  /*01c0*/  VOTEU.ANY UP1, P0 ;  /* 0x00000000003f7886 */ /* 0x000fe20000020100 */
[----:B------:R-:W1:Y:S01]  /*01d0*/  @UP0 S2UR UR8, SR_CgaCtaId ;  /* 0x00000000000809c3 */ /* 0x000e620000008800 */
[----:B------:R-:W-:Y:S01]  /*01e0*/  @UP0 UMOV UR6, 0x400 ;  /* 0x0000040000060882 */ /* 0x000fe20000000000 */
[----:B------:R-:W-:-:S04]  /*01f0*/  @UP0 UIADD3 UR4, -UR4, 0x100000, URZ ;  /* 0x0010000004040890 */ /* 0x000fc8000fffe13f */
[----:B------:R-:W-:Y:S02]  /*0200*/  @UP0 USHF.L.U32 UR5, UR4, 0xb, URZ ;  /* 0x0000000b04050899 */ /* 0x000fe4000800063f */
[----:B------:R-:W-:Y:S01]  /*0210*/  @UP0 USHF.L.U32 UR4, UR4, 0x1, URZ ;  /* 0x0000000104040899 */ /* 0x000fe2000800063f */
[----:B0-----:R-:W-:Y:S02]  /*0220*/  ISETP.NE.AND P1, PT, R2, RZ, PT ;  /* 0x000000ff0200720c */ /* 0x001fe40003f25270 */
[----:B------:R-:W-:Y:S01]  /*0230*/  SHF.R.U32.HI R2, RZ, 0x7, R3 ;  /* 0x00000007ff027819 */ /* 0x000fe20000011603 */
[----:B-1----:R-:W-:Y:S02]  /*0240*/  @UP0 ULEA UR8, UR8, UR6, 0x18 ;  /* 0x0000000608080291 */ /* 0x002fe4000f8ec03f */
[----:B------:R-:W-:-:S04]  /*0250*/  @UP0 UIADD3 UR6, -UR7, 0x100000, URZ ;  /* 0x0010000007060890 */ /* 0x000fc8000fffe13f */
[----:B------:R-:W-:Y:S02]  /*0260*/  @UP0 USHF.L.U32 UR7, UR6, 0xb, URZ ;  /* 0x0000000b06070899 */ /* 0x000fe4000800063f */
[----:B------:R-:W-:Y:S01]  /*0270*/  @UP0 USHF.L.U32 UR6, UR6, 0x1, URZ ;  /* 0x0000000106060899 */ /* 0x000fe2000800063f */
[----:B------:R-:W-:Y:S01]  /*0280*/  VOTEU.ANY UP0, P0 ;  /* 0x00000000003f7886 */ /* 0x000fe20000000100 */
[----:B------:R-:W0:Y:S04]  /*0290*/  SHFL.IDX PT, R2, R2, RZ, 0x1f ;  /* 0x00001fff02027589 */ /* 0x000e2800000e0000 */
[----:B------:R-:W1:Y:S02]  /*02a0*/  FENCE.VIEW.ASYNC.S ;  /* 0x00000000000073c6 */ /* 0x000e640000000000 */
[----:B-1----:R1:W2:Y:S04]  /*02b0*/  @UP0 SYNCS.EXCH.64 URZ, [UR8+0x13200], UR4 ;  /* 0x01320004083f05b2 */ /* 0x0022a80008000100 */
[----:B------:R1:W3:Y:S01]  /*02c0*/  @UP1 SYNCS.EXCH.64 URZ, [UR8+0x13220], UR6 ;  /* 0x01322006083f15b2 */ /* 0x0002e20008000100 */
[----:B------:R-:W-:Y:S05]  /*02d0*/  @P1 BRA `(.L_x_1085) ;  /* 0x0000000000481947 */ /* 0x000fea0003800000 */
[----:B-1----:R-:W1:Y:S01]  /*02e0*/  S2UR UR5, SR_CgaCtaId ;  /* 0x00000000000579c3 */ /* 0x002e620000008800 */
[----:B------:R-:W-:Y:S01]  /*02f0*/  UMOV UR4, 0x400 ;  /* 0x0000040000047882 */ /* 0x000fe20000000000 */
[----:B------:R-:W-:Y:S01]  /*0300*/  UMOV UR6, 0x1 ;  /* 0x0000000100067882 */ /* 0x000fe20000000000 */
[----:B------:R-:W-:Y:S01]  /*0310*/  UMOV UR7, 0x3 ;  /* 0x0000000300077882 */ /* 0x000fe20000000000 */
[----:B------:R-:W-:Y:S01]  /*0320*/  ELECT P0, URZ, PT ;  /* 0x00000000003f782f */ /* 0x000fe20003800000 */
[----:B-1----:R-:W-:Y:S02]  /*0330*/  ULEA UR8, UR5, UR4, 0x18 ;  /* 0x0000000405087291 */ /* 0x002fe4000f8ec03f */
[----:B------:R-:W-:-:S04]  /*0340*/  UIADD3 UR4, -UR6, 0x100000, URZ ;  /* 0x0010000006047890 */ /* 0x000fc8000fffe13f */
[----:B------:R-:W-:Y:S02]  /*0350*/  USHF.L.U32 UR5, UR4, 0xb, URZ ;  /* 0x0000000b04057899 */ /* 0x000fe4000800063f */
[----:B------:R-:W-:Y:S02]  /*0360*/  USHF.L.U32 UR4, UR4, 0x1, URZ ;  /* 0x0000000104047899 */ /* 0x000fe4000800063f */
[----:B------:R-:W-:-:S04]  /*0370*/  UIADD3 UR6, -UR7, 0x100000, URZ ;  /* 0x0010000007067890 */ /* 0x000fc8000fffe13f */
[----:B------:R-:W-:Y:S02]  /*0380*/  USHF.L.U32 UR7, UR6, 0xb, URZ ;  /* 0x0000000b06077899 */ /* 0x000fe4000800063f */
[----:B------:R-:W-:Y:S01]  /*0390*/  USHF.L.U32 UR6, UR6, 0x1, URZ ;  /* 0x0000000106067899 */ /* 0x000fe2000800063f */
[----:B------:R-:W1:Y:S03]  /*03a0*/  FENCE.VIEW.ASYNC.S ;  /* 0x00000000000073c6 */ /* 0x000e660000000000 */
[----:B-1----:R4:W1:Y:S08]  /*03b0*/  SYNCS.EXCH.64 URZ, [UR8+0x13230], UR4 ;  /* 0x01323004083f75b2 */ /* 0x0028700008000100 */
[----:B------:R4:W0:Y:S01]  /*03c0*/  SYNCS.EXCH.64 URZ, [UR8+0x13240], UR6 ;  /* 0x01324006083f75b2 */ /* 0x0008220008000100 */
[----:B------:R4:W0:Y:S01]  /*03d0*/  SYNCS.EXCH.64 URZ, [UR8+0x13238], UR4 ;  /* 0x01323804083f75b2 */ /* 0x0008220008000100 */
[----:B------:R4:W0:Y:S02]  /*03e0*/  SYNCS.EXCH.64 URZ, [UR8+0x13248], UR6 ;  /* 0x01324806083f75b2 */ /* 0x0008240008000100 */
[----:B----4-:R-:W-:Y:S01]  /*03f0*/  NOP ;  /* 0x0000000000007918 */ /* 0x010fe20000000000 */
.L_x_1085:
[----:B------:R-:W4:Y:S01]  /*0400*/  SHFL.IDX PT, R3, R0, RZ, 0x1f ;  /* 0x00001fff00037589 */ /* 0x000f2200000e0000 */
[----:B------:R-:W-:Y:S01]  /*0410*/  NOP ;  /* 0x0000000000007918 */ /* 0x000fe20000000000 */
[----:B----4-:R-:W-:-:S13]  /*0420*/  ISETP.NE.AND P0, PT, R3, RZ, PT ;  /* 0x000000ff0300720c */ /* 0x010fda0003f05270 */
        /* <DEDUP_REMOVED lines=19> */
.L_x_1086:
[----:B------:R-:W4:Y:S01]  /*0560*/  SHFL.IDX PT, R3, R0, RZ, 0x1f ;  /* 0x00001fff00037589 */ /* 0x000f2200000e0000 */
[----:B------:R-:W-:Y:S01]  /*0570*/  NOP ;  /* 0x0000000000007918 */ /* 0x000fe20000000000 */
[----:B----4-:R-:W-:-:S13]  /*0580*/  ISETP.NE.AND P0, PT, R3, RZ, PT ;  /* 0x000000ff0300720c */ /* 0x010fda0003f05270 */
[----:B------:R-:W-:Y:S05]  /*0590*/  @P0 BRA `(.L_x_1087) ;  /* 0x0000000000380947 */ /* 0x000fea0003800000 */
[----:B-1----:R-:W1:Y:S01]  /*05a0*/  S2UR UR5, SR_CgaCtaId ;  /* 0x00000000000579c3 */ /* 0x002e620000008800 */
[----:B------:R-:W-:Y:S01]  /*05b0*/  UMOV UR4, 0x400 ;  /* 0x0000040000047882 */ /* 0x000fe20000000000 */
[----:B------:R-:W-:Y:S01]  /*05c0*/  UMOV UR7, 0x1 ;  /* 0x0000000100077882 */ /* 0x000fe20000000000 */
[----:B------:R-:W-:Y:S01]  /*05d0*/  ELECT P0, URZ, PT ;  /* 0x00000000003f782f */ /* 0x000fe20003800000 */
[----:B-1----:R-:W-:Y:S02]  /*05e0*/  ULEA UR6, UR5, UR4, 0x18 ;  /* 0x0000000405067291 */ /* 0x002fe4000f8ec03f */
[----:B------:R-:W-:-:S04]  /*05f0*/  UIADD3 UR4, -UR7, 0x100000, URZ ;  /* 0x0010000007047890 */ /* 0x000fc8000fffe13f */
[----:B------:R-:W-:Y:S02]  /*0600*/  USHF.L.U32 UR5, UR4, 0xb, URZ ;  /* 0x0000000b04057899 */ /* 0x000fe4000800063f */
[----:B------:R-:W-:Y:S01]  /*0610*/  USHF.L.U32 UR4, UR4, 0x1, URZ ;  /* 0x0000000104047899 */ /* 0x000fe2000800063f */
[----:B------:R-:W1:Y:S11]  /*0620*/  FENCE.VIEW.ASYNC.S ;  /* 0x00000000000073c6 */ /* 0x000e760000000000 */
[----:B-1----:R4:W1:Y:S01]  /*0630*/  SYNCS.EXCH.64 URZ, [UR6+0x13270], UR4 ;  /* 0x01327004063f75b2 */ /* 0x0028620008000100 */
[----:B------:R4:W0:Y:S01]  /*0640*/  SYNCS.EXCH.64 URZ, [UR6+0x13280], UR4 ;  /* 0x01328004063f75b2 */ /* 0x0008220008000100 */
[----:B------:R4:W0:Y:S01]  /*0650*/  SYNCS.EXCH.64 URZ, [UR6+0x13278], UR4 ;  /* 0x01327804063f75b2 */ /* 0x0008220008000100 */
[----:B------:R4:W0:Y:S02]  /*0660*/  SYNCS.EXCH.64 URZ, [UR6+0x13288], UR4 ;  /* 0x01328804063f75b2 */ /* 0x0008240008000100 */
[----:B----4-:R-:W-:Y:S01]  /*0670*/  NOP ;  /* 0x0000000000007918 */ /* 0x010fe20000000000 */
.L_x_1087:
        /* <DEDUP_REMOVED lines=22> */
.L_x_1088:
        /* <DEDUP_REMOVED lines=22> */
.L_x_1089:
[----:B0-----:R-:W-:Y:S01]  /*0940*/  ISETP.NE.AND P0, PT, R2, RZ, PT ;  /* 0x000000ff0200720c */ /* 0x001fe20003f05270 */
[----:B------:R-:W-:Y:S01]  /*0950*/  IMAD.MOV.U32 R2, RZ, RZ, 0x1 ;  /* 0x00000001ff027424 */ /* 0x000fe200078e00ff */
[----:B------:R-:W-:Y:S01]  /*0960*/  NOP ;  /* 0x0000000000007918 */ /* 0x000fe20000000000 */
[----:B------:R-:W-:Y:S01]  /*0970*/  ULDC.64 UR40, c[0x0][0x208] ;  /* 0x0000820000287ab9 */ /* 0x000fe20000000a00 */
[----:B------:R-:W-:Y:S02]  /*0980*/  BSSY B8, `(.L_x_1090) ;  /* 0x0001f74000087945 */ /* 0x000fe40003800000 */
[----:B------:R-:W-:-:S05]  /*0990*/  SEL R2, R2, 0x2, !P0 ;  /* 0x0000000202027807 */ /* 0x000fca0004000000 */
[----:B------:R0:W-:Y:S01]  /*09a0*/  STL [R1+0x34], R2 ;  /* 0x0000340201007387 */ /* 0x0001e20000100800 */
[----:B-123--:R-:W-:Y:S06]  /*09b0*/  BAR.SYNC.DEFER_BLOCKING 0x0 ;  /* 0x0000000000007b1d */ /* 0x00efec0000010000 */
[----:B------:R-:W-:Y:S05]  /*09c0*/  @!P0 BRA `(.L_x_1091) ;  /* 0x0000019000988947 */ /* 0x000fea0003800000 */
.L_x_1092:
[----:B------:R-:W-:-:S08]  /*09d0*/  NOP ;  /* 0x0000000000007918 */ /* 0x000fd00000000000 */
[----:B------:R-:W1:Y:S02]  /*09e0*/  USETMAXREG.TRY_ALLOC.CTAPOOL UP0, 0xa0 ;  /* 0x000000a0000079c8 */ /* 0x000e640008000600 */
[----:B-1----:R-:W-:-:S13]  /*09f0*/  PLOP3.LUT P0, PT, PT, PT, UP0, 0x80, 0x0 ;  /* 0x000000000000781c */ /* 0x002fda0003f0f008 */
[----:B------:R-:W-:Y:S05]  /*0a00*/  @!P0 BRA `(.L_x_1092) ;  /* 0xfffffffc00f08947 */ /* 0x000fea000383ffff */
[----:B------:R-:W1:Y:S08]  /*0a10*/  S2UR UR4, SR_CgaCtaId ;  /* 0x00000000000479c3 */ /* 0x000e700000008800 */
[----:B------:R-:W-:Y:S06]  /*0a20*/  BAR.ARV 0x8, 0x200 ;  /* 0x0208000000007b1d */ /* 0x000fec0000002000 */
[----:B------:R-:W-:-:S02]  /*0a30*/  MOV R17, 0x400 ;  /* 0x0000040000117802 */ /* 0x000fc40000000f00 */
[----:B------:R-:W-:Y:S01]  /*0a40*/  BAR.SYNC.DEFER_BLOCKING 0x5, 0x200 ;  /* 0x0148000000007b1d */ /* 0x000fe20000010000 */
[----:B-1----:R-:W-:-:S05]  /*0a50*/  IMAD.U32 R0, RZ, RZ, UR4 ;  /* 0x00000004ff007e24 */ /* 0x002fca000f8e00ff */
[----:B------:R-:W-:Y:S01]  /*0a60*/  ULDC UR4, c[0x0][0xc3c] ;  /* 0x00030f0000047ab9 */ /* 0x000fe20000000800 */
[----:B------:R-:W-:Y:S01]  /*0a70*/  LEA R17, R0, R17, 0x18 ;  /* 0x0000001100117211 */ /* 0x000fe200078ec0ff */
[----:B------:R-:W-:Y:S04]  /*0a80*/  STL [R1+0x30], R0 ;  /* 0x0000300001007387 */ /* 0x000fe80000100800 */
[----:B------:R-:W1:Y:S01]  /*0a90*/  LDS.128 R12, [R17+0x132d0] ;  /* 0x0132d000110c7984 */ /* 0x000e620000000c00 */
[----:B------:R-:W-:Y:S06]  /*0aa0*/  BAR.ARV 0x4, 0x200 ;  /* 0x0108000000007b1d */ /* 0x000fec0000002000 */
[----:B-1----:R-:W-:-:S13]  /*0ab0*/  ISETP.GE.AND P0, PT, R15, UR4, PT ;  /* 0x000000040f007c0c */ /* 0x002fda000bf06270 */
[----:B------:R-:W-:Y:S05]  /*0ac0*/  @P0 BRA `(.L_x_1093) ;  /* 0x000001f4007c0947 */ /* 0x000fea0003800000 */
[----:B------:R-:W2:Y:S01]  /*0ad0*/  LDL.LU R18, [R1+0x34] ;  /* 0x0000340001127983 */ /* 0x000ea20000300800 */
[----:B------:R-:W1:Y:S02]  /*0ae0*/  S2R R0, SR_TID.X ;  /* 0x0000000000007919 */ /* 0x000e640000002100 */
[----:B-1----:R-:W-:-:S05]  /*0af0*/  VIADD R0, R0, 0xffffff80 ;  /* 0xffffff8000007836 */ /* 0x002fca0000000000 */
[----:B------:R-:W-:-:S04]  /*0b00*/  SHF.R.S32.HI R3, RZ, 0x1f, R0 ;  /* 0x0000001fff037819 */ /* 0x000fc80000011400 */
[CC--:B0-----:R-:W-:Y:S02]  /*0b10*/  LEA.HI R2, R3.reuse, R0.reuse, RZ, 0x7 ;  /* 0x0000000003027211 */ /* 0x0c1fe400078f38ff */
[-C--:B------:R-:W-:Y:S02]  /*0b20*/  LEA.HI R4, R0, R0.reuse, RZ, 0x1 ;  /* 0x0000000000047211 */ /* 0x080fe400078f08ff */
[----:B------:R-:W-:Y:S02]  /*0b30*/  LOP3.LUT R9, R2, 0xffffff80, RZ, 0xc0, !PT ;  /* 0xffffff8002097812 */ /* 0x000fe400078ec0ff */
[----:B------:R-:W-:Y:S02]  /*0b40*/  LEA.HI R6, R3, R0, RZ, 0x2 ;  /* 0x0000000003067211 */ /* 0x000fe400078f10ff */
[----:B------:R-:W-:Y:S01]  /*0b50*/  LOP3.LUT R5, R4, 0xfffffffe, RZ, 0xc0, !PT ;  /* 0xfffffffe04057812 */ /* 0x000fe200078ec0ff */
[----:B------:R-:W-:Y:S01]  /*0b60*/  IMAD.IADD R9, R0, 0x1, -R9 ;  /* 0x0000000100097824 */ /* 0x000fe200078e0a09 */
[----:B------:R-:W-:-:S02]  /*0b70*/  LOP3.LUT R11, R6, 0xfffffffc, RZ, 0xc0, !PT ;  /* 0xfffffffc060b7812 */ /* 0x000fc400078ec0ff */
[----:B------:R-:W-:Y:S01]  /*0b80*/  LEA.HI R7, R3, R0, RZ, 0x4 ;  /* 0x0000000003077211 */ /* 0x000fe200078f20ff */
[C---:B------:R-:W-:Y:S01]  /*0b90*/  IMAD.IADD R5, R0.reuse, 0x1, -R5 ;  /* 0x0000000100057824 */ /* 0x040fe200078e0a05 */
[----:B------:R-:W-:Y:S01]  /*0ba0*/  SHF.R.S32.HI R8, RZ, 0x1f, R9 ;  /* 0x0000001fff087819 */ /* 0x000fe20000011409 */
[----:B------:R-:W-:Y:S01]  /*0bb0*/  IMAD.IADD R16, R0, 0x1, -R11 ;  /* 0x0000000100107824 */ /* 0x000fe200078e0a0b */
[--C-:B------:R-:W-:Y:S02]  /*0bc0*/  SHF.R.S32.HI R0, RZ, 0x2, R6.reuse ;  /* 0x00000002ff007819 */ /* 0x100fe40000011406 */
[----:B------:R-:W-:Y:S02]  /*0bd0*/  SHF.R.S32.HI R3, RZ, 0x1f, R6 ;  /* 0x0000001fff037819 */ /* 0x000fe40000011406 */
[----:B------:R-:W-:Y:S02]  /*0be0*/  LEA.HI R10, R8, R9, RZ, 0x2 ;  /* 0x00000009080a7211 */ /* 0x000fe400078f10ff */
[----:B------:R-:W-:-:S02]  /*0bf0*/  SHF.R.S32.HI R20, RZ, 0x1, R4 ;  /* 0x00000001ff147819 */ /* 0x000fc40000011404 */
[----:B------:R-:W-:Y:S02]  /*0c00*/  LEA.HI R3, R3, R0, RZ, 0x2 ;  /* 0x0000000003037211 */ /* 0x000fe400078f10ff */
[--C-:B------:R-:W-:Y:S02]  /*0c10*/  SHF.R.S32.HI R12, RZ, 0x2, R10.reuse ;  /* 0x00000002ff0c7819 */ /* 0x100fe4000001140a */
[----:B------:R-:W-:Y:S02]  /*0c20*/  SHF.R.S32.HI R19, RZ, 0x1f, R10 ;  /* 0x0000001fff137819 */ /* 0x000fe4000001140a */
[----:B------:R-:W-:Y:S02]  /*0c30*/  SHF.R.S32.HI R2, RZ, 0x7, R2 ;  /* 0x00000007ff027819 */ /* 0x000fe40000011402 */
[----:B------:R-:W-:Y:S02]  /*0c40*/  LEA.HI R4, R4, R20, RZ, 0x1 ;  /* 0x0000001404047211 */ /* 0x000fe400078f08ff */
[----:B------:R-:W-:-:S02]  /*0c50*/  LOP3.LUT R3, R3, 0xfffffffc, RZ, 0xc0, !PT ;  /* 0xfffffffc03037812 */ /* 0x000fc400078ec0ff */
[----:B------:R-:W-:Y:S01]  /*0c60*/  LEA.HI R19, R19, R12, RZ, 0x3 ;  /* 0x0000000c13137211 */ /* 0x000fe200078f18ff */
[----:B------:R-:W-:Y:S01]  /*0c70*/  IMAD.HI R6, R2, 0x55555556, RZ ;  /* 0x5555555602067827 */ /* 0x000fe200078e02ff */
[----:B------:R-:W-:Y:S02]  /*0c80*/  LOP3.LUT R4, R4, 0x3fffffe, RZ, 0xc0, !PT ;  /* 0x03fffffe04047812 */ /* 0x000fe400078ec0ff */
[----:B------:R-:W-:Y:S01]  /*0c90*/  LOP3.LUT R19, R19, 0xfffffff8, RZ, 0xc0, !PT ;  /* 0xfffffff813137812 */ /* 0x000fe200078ec0ff */
[----:B------:R-:W-:Y:S01]  /*0ca0*/  IMAD.IADD R3, R0, 0x1, -R3 ;  /* 0x0000000100037824 */ /* 0x000fe200078e0a03 */
[----:B------:R-:W-:Y:S01]  /*0cb0*/  LEA.HI R8, R8, R9, RZ, 0x5 ;  /* 0x0000000908087211 */ /* 0x000fe200078f28ff */
[----:B------:R-:W-:Y:S01]  /*0cc0*/  IMAD.IADD R4, R20, 0x1, -R4 ;  /* 0x0000000114047824 */ /* 0x000fe200078e0a04 */
[----:B------:R-:W-:Y:S01]  /*0cd0*/  SHF.R.S32.HI R7, RZ, 0x4, R7 ;  /* 0x00000004ff077819 */ /* 0x000fe20000011407 */
[----:B------:R-:W-:Y:S01]  /*0ce0*/  IMAD.SHL.U32 R3, R3, 0x80, RZ ;  /* 0x0000008003037824 */ /* 0x000fe200078e00ff */
[----:B------:R-:W-:Y:S01]  /*0cf0*/  LEA.HI R11, R6, R6, RZ, 0x1 ;  /* 0x00000006060b7211 */ /* 0x000fe200078f08ff */
[----:B------:R-:W-:Y:S01]  /*0d00*/  IMAD.IADD R19, R12, 0x1, -R19 ;  /* 0x000000010c137824 */ /* 0x000fe200078e0a13 */
[----:B------:R-:W-:-:S02]  /*0d10*/  LEA.HI R0, R16, R16, RZ, 0x1 ;  /* 0x0000001010007211 */ /* 0x000fc400078f08ff */
[----:B------:R-:W-:Y:S01]  /*0d20*/  SHF.R.S32.HI R8, RZ, 0x5, R8 ;  /* 0x00000005ff087819 */ /* 0x000fe20000011408 */
[----:B------:R-:W-:Y:S01]  /*0d30*/  IMAD R4, R7, 0x8, R4 ;  /* 0x0000000807047824 */ /* 0x000fe200078e0204 */
[----:B------:R-:W-:Y:S01]  /*0d40*/  LOP3.LUT R7, R0, 0x1ffffffe, RZ, 0xc0, !PT ;  /* 0x1ffffffe00077812 */ /* 0x000fe200078ec0ff */
[----:B------:R-:W-:Y:S01]  /*0d50*/  IMAD.SHL.U32 R156, R5, 0x10, RZ ;  /* 0x00000010059c7824 */ /* 0x000fe200078e00ff */
[----:B------:R-:W-:Y:S01]  /*0d60*/  LOP3.LUT R6, R3, 0x180, RZ, 0xc0, !PT ;  /* 0x0000018003067812 */ /* 0x000fe200078ec0ff */
[----:B------:R-:W-:Y:S01]  /*0d70*/  IMAD R11, R11, -0x3, R2 ;  /* 0xfffffffd0b0b7824 */ /* 0x000fe200078e0202 */
[----:B------:R-:W-:Y:S01]  /*0d80*/  LOP3.LUT R10, R10, 0x7ffffffc, RZ, 0xc0, !PT ;  /* 0x7ffffffc0a0a7812 */ /* 0x000fe200078ec0ff */
[----:B------:R-:W-:Y:S01]  /*0d90*/  IMAD R8, R8, 0x10, R19 ;  /* 0x0000001008087824 */ /* 0x000fe200078e0213 */
[----:B------:R-:W-:Y:S01]  /*0da0*/  LOP3.LUT R0, R6, 0x10, R156, 0xf8, !PT ;  /* 0x0000001006007812 */ /* 0x000fe200078ef89c */
[----:B------:R-:W-:Y:S01]  /*0db0*/  IMAD.IADD R7, R16, 0x1, -R7 ;  /* 0x0000000110077824 */ /* 0x000fe200078e0a07 */
[----:B------:R-:W-:Y:S01]  /*0dc0*/  SHF.R.U32.HI R3, RZ, 0x3, R6 ;  /* 0x00000003ff037819 */ /* 0x000fe20000011606 */
[----:B------:R-:W-:Y:S01]  /*0dd0*/  IMAD R8, R11, 0x40, R8 ;  /* 0x000000400b087824 */ /* 0x000fe200078e0208 */
[----:B------:R-:W-:Y:S01]  /*0de0*/  LOP3.LUT R2, R6, 0x30, R156, 0xf8, !PT ;  /* 0x0000003006027812 */ /* 0x000fe200078ef89c */
[----:B------:R0:W-:Y:S01]  /*0df0*/  STL [R1+0x44], R6 ;  /* 0x0000440601007387 */ /* 0x0001e20000100800 */
[----:B------:R-:W-:-:S02]  /*0e00*/  LOP3.LUT R0, R0, R3, RZ, 0x3c, !PT ;  /* 0x0000000300007212 */ /* 0x000fc400078e3cff */
[----:B------:R-:W-:Y:S01]  /*0e10*/  LOP3.LUT R2, R2, R3, RZ, 0x3c, !PT ;  /* 0x0000000302027212 */ /* 0x000fe200078e3cff */
[----:B------:R-:W-:Y:S02]  /*0e20*/  IMAD R3, R7, 0x8, R8 ;  /* 0x0000000807037824 */ /* 0x000fe400078e0208 */
[----:B0-----:R-:W-:-:S05]  /*0e30*/  IMAD.IADD R6, R9, 0x1, -R10 ;  /* 0x0000000109067824 */ /* 0x001fca00078e0a0a */
[----:B------:R0:W-:Y:S04]  /*0e40*/  STL [R1+0x38], R6 ;  /* 0x0000380601007387 */ /* 0x0001e80000100800 */
[----:B------:R-:W-:Y:S04]  /*0e50*/  STL [R1+0x24], R13 ;  /* 0x0000240d01007387 */ /* 0x000fe80000100800 */
[----:B------:R2:W-:Y:S04]  /*0e60*/  STL [R1+0x3c], R3 ;  /* 0x00003c0301007387 */ /* 0x0005e80000100800 */
[----:B------:R-:W-:Y:S04]  /*0e70*/  STL [R1+0x28], R14 ;  /* 0x0000280e01007387 */ /* 0x000fe80000100800 */
[----:B------:R-:W-:Y:S04]  /*0e80*/  STL [R1+0x2c], R15 ;  /* 0x00002c0f01007387 */ /* 0x000fe80000100800 */
[----:B------:R-:W-:Y:S01]  /*0e90*/  STL [R1+0x54], RZ ;  /* 0x000054ff01007387 */ /* 0x000fe20000100800 */
[----:B0-----:R-:W-:-:S02]  /*0ea0*/  IMAD.SHL.U32 R6, R5, 0x8, RZ ;  /* 0x0000000805067824 */ /* 0x001fc400078e00ff */
[----:B------:R-:W-:Y:S01]  /*0eb0*/  IMAD.MOV.U32 R23, RZ, RZ, RZ ;  /* 0x000000ffff177224 */ /* 0x000fe200078e00ff */
[----:B--2---:R-:W-:-:S05]  /*0ec0*/  LOP3.LUT R3, R18, 0x1, RZ, 0xfc, !PT ;  /* 0x0000000112037812 */ /* 0x004fca00078efcff */
[----:B------:R0:W-:Y:S02]  /*0ed0*/  STL [R1+0x10], R3 ;  /* 0x0000100301007387 */ /* 0x0001e40000100800 */
[----:B0-----:R-:W-:Y:S02]  /*0ee0*/  IMAD.SHL.U32 R3, R4, 0x40, RZ ;  /* 0x0000004004037824 */ /* 0x001fe400078e00ff */
[----:B------:R0:W-:Y:S02]  /*0ef0*/  STL [R1+0x18], RZ ;  /* 0x000018ff01007387 */ /* 0x0001e40000100800 */
[----:B------:R-:W-:Y:S01]  /*0f00*/  IMAD.IADD R4, R3, 0x1, R0 ;  /* 0x0000000103047824 */ /* 0x000fe200078e0200 */
[----:B------:R-:W-:Y:S01]  /*0f10*/  IADD3 R0, R17, R3, R2 ;  /* 0x0000000311007210 */ /* 0x000fe20007ffe002 */
[----:B------:R0:W-:Y:S04]  /*0f20*/  STL [R1+0x48], R3 ;  /* 0x0000480301007387 */ /* 0x0001e80000100800 */
[----:B------:R0:W-:Y:S04]  /*0f30*/  STL [R1], R6 ;  /* 0x0000000601007387 */ /* 0x0001e80000100800 */
[----:B------:R0:W-:Y:S04]  /*0f40*/  STL [R1+0x58], R0 ;  /* 0x0000580001007387 */ /* 0x0001e80000100800 */
[----:B------:R0:W-:Y:S01]  /*0f50*/  STL [R1+0x34], R4 ;  /* 0x0000340401007387 */ /* 0x0001e20000100800 */
[----:B------:R-:W-:-:S07]  /*0f60*/  CS2R R18, SRZ ;  /* 0x0000000000127805 */ /* 0x000fce000001ff00 */
.L_x_1268:
[----:B0-2--5:R-:W2:Y:S01]  /*0f70*/  LDL R27, [R1+0x2c] ;  /* 0x00002c00011b7983 */ /* 0x025ea20000100800 */
[----:B------:R-:W-:Y:S01]  /*0f80*/  ULDC.64 UR4, c[0x0][0xa28] ;  /* 0x00028a0000047ab9 */ /* 0x000fe20000000a00 */
[----:B0--3--:R-:W2:Y:S01]  /*0f90*/  LDC.64 R4, c[0x0][0xa08] ;  /* 0x00028200ff047b82 */ /* 0x009ea20000000a00 */
[----:B------:R-:W-:Y:S01]  /*0fa0*/  ISETP.NE.U32.AND P0, PT, RZ, UR4, PT ;  /* 0x00000004ff007c0c */ /* 0x000fe2000bf05070 */
[----:B------:R-:W3:Y:S01]  /*0fb0*/  LDL R26, [R1+0x28] ;  /* 0x00002800011a7983 */ /* 0x000ee20000100800 */
[----:B------:R-:W-:Y:S01]  /*0fc0*/  IMAD.MOV.U32 R0, RZ, RZ, RZ ;  /* 0x000000ffff007224 */ /* 0x000fe200078e00ff */
[----:B------:R-:W-:Y:S01]  /*0fd0*/  ULDC.64 UR6, c[0x0][0xa20] ;  /* 0x0002880000067ab9 */ /* 0x000fe20000000a00 */
[----:B------:R-:W-:Y:S01]  /*0fe0*/  ISETP.NE.AND.EX P0, PT, RZ, UR5, PT, P0 ;  /* 0x00000005ff007c0c */ /* 0x000fe2000bf05300 */
[----:B------:R-:W-:Y:S01]  /*0ff0*/  ULDC.64 UR4, c[0x0][0xa18] ;  /* 0x0002860000047ab9 */ /* 0x000fe20000000a00 */
[----:B------:R-:W-:Y:S01]  /*1000*/  IMAD.MOV.U32 R24, RZ, RZ, RZ ;  /* 0x000000ffff187224 */ /* 0x000fe200078e00ff */
[----:B------:R-:W-:-:S04]  /*1010*/  ISETP.NE.U32.AND P1, PT, RZ, UR4, PT ;  /* 0x00000004ff007c0c */ /* 0x000fc8000bf25070 */
[----:B------:R-:W-:Y:S01]  /*1020*/  ISETP.NE.AND.EX P1, PT, RZ, UR5, PT, P1 ;  /* 0x00000005ff007c0c */ /* 0x000fe2000bf25310 */
[----:B------:R-:W-:Y:S02]  /*1030*/  ULDC.64 UR4, c[0x0][0xa08] ;  /* 0x0002820000047ab9 */ /* 0x000fe40000000a00 */
[----:B------:R-:W-:-:S03]  /*1040*/  ISETP.NE.U32.AND P3, PT, RZ, UR4, PT ;  /* 0x00000004ff007c0c */ /* 0x000fc6000bf65070 */
[----:B------:R-:W0:Y:S08]  /*1050*/  @P0 LDC.64 R2, c[0x0][0xa28] ;  /* 0x00028a00ff020b82 */ /* 0x000e300000000a00 */
[----:B------:R-:W1:Y:S01]  /*1060*/  @P1 LDC.64 R6, c[0x0][0xa18] ;  /* 0x00028600ff061b82 */ /* 0x000e620000000a00 */
[----:B------:R-:W-:Y:S01]  /*1070*/  ULDC UR4, c[0x0][0x288] ;  /* 0x0000a20000047ab9 */ /* 0x000fe20000000800 */
[----:B------:R-:W-:Y:S01]  /*1080*/  ISETP.NE.AND.EX P3, PT, RZ, UR5, PT, P3 ;  /* 0x00000005ff007c0c */ /* 0x000fe2000bf65330 */
[----:B------:R-:W-:Y:S01]  /*1090*/  IMAD.U32 R10, RZ, RZ, UR4 ;  /* 0x00000004ff0a7e24 */ /* 0x000fe2000f8e00ff */
[----:B------:R-:W-:Y:S01]  /*10a0*/  ULDC.64 UR4, c[0x0][0x418] ;  /* 0x0001060000047ab9 */ /* 0x000fe20000000a00 */
[----:B--2---:R-:W-:-:S04]  /*10b0*/  IMAD.WIDE R8, R27, 0x4, R4 ;  /* 0x000000041b087825 */ /* 0x004fc800078e0204 */
[----:B-1----:R-:W-:-:S06]  /*10c0*/  @P1 IMAD.WIDE R4, R27, 0x4, R6 ;  /* 0x000000041b041825 */ /* 0x002fcc00078e0206 */
[----:B------:R1:W5:Y:S01]  /*10d0*/  @P3 LDG.E R24, desc[UR40][R8.64] ;  /* 0x0000002808183981 */ /* 0x000362000c1e1900 */
[----:B0-----:R-:W-:-:S03]  /*10e0*/  @P0 IMAD.WIDE R2, R27, 0x4, R2 ;  /* 0x000000041b020825 */ /* 0x001fc600078e0202 */
[----:B------:R-:W2:Y:S04]  /*10f0*/  @P1 LDG.E R10, desc[UR40][R4.64] ;  /* 0x00000028040a1981 */ /* 0x000ea8000c1e1900 */
[----:B------:R1:W5:Y:S01]  /*1100*/  @P0 LDG.E R0, desc[UR40][R2.64] ;  /* 0x0000002802000981 */ /* 0x000362000c1e1900 */
[----:B------:R-:W-:-:S03]  /*1110*/  UISETP.NE.U32.AND UP0, UPT, UR4, URZ, UPT ;  /* 0x0000003f0400728c */ /* 0x000fc6000bf05070 */
[----:B------:R-:W-:Y:S01]  /*1120*/  ULDC UR4, c[0x0][0x424] ;  /* 0x0001090000047ab9 */ /* 0x000fe20000000800 */
[----:B------:R-:W-:Y:S01]  /*1130*/  UISETP.NE.AND.EX UP0, UPT, UR5, URZ, UPT, UP0 ;  /* 0x0000003f0500728c */ /* 0x000fe2000bf05300 */
[----:B------:R-:W-:Y:S02]  /*1140*/  ISETP.NE.U32.AND P2, PT, RZ, UR6, PT ;  /* 0x00000006ff007c0c */ /* 0x000fe4000bf45070 */
[----:B------:R-:W-:Y:S01]  /*1150*/  ULDC UR5, c[0x0][0x2f0] ;  /* 0x0000bc0000057ab9 */ /* 0x000fe20000000800 */
[----:B------:R-:W-:Y:S01]  /*1160*/  USEL UR4, UR4, 0x1, UP0 ;  /* 0x0000000104047887 */ /* 0x000fe20008000000 */
[----:B------:R-:W-:-:S03]  /*1170*/  ISETP.NE.AND.EX P2, PT, RZ, UR7, PT, P2 ;  /* 0x00000007ff007c0c */ /* 0x000fc6000bf45320 */
[----:B------:R-:W-:-:S03]  /*1180*/  UIMAD UR4, UR4, UR5, URZ ;  /* 0x00000005040472a4 */ /* 0x000fc6000f8e023f */
[----:B------:R-:W-:Y:S01]  /*1190*/  ULDC UR5, c[0x0][0x348] ;  /* 0x0000d20000057ab9 */ /* 0x000fe20000000800 */
[----:B--2---:R1:W-:Y:S04]  /*11a0*/  STL [R1+0x8], R10 ;  /* 0x0000080a01007387 */ /* 0x0043e80000100800 */
[----:B---3--:R1:W-:Y:S04]  /*11b0*/  STL [R1+0x4c], R26 ;  /* 0x00004c1a01007387 */ /* 0x0083e80000100800 */
[----:B------:R1:W-:Y:S01]  /*11c0*/  STL [R1+0x50], R27 ;  /* 0x0000501b01007387 */ /* 0x0003e20000100800 */
[----:B------:R-:W-:Y:S01]  /*11d0*/  IMAD.MOV.U32 R13, RZ, RZ, R10 ;  /* 0x000000ffff0d7224 */ /* 0x000fe200078e000a */
[----:B------:R-:W-:Y:S06]  /*11e0*/  @P1 BRA `(.L_x_1094) ;  /* 0x0000000000281947 */ /* 0x000fec0003800000 */
[----:B------:R-:W-:Y:S02]  /*11f0*/  ULDC.64 UR6, c[0x0][0xa00] ;  /* 0x0002800000067ab9 */ /* 0x000fe40000000a00 */
[----:B------:R-:W-:-:S04]  /*1200*/  ISETP.NE.U32.AND P0, PT, RZ, UR6, PT ;  /* 0x00000006ff007c0c */ /* 0x000fc8000bf05070 */
[----:B------:R-:W-:-:S13]  /*1210*/  ISETP.NE.AND.EX P0, PT, RZ, UR7, PT, P0 ;  /* 0x00000007ff007c0c */ /* 0x000fda000bf05300 */
[----:B------:R-:W-:Y:S05]  /*1220*/  @!P0 BRA `(.L_x_1094) ;  /* 0x0000000000188947 */ /* 0x000fea0003800000 */
[----:B-1----:R-:W0:Y:S02]  /*1230*/  LDC.64 R2, c[0x0][0xa00] ;  /* 0x00028000ff027b82 */ /* 0x002e240000000a00 */
[----:B0-----:R-:W-:-:S05]  /*1240*/  IMAD.WIDE R2, R27, 0x4, R2 ;  /* 0x000000041b027825 */ /* 0x001fca00078e0202 */
[----:B------:R-:W2:Y:S04]  /*1250*/  LDG.E R4, desc[UR40][R2.64] ;  /* 0x0000002802047981 */ /* 0x000ea8000c1e1900 */
[----:B------:R-:W2:Y:S02]  /*1260*/  LDG.E R5, desc[UR40][R2.64+0x4] ;  /* 0x0000042802057981 */ /* 0x000ea4000c1e1900 */
[----:B--2---:R-:W-:-:S05]  /*1270*/  IMAD.IADD R13, R5, 0x1, -R4 ;  /* 0x00000001050d7824 */ /* 0x004fca00078e0a04 */
[----:B------:R0:W-:Y:S02]  /*1280*/  STL [R1+0x8], R13 ;  /* 0x0000080d01007387 */ /* 0x0001e40000100800 */
.L_x_1094:
[----:B------:R-:W-:Y:S02]  /*1290*/  IMAD.U32 R48, RZ, RZ, UR5 ;  /* 0x00000005ff307e24 */ /* 0x000fe4000f8e00ff */
[----:B------:R-:W-:Y:S01]  /*12a0*/  IMAD.U32 R25, RZ, RZ, UR4 ;  /* 0x00000004ff197e24 */ /* 0x000fe2000f8e00ff */
[----:B------:R-:W-:Y:S06]  /*12b0*/  @!P2 BRA `(.L_x_1095) ;  /* 0x000000000010a947 */ /* 0x000fec0003800000 */
[----:B-1----:R-:W1:Y:S02]  /*12c0*/  LDC.64 R2, c[0x0][0xa20] ;  /* 0x00028800ff027b82 */ /* 0x002e640000000a00 */
[----:B-1----:R-:W-:-:S05]  /*12d0*/  IMAD.WIDE R2, R27, 0x4, R2 ;  /* 0x000000041b027825 */ /* 0x002fca00078e0202 */
[----:B------:R2:W5:Y:S01]  /*12e0*/  LDG.E R25, desc[UR40][R2.64] ;  /* 0x0000002802197981 */ /* 0x000562000c1e1900 */
[----:B------:R-:W-:Y:S05]  /*12f0*/  BRA `(.L_x_1096) ;  /* 0x0000000000107947 */ /* 0x000fea0003800000 */
.L_x_1095:
[----:B------:R-:W-:Y:S05]  /*1300*/  @!P3 BRA `(.L_x_1096) ;  /* 0x00000000000cb947 */ /* 0x000fea0003800000 */
[----:B-1----:R-:W2:Y:S04]  /*1310*/  LDG.E R2, desc[UR40][R8.64] ;  /* 0x0000002808027981 */ /* 0x002ea8000c1e1900 */
[----:B------:R-:W2:Y:S02]  /*1320*/  LDG.E R25, desc[UR40][R8.64+0x4] ;  /* 0x0000042808197981 */ /* 0x000ea4000c1e1900 */
[----:B--2---:R-:W-:-:S07]  /*1330*/  IMAD.IADD R25, R25, 0x1, -R2 ;  /* 0x0000000119197824 */ /* 0x004fce00078e0a02 */
.L_x_1096:
[----:B------:R-:W-:Y:S01]  /*1340*/  ULDC.64 UR4, c[0x0][0xa10] ;  /* 0x0002840000047ab9 */ /* 0x000fe20000000a00 */
[----:B------:R-:W3:Y:S01]  /*1350*/  LDL R12, [R1+0x24] ;  /* 0x00002400010c7983 */ /* 0x000ee20000100800 */
[----:B------:R-:W-:Y:S01]  /*1360*/  ISETP.NE.U32.AND P0, PT, RZ, UR4, PT ;  /* 0x00000004ff007c0c */ /* 0x000fe2000bf05070 */
[----:B-1----:R-:W1:Y:S03]  /*1370*/  LDC R8, c[0x0][0x448] ;  /* 0x00011200ff087b82 */ /* 0x002e660000000800 */
[----:B------:R-:W-:Y:S01]  /*1380*/  ISETP.NE.AND.EX P0, PT, RZ, UR5, PT, P0 ;  /* 0x00000005ff007c0c */ /* 0x000fe2000bf05300 */
[----:B------:R-:W-:Y:S02]  /*1390*/  ULDC.64 UR4, c[0x0][0xa30] ;  /* 0x00028c0000047ab9 */ /* 0x000fe40000000a00 */
[----:B------:R-:W-:Y:S01]  /*13a0*/  ISETP.NE.U32.AND P1, PT, RZ, UR4, PT ;  /* 0x00000004ff007c0c */ /* 0x000fe2000bf25070 */
[----:B-----5:R-:W-:Y:S01]  /*13b0*/  IMAD.MOV.U32 R45, RZ, RZ, R25 ;  /* 0x000000ffff2d7224 */ /* 0x020fe200078e0019 */
[----:B------:R-:W4:Y:S02]  /*13c0*/  LDC.64 R10, c[0x0][0x9e0] ;  /* 0x00027800ff0a7b82 */ /* 0x000f240000000a00 */
[----:B------:R-:W-:-:S06]  /*13d0*/  ISETP.NE.AND.EX P1, PT, RZ, UR5, PT, P1 ;  /* 0x00000005ff007c0c */ /* 0x000fcc000bf25310 */
[----:B--2---:R-:W2:Y:S08]  /*13e0*/  @P0 LDC.64 R2, c[0x0][0xa10] ;  /* 0x00028400ff020b82 */ /* 0x004eb00000000a00 */
[----:B------:R-:W0:Y:S01]  /*13f0*/  @P1 LDC.64 R4, c[0x0][0xa30] ;  /* 0x00028c00ff041b82 */ /* 0x000e220000000a00 */
[----:B--2---:R-:W-:-:S05]  /*1400*/  @P0 IMAD.WIDE R2, R27, 0x4, R2 ;  /* 0x000000041b020825 */ /* 0x004fca00078e0202 */
[----:B------:R-:W2:Y:S04]  /*1410*/  @P0 LDG.E R6, desc[UR40][R2.64] ;  /* 0x0000002802060981 */ /* 0x000ea8000c1e1900 */
[----:B------:R3:W2:Y:S01]  /*1420*/  @P0 LDG.E R7, desc[UR40][R2.64+0x4] ;  /* 0x0000042802070981 */ /* 0x0006a2000c1e1900 */
[----:B0-----:R-:W-:-:S05]  /*1430*/  @P1 IMAD.WIDE R4, R27, 0x4, R4 ;  /* 0x000000041b041825 */ /* 0x001fca00078e0204 */
[----:B------:R0:W5:Y:S01]  /*1440*/  @P1 LDG.E R45, desc[UR40][R4.64] ;  /* 0x00000028042d1981 */ /* 0x000162000c1e1900 */
[----:B-1----:R-:W-:Y:S02]  /*1450*/  ISETP.NE.AND P1, PT, R8, 0x1, PT ;  /* 0x000000010800780c */ /* 0x002fe40003f25270 */
[----:B----4-:R-:W-:-:S11]  /*1460*/  ISETP.GE.AND P2, PT, R11, 0x1, PT ;  /* 0x000000010b00780c */ /* 0x010fd60003f46270 */
[----:B------:R-:W1:Y:S08]  /*1470*/  @P1 LDC R9, c[0x0][0x44c] ;  /* 0x00011300ff091b82 */ /* 0x000e700000000800 */
[----:B------:R-:W4:Y:S01]  /*1480*/  @P1 LDC R8, c[0x0][0x450] ;  /* 0x00011400ff081b82 */ /* 0x000f220000000800 */
[----:B---3--:R-:W-:-:S04]  /*1490*/  IMAD R14, R12, 0xc0, RZ ;  /* 0x000000c00c0e7824 */ /* 0x008fc800078e02ff */
[----:B------:R-:W-:Y:S01]  /*14a0*/  VIADD R2, R14, 0xbf ;  /* 0x000000bf0e027836 */ /* 0x000fe20000000000 */
[----:B------:R0:W-:Y:S03]  /*14b0*/  STL [R1+0x1c], R14 ;  /* 0x00001c0e01007387 */ /* 0x0001e60000100800 */
[----:B-1----:R-:W-:-:S05]  /*14c0*/  @P1 IMAD.HI.U32 R3, R2, R9, RZ ;  /* 0x0000000902031227 */ /* 0x002fca00078e00ff */
[----:B----4-:R-:W-:Y:S01]  /*14d0*/  @P1 SHF.R.U32.HI R2, RZ, R8, R3 ;  /* 0x00000008ff021219 */ /* 0x010fe20000011603 */
[----:B--2---:R-:W-:Y:S02]  /*14e0*/  @P0 IMAD.IADD R48, R7, 0x1, -R6 ;  /* 0x0000000107300824 */ /* 0x004fe400078e0a06 */
[----:B------:R-:W-:-:S04]  /*14f0*/  IMAD.IADD R7, R25, 0x1, -R0 ;  /* 0x0000000119077824 */ /* 0x000fc800078e0a00 */
[----:B------:R-:W-:-:S04]  /*1500*/  IMAD.IADD R12, R7, 0x1, R48 ;  /* 0x00000001070c7824 */ /* 0x000fc800078e0230 */
[C---:B------:R-:W-:Y:S01]  /*1510*/  VIADD R0, R12.reuse, 0x9f ;  /* 0x0000009f0c007836 */ /* 0x040fe20000000000 */
[----:B------:R0:W-:Y:S01]  /*1520*/  STL [R1+0xc], R12 ;  /* 0x00000c0c01007387 */ /* 0x0001e20000100800 */
[----:B------:R-:W-:Y:S02]  /*1530*/  IADD3 R46, R12, 0x1, -R13 ;  /* 0x000000010c2e7810 */ /* 0x000fe40007ffe80d */
[----:B------:R-:W-:-:S04]  /*1540*/  IMAD.HI R0, R0, 0x66666667, RZ ;  /* 0x6666666700007827 */ /* 0x000fc800078e02ff */
[----:B------:R-:W-:Y:S01]  /*1550*/  IMAD.IADD R3, R46, 0x1, R2 ;  /* 0x000000012e037824 */ /* 0x000fe200078e0202 */
[----:B------:R-:W-:-:S04]  /*1560*/  SHF.R.U32.HI R105, RZ, 0x1f, R0 ;  /* 0x0000001fff697819 */ /* 0x000fc80000011600 */
[----:B------:R-:W-:Y:S01]  /*1570*/  LEA.HI.SX32 R105, R0, R105, 0x1a ;  /* 0x0000006900697211 */ /* 0x000fe200078fd2ff */
[----:B------:R-:W-:Y:S01]  /*1580*/  IMAD.IADD R0, R3, 0x1, R10 ;  /* 0x0000000103007824 */ /* 0x000fe200078e020a */
[----:B0-----:R-:W-:Y:S06]  /*1590*/  @!P2 BRA `(.L_x_1097) ;  /* 0x000000000048a947 */ /* 0x001fec0003800000 */
[C---:B------:R-:W-:Y:S01]  /*15a0*/  ISETP.GT.AND P0, PT, R3.reuse, RZ, PT ;  /* 0x000000ff0300720c */ /* 0x040fe20003f04270 */
[----:B------:R-:W-:Y:S01]  /*15b0*/  BSSY B0, `(.L_x_1098) ;  /* 0x000000e000007945 */ /* 0x000fe20003800000 */
[----:B------:R-:W-:-:S11]  /*15c0*/  VIADD R2, R3, 0xffffffff ;  /* 0xffffffff03027836 */ /* 0x000fd60000000000 */
        /* <DEDUP_REMOVED lines=8> */
.L_x_1099:
[----:B------:R-:W-:-:S13]  /*1650*/  ISETP.NE.AND P0, PT, R11, 0x1, PT ;  /* 0x000000010b00780c */ /* 0x000fda0003f05270 */
[----:B------:R-:W0:Y:S02]  /*1660*/  @P0 LDC.64 R4, c[0x0][0x9e8] ;  /* 0x00027a00ff040b82 */ /* 0x000e240000000a00 */
[----:B0-----:R-:W-:-:S05]  /*1670*/  @P0 IMAD.HI.U32 R4, R2, R4, RZ ;  /* 0x0000000402040227 */ /* 0x001fca00078e00ff */
[----:B------:R-:W-:-:S07]  /*1680*/  @P0 SHF.R.U32.HI R2, RZ, R5, R4 ;  /* 0x00000005ff020219 */ /* 0x000fce0000011604 */
.L_x_1100:
[----:B------:R-:W-:Y:S05]  /*1690*/  BSYNC B0 ;  /* 0x0000000000007941 */ /* 0x000fea0003800000 */
.L_x_1098:
[----:B------:R-:W-:-:S05]  /*16a0*/  IMAD R3, R2, R11, R11 ;  /* 0x0000000b02037224 */ /* 0x000fca00078e020b */
[----:B------:R-:W-:-:S07]  /*16b0*/  VIMNMX R0, R0, R3, PT ;  /* 0x0000000300007248 */ /* 0x000fce0003fe0100 */
.L_x_1097:
[----:B------:R-:W0:Y:S01]  /*16c0*/  @P1 LDC R2, c[0x0][0x44c] ;  /* 0x00011300ff021b82 */ /* 0x000e220000000800 */
[----:B------:R-:W-:Y:S01]  /*16d0*/  IMAD.MOV.U32 R3, RZ, RZ, R14 ;  /* 0x000000ffff037224 */ /* 0x000fe200078e000e */
[----:B------:R-:W-:Y:S01]  /*16e0*/  ULDC UR4, c[0x0][0x9dc] ;  /* 0x0002770000047ab9 */ /* 0x000fe20000000800 */
[----:B------:R-:W-:-:S05]  /*16f0*/  IMAD.IADD R104, R12, 0x1, -R13 ;  /* 0x000000010c687824 */ /* 0x000fca00078e0a0d */
[----:B------:R-:W1:Y:S01]  /*1700*/  @P1 LDC R5, c[0x0][0x450] ;  /* 0x00011400ff051b82 */ /* 0x000e620000000800 */
[----:B0-----:R-:W-:-:S05]  /*1710*/  @P1 IMAD.HI.U32 R2, R14, R2, RZ ;  /* 0x000000020e021227 */ /* 0x001fca00078e00ff */
[----:B-1----:R-:W-:-:S05]  /*1720*/  @P1 SHF.R.U32.HI R3, RZ, R5, R2 ;  /* 0x00000005ff031219 */ /* 0x002fca0000011602 */
[----:B------:R-:W-:-:S04]  /*1730*/  IMAD.IADD R2, R104, 0x1, R3 ;  /* 0x0000000168027824 */ /* 0x000fc800078e0203 */
[----:B------:R-:W-:Y:S01]  /*1740*/  VIADD R3, R2, -UR4 ;  /* 0x8000000402037c36 */ /* 0x000fe20008000000 */
[----:B------:R-:W-:Y:S06]  /*1750*/  @!P2 BRA `(.L_x_1101) ;  /* 0x000000000044a947 */ /* 0x000fec0003800000 */
[----:B------:R-:W-:Y:S01]  /*1760*/  ISETP.GT.AND P0, PT, R2, -0x1, PT ;  /* 0xffffffff0200780c */ /* 0x000fe20003f04270 */
[----:B------:R-:W-:-:S12]  /*1770*/  BSSY B0, `(.L_x_1102) ;  /* 0x000000d000007945 */ /* 0x000fd80003800000 */
        /* <DEDUP_REMOVED lines=8> */
.L_x_1103:
[----:B------:R-:W-:-:S13]  /*1800*/  ISETP.NE.AND P0, PT, R11, 0x1, PT ;  /* 0x000000010b00780c */ /* 0x000fda0003f05270 */
[----:B------:R-:W0:Y:S02]  /*1810*/  @P0 LDC.64 R4, c[0x0][0x9e8] ;  /* 0x00027a00ff040b82 */ /* 0x000e240000000a00 */
[----:B0-----:R-:W-:-:S05]  /*1820*/  @P0 IMAD.HI.U32 R4, R2, R4, RZ ;  /* 0x0000000402040227 */ /* 0x001fca00078e00ff */
[----:B------:R-:W-:-:S07]  /*1830*/  @P0 SHF.R.U32.HI R2, RZ, R5, R4 ;  /* 0x00000005ff020219 */ /* 0x000fce0000011604 */
.L_x_1104:
[----:B------:R-:W-:Y:S05]  /*1840*/  BSYNC B0 ;  /* 0x0000000000007941 */ /* 0x000fea0003800000 */
.L_x_1102:
[----:B------:R-:W-:-:S05]  /*1850*/  IMAD R2, R2, R11, RZ ;  /* 0x0000000b02027224 */ /* 0x000fca00078e02ff */
[----:B------:R-:W-:-:S07]  /*1860*/  VIMNMX R3, R3, R2, !PT ;  /* 0x0000000203037248 */ /* 0x000fce0007fe0100 */
.L_x_1101:
[----:B------:R-:W-:Y:S02]  /*1870*/  VIADD R0, R0, 0x9f ;  /* 0x0000009f00007836 */ /* 0x000fe40000000000 */
[----:B------:R-:W-:-:S04]  /*1880*/  IMAD.HI R2, R3, 0x66666667, RZ ;  /* 0x6666666703027827 */ /* 0x000fc800078e02ff */
[----:B------:R-:W-:Y:S01]  /*1890*/  IMAD.HI R0, R0, 0x66666667, RZ ;  /* 0x6666666700007827 */ /* 0x000fe200078e02ff */
[----:B------:R-:W-:-:S04]  /*18a0*/  SHF.R.U32.HI R5, RZ, 0x1f, R2 ;  /* 0x0000001fff057819 */ /* 0x000fc80000011602 */
[----:B------:R-:W-:Y:S02]  /*18b0*/  SHF.R.U32.HI R3, RZ, 0x1f, R0 ;  /* 0x0000001fff037819 */ /* 0x000fe40000011600 */
[----:B------:R-:W-:Y:S02]  /*18c0*/  LEA.HI.SX32 R5, R2, R5, 0x1a ;  /* 0x0000000502057211 */ /* 0x000fe400078fd2ff */
[----:B------:R-:W-:Y:S02]  /*18d0*/  LEA.HI.SX32 R0, R0, R3, 0x1a ;  /* 0x0000000300007211 */ /* 0x000fe400078fd2ff */
[----:B------:R-:W-:Y:S02]  /*18e0*/  VIMNMX R5, RZ, R5, !PT ;  /* 0x00000005ff057248 */ /* 0x000fe40007fe0100 */
[----:B------:R-:W-:-:S03]  /*18f0*/  VIMNMX R0, R105, R0, PT ;  /* 0x0000000069007248 */ /* 0x000fc60003fe0100 */
[--C-:B------:R-:W-:Y:S02]  /*1900*/  IMAD R5, R5, 0xa0, -R7.reuse ;  /* 0x000000a005057824 */ /* 0x100fe400078e0a07 */
[----:B------:R-:W-:-:S03]  /*1910*/  IMAD R3, R0, 0xa0, -R7 ;  /* 0x000000a000037824 */ /* 0x000fc600078e0a07 */
[----:B------:R-:W-:Y:S02]  /*1920*/  VIMNMX R5, RZ, R5, !PT ;  /* 0x00000005ff057248 */ /* 0x000fe40007fe0100 */
[----:B------:R-:W-:-:S03]  /*1930*/  VIMNMX R0, R3, R48, PT ;  /* 0x0000003003007248 */ /* 0x000fc60003fe0100 */
[----:B------:R-:W-:Y:S01]  /*1940*/  IMAD.WIDE.U32 R2, R5, -0x33333333, RZ ;  /* 0xcccccccd05027825 */ /* 0x000fe200078e00ff */
[----:B------:R-:W-:-:S04]  /*1950*/  ISETP.GT.AND P0, PT, R0, R5, PT ;  /* 0x000000050000720c */ /* 0x000fc80003f04270 */
[----:B------:R-:W-:-:S05]  /*1960*/  SHF.R.U32.HI R44, RZ, 0x7, R3 ;  /* 0x00000007ff2c7819 */ /* 0x000fca0000011603 */
[----:B------:R-:W-:-:S04]  /*1970*/  IMAD.MOV.U32 R47, RZ, RZ, R44 ;  /* 0x000000ffff2f7224 */ /* 0x000fc800078e002c */
        /* <DEDUP_REMOVED lines=27> */
.L_x_1107:
[----:B------:R-:W-:Y:S05]  /*1b30*/  BSYNC B6 ;  /* 0x0000000000067941 */ /* 0x000fea0003800000 */
.L_x_1106:
        /* <DEDUP_REMOVED lines=20> */
.L_x_1109:
[----:B------:R-:W-:Y:S05]  /*1c80*/  BSYNC B6 ;  /* 0x0000000000067941 */ /* 0x000fea0003800000 */
.L_x_1108:
[----:B------:R-:W-:Y:S01]  /*1c90*/  ULDC.64 UR4, c[0x0][0x9f8] ;  /* 0x00027e0000047ab9 */ /* 0x000fe20000000a00 */
[----:B------:R-:W0:Y:S01]  /*1ca0*/  S2R R50, SR_TID.X ;  /* 0x0000000000327919 */ /* 0x000e220000002100 */
[----:B------:R-:W-:Y:S01]  /*1cb0*/  ISETP.NE.U32.AND P0, PT, RZ, UR4, PT ;  /* 0x00000004ff007c0c */ /* 0x000fe2000bf05070 */
[----:B------:R-:W1:Y:S01]  /*1cc0*/  LDC.64 R28, c[0x0][0x300] ;  /* 0x0000c000ff1c7b82 */ /* 0x000e620000000a00 */
[----:B------:R-:W-:Y:S01]  /*1cd0*/  IMAD.IADD R24, R24, 0x1, R25 ;  /* 0x0000000118187824 */ /* 0x000fe200078e0219 */
[----:B------:R-:W-:Y:S01]  /*1ce0*/  ULDC.64 UR6, c[0x0][0x330] ;  /* 0x0000cc0000067ab9 */ /* 0x000fe20000000a00 */
[----:B------:R-:W-:Y:S01]  /*1cf0*/  ISETP.NE.AND.EX P0, PT, RZ, UR5, PT, P0 ;  /* 0x00000005ff007c0c */ /* 0x000fe2000bf05300 */
[----:B------:R-:W-:Y:S01]  /*1d00*/  IMAD.MOV.U32 R0, RZ, RZ, R27 ;  /* 0x000000ffff007224 */ /* 0x000fe200078e001b */
[----:B------:R-:W-:Y:S01]  /*1d10*/  ULDC.64 UR4, c[0x0][0x308] ;  /* 0x0000c20000047ab9 */ /* 0x000fe20000000a00 */
[----:B------:R-:W-:Y:S01]  /*1d20*/  SHF.R.S32.HI R157, RZ, 0x1f, R156 ;  /* 0x0000001fff9d7819 */ /* 0x000fe2000001149c */
[----:B------:R-:W2:Y:S01]  /*1d30*/  LDL.64 R14, [R1] ;  /* 0x00000000010e7983 */ /* 0x000ea20000100a00 */
[----:B------:R-:W3:Y:S08]  /*1d40*/  LDC.64 R34, c[0x0][0x3f8] ;  /* 0x0000fe00ff227b82 */ /* 0x000ef00000000a00 */
[----:B------:R-:W4:Y:S01]  /*1d50*/  @P0 LDC.64 R2, c[0x0][0x9f8] ;  /* 0x00027e00ff020b82 */ /* 0x000f220000000a00 */
[----:B------:R-:W-:-:S07]  /*1d60*/  SHF.R.S32.HI R12, RZ, 0x1f, R24 ;  /* 0x0000001fff0c7819 */ /* 0x000fce0000011418 */
[----:B------:R-:W3:Y:S01]  /*1d70*/  LDC.64 R40, c[0x0][0x408] ;  /* 0x00010200ff287b82 */ /* 0x000ee20000000a00 */
[----:B0-----:R-:W-:-:S07]  /*1d80*/  VIADD R4, R50, 0xffffff80 ;  /* 0xffffff8032047836 */ /* 0x001fce0000000000 */
[----:B------:R-:W0:Y:S01]  /*1d90*/  LDC R61, c[0x0][0x3f4] ;  /* 0x0000fd00ff3d7b82 */ /* 0x000e220000000800 */
[----:B------:R-:W-:Y:S01]  /*1da0*/  SHF.R.S32.HI R5, RZ, 0x1f, R4 ;  /* 0x0000001fff057819 */ /* 0x000fe20000011404 */
[----:B----4-:R-:W-:-:S03]  /*1db0*/  @P0 IMAD.WIDE R2, R27, 0x4, R2 ;  /* 0x000000041b020825 */ /* 0x010fc600078e0202 */
[----:B------:R-:W-:Y:S02]  /*1dc0*/  LEA.HI R8, R5, R4, RZ, 0x2 ;  /* 0x0000000405087211 */ /* 0x000fe400078f10ff */
[----:B------:R4:W3:Y:S01]  /*1dd0*/  @P0 LDG.E R0, desc[UR40][R2.64] ;  /* 0x0000002802000981 */ /* 0x0008e2000c1e1900 */
[----:B-1----:R-:W-:Y:S01]  /*1de0*/  IMAD R5, R12, R28, RZ ;  /* 0x0000001c0c057224 */ /* 0x002fe200078e02ff */
[----:B------:R-:W-:Y:S01]  /*1df0*/  SHF.R.S32.HI R4, RZ, 0x1f, R26 ;  /* 0x0000001fff047819 */ /* 0x000fe2000001141a */
[----:B------:R-:W-:Y:S01]  /*1e00*/  VIADD R43, R50, 0xffffff80 ;  /* 0xffffff80322b7836 */ /* 0x000fe20000000000 */
[--C-:B------:R-:W-:Y:S01]  /*1e10*/  SHF.R.S32.HI R10, RZ, 0x2, R8.reuse ;  /* 0x00000002ff0a7819 */ /* 0x100fe20000011408 */
[----:B------:R-:W-:Y:S01]  /*1e20*/  IMAD R5, R24, R29, R5 ;  /* 0x0000001d18057224 */ /* 0x000fe200078e0205 */
[----:B------:R-:W-:Y:S01]  /*1e30*/  SHF.R.S32.HI R11, RZ, 0x1f, R8 ;  /* 0x0000001fff0b7819 */ /* 0x000fe20000011408 */
[C---:B------:R-:W-:Y:S02]  /*1e40*/  IMAD R7, R4.reuse, UR6, RZ ;  /* 0x0000000604077c24 */ /* 0x040fe4000f8e02ff */
[----:B------:R-:W-:Y:S01]  /*1e50*/  IMAD R6, R4, UR4, RZ ;  /* 0x0000000404067c24 */ /* 0x000fe2000f8e02ff */
[----:B------:R-:W-:Y:S01]  /*1e60*/  LEA.HI R11, R11, R10, RZ, 0x2 ;  /* 0x0000000a0b0b7211 */ /* 0x000fe200078f10ff */
[----:B----4-:R-:W-:-:S04]  /*1e70*/  IMAD.WIDE.U32 R2, R24, R28, RZ ;  /* 0x0000001c18027225 */ /* 0x010fc800078e00ff */
[----:B------:R-:W-:Y:S02]  /*1e80*/  IMAD.IADD R3, R3, 0x1, R5 ;  /* 0x0000000103037824 */ /* 0x000fe400078e0205 */
[C---:B------:R-:W-:Y:S02]  /*1e90*/  IMAD R9, R26.reuse, UR7, R7 ;  /* 0x000000071a097c24 */ /* 0x040fe4000f8e0207 */
[----:B------:R-:W-:Y:S01]  /*1ea0*/  IMAD.WIDE.U32 R4, R26, UR6, R156 ;  /* 0x000000061a047c25 */ /* 0x000fe2000f8e009c */
[----:B------:R-:W-:-:S03]  /*1eb0*/  ULDC.64 UR6, c[0x0][0x338] ;  /* 0x0000ce0000067ab9 */ /* 0x000fc60000000a00 */
[C---:B------:R-:W-:Y:S02]  /*1ec0*/  IMAD R7, R26.reuse, UR5, R6 ;  /* 0x000000051a077c24 */ /* 0x040fe4000f8e0206 */
[----:B------:R-:W-:Y:S01]  /*1ed0*/  IMAD.WIDE.U32 R2, R26, UR4, R2 ;  /* 0x000000041a027c25 */ /* 0x000fe2000f8e0002 */
[----:B------:R-:W-:Y:S01]  /*1ee0*/  ULDC.64 UR4, c[0x0][0xa08] ;  /* 0x0002820000047ab9 */ /* 0x000fe20000000a00 */
[----:B------:R1:W2:Y:S01]  /*1ef0*/  LDL.64 R26, [R1] ;  /* 0x00000000011a7983 */ /* 0x0002a20000100a00 */
[----:B------:R-:W-:Y:S01]  /*1f00*/  ISETP.NE.U32.AND P0, PT, RZ, UR4, PT ;  /* 0x00000004ff007c0c */ /* 0x000fe2000bf05070 */
[----:B------:R-:W-:-:S03]  /*1f10*/  VIADD R42, R50, 0xffffff80 ;  /* 0xffffff80322a7836 */ /* 0x000fc60000000000 */
[----:B------:R-:W-:Y:S01]  /*1f20*/  ISETP.NE.AND.EX P0, PT, RZ, UR5, PT, P0 ;  /* 0x00000005ff007c0c */ /* 0x000fe2000bf05300 */
[----:B------:R-:W-:Y:S01]  /*1f30*/  IMAD.IADD R3, R3, 0x1, R7 ;  /* 0x0000000103037824 */ /* 0x000fe200078e0207 */
[----:B------:R-:W-:Y:S01]  /*1f40*/  LEA.HI R42, R42, R43, RZ, 0x1 ;  /* 0x0000002b2a2a7211 */ /* 0x000fe200078f08ff */
[----:B------:R-:W-:-:S03]  /*1f50*/  ULDC.64 UR4, c[0x0][0x310] ;  /* 0x0000c40000047ab9 */ /* 0x000fc60000000a00 */
[----:B------:R-:W-:Y:S01]  /*1f60*/  SHF.R.S32.HI R42, RZ, 0x1, R42 ;  /* 0x00000001ff2a7819 */ /* 0x000fe2000001142a */
[----:B------:R-:W-:-:S03]  /*1f70*/  IMAD.IADD R5, R5, 0x1, R9 ;  /* 0x0000000105057824 */ /* 0x000fc600078e0209 */
[----:B------:R-:W-:Y:S02]  /*1f80*/  SHF.R.S32.HI R49, RZ, 0x1f, R42 ;  /* 0x0000001fff317819 */ /* 0x000fe4000001142a */
[----:B---3--:R-:W-:-:S04]  /*1f90*/  SHF.R.S32.HI R6, RZ, 0x1f, R0 ;  /* 0x0000001fff067819 */ /* 0x008fc80000011400 */
[----:B------:R-:W-:Y:S02]  /*1fa0*/  SEL R6, R6, RZ, !P0 ;  /* 0x000000ff06067207 */ /* 0x000fe40004000000 */
[----:B------:R-:W-:-:S03]  /*1fb0*/  SEL R7, R0, RZ, !P0 ;  /* 0x000000ff00077207 */ /* 0x000fc60004000000 */
[C---:B------:R-:W-:Y:S02]  /*1fc0*/  IMAD R0, R6.reuse, UR6, RZ ;  /* 0x0000000606007c24 */ /* 0x040fe4000f8e02ff */
[----:B------:R-:W-:Y:S02]  /*1fd0*/  IMAD R6, R6, UR4, RZ ;  /* 0x0000000406067c24 */ /* 0x000fe4000f8e02ff */
[----:B------:R-:W-:-:S04]  /*1fe0*/  IMAD.WIDE.U32 R20, R7, UR6, R4 ;  /* 0x0000000607147c25 */ /* 0x000fc8000f8e0004 */
[C---:B------:R-:W-:Y:S02]  /*1ff0*/  IMAD R71, R7.reuse, UR7, R0 ;  /* 0x0000000707477c24 */ /* 0x040fe4000f8e0200 */
[C---:B------:R-:W-:Y:S02]  /*2000*/  IMAD R5, R7.reuse, UR5, R6 ;  /* 0x0000000507057c24 */ /* 0x040fe4000f8e0206 */
[----:B------:R-:W-:Y:S01]  /*2010*/  IMAD.WIDE.U32 R2, R7, UR4, R2 ;  /* 0x0000000407027c25 */ /* 0x000fe2000f8e0002 */
[----:B0-----:R-:W-:Y:S01]  /*2020*/  ISETP.GE.AND P1, PT, R156, R61, PT ;  /* 0x0000003d9c00720c */ /* 0x001fe20003f26270 */
[----:B------:R-:W-:Y:S02]  /*2030*/  ULDC UR4, c[0x0][0x2f4] ;  /* 0x0000bd0000047ab9 */ /* 0x000fe40000000800 */
[-C--:B------:R-:W-:Y:S02]  /*2040*/  IMAD R0, R49, R28.reuse, RZ ;  /* 0x0000001c31007224 */ /* 0x080fe400078e02ff */
[----:B------:R-:W-:-:S04]  /*2050*/  IMAD.WIDE.U32 R6, R42, R28, R156 ;  /* 0x0000001c2a067225 */ /* 0x000fc800078e009c */
[----:B--2---:R-:W-:Y:S01]  /*2060*/  IMAD.MOV.U32 R26, RZ, RZ, R14 ;  /* 0x000000ffff1a7224 */ /* 0x004fe200078e000e */
[----:B------:R-:W-:Y:S01]  /*2070*/  IADD3 R57, P0, R2, R6, RZ ;  /* 0x0000000602397210 */ /* 0x000fe20007f1e0ff */
[----:B------:R-:W-:Y:S02]  /*2080*/  IMAD R9, R42, R29, R0 ;  /* 0x0000001d2a097224 */ /* 0x000fe400078e0200 */
[----:B------:R-:W-:Y:S01]  /*2090*/  IMAD.IADD R0, R3, 0x1, R5 ;  /* 0x0000000103007824 */ /* 0x000fe200078e0205 */
[----:B------:R-:W-:Y:S01]  /*20a0*/  SHF.R.S32.HI R27, RZ, 0x1f, R26 ;  /* 0x0000001fff1b7819 */ /* 0x000fe2000001141a */
[C---:B------:R-:W-:Y:S02]  /*20b0*/  IMAD R4, R49.reuse, R34, RZ ;  /* 0x0000002231047224 */ /* 0x040fe400078e02ff */
[----:B------:R-:W-:Y:S01]  /*20c0*/  IMAD R6, R49, R40, RZ ;  /* 0x0000002831067224 */ /* 0x000fe200078e02ff */
[----:B------:R-:W-:Y:S01]  /*20d0*/  IADD3.X R56, R0, R7, R9, P0, !PT ;  /* 0x0000000700387210 */ /* 0x000fe200007fe409 */
[C---:B------:R-:W-:Y:S01]  /*20e0*/  IMAD R15, R42.reuse, R35, R4 ;  /* 0x000000232a0f7224 */ /* 0x040fe200078e0204 */
[----:B------:R0:W-:Y:S01]  /*20f0*/  STL [R1+0x4], R27 ;  /* 0x0000041b01007387 */ /* 0x0001e20000100800 */
[----:B------:R-:W-:-:S02]  /*2100*/  IMAD R25, R42, R41, R6 ;  /* 0x000000292a197224 */ /* 0x000fc400078e0206 */
[----:B------:R-:W-:-:S04]  /*2110*/  IMAD.WIDE.U32 R4, R42, R34, R26 ;  /* 0x000000222a047225 */ /* 0x000fc800078e001a */
[C---:B------:R-:W-:Y:S02]  /*2120*/  IMAD.WIDE.U32 R6, R42.reuse, R40, R26 ;  /* 0x000000282a067225 */ /* 0x040fe400078e001a */
[----:B------:R-:W2:Y:S04]  /*2130*/  LDL R26, [R1+0x48] ;  /* 0x00004800011a7983 */ /* 0x000ea80000100800 */
[----:B0-----:R-:W3:Y:S01]  /*2140*/  LDL R27, [R1+0x44] ;  /* 0x00004400011b7983 */ /* 0x001ee20000100800 */
[----:B------:R-:W-:Y:S02]  /*2150*/  SEL R13, R61, RZ, P1 ;  /* 0x000000ff3d0d7207 */ /* 0x000fe40000800000 */
[----:B------:R-:W-:Y:S01]  /*2160*/  LOP3.LUT R11, R11, 0xfffffffc, RZ, 0xc0, !PT ;  /* 0xfffffffc0b0b7812 */ /* 0x000fe200078ec0ff */
[----:B------:R-:W-:-:S04]  /*2170*/  IMAD.WIDE.U32 R8, R42, R34, R156 ;  /* 0x000000222a087225 */ /* 0x000fc800078e009c */
[----:B------:R-:W-:Y:S02]  /*2180*/  IMAD.IADD R13, R156, 0x1, R13 ;  /* 0x000000019c0d7824 */ /* 0x000fe400078e020d */
[----:B------:R-:W-:Y:S02]  /*2190*/  IMAD.IADD R11, R10, 0x1, -R11 ;  /* 0x000000010a0b7824 */ /* 0x000fe400078e0a0b */
[----:B------:R-:W-:Y:S02]  /*21a0*/  IMAD.IADD R5, R5, 0x1, R15 ;  /* 0x0000000105057824 */ /* 0x000fe400078e020f */
[----:B------:R-:W-:Y:S01]  /*21b0*/  IMAD.IADD R9, R15, 0x1, R9 ;  /* 0x000000010f097824 */ /* 0x000fe200078e0209 */
[----:B-----5:R-:W-:Y:S02]  /*21c0*/  SHF.R.S32.HI R15, RZ, 0x1f, R45 ;  /* 0x0000001fff0f7819 */ /* 0x020fe4000001142d */
[----:B------:R-:W-:Y:S02]  /*21d0*/  SHF.R.S32.HI R58, RZ, 0x1f, R13 ;  /* 0x0000001fff3a7819 */ /* 0x000fe4000001140d */
[----:B------:R-:W-:Y:S01]  /*21e0*/  LOP3.LUT P4, RZ, R11, 0x2, RZ, 0xc0, !PT ;  /* 0x000000020bff7812 */ /* 0x000fe2000788c0ff */
[----:B------:R-:W-:Y:S01]  /*21f0*/  IMAD.WIDE.U32 R10, R42, R40, R156 ;  /* 0x000000282a0a7225 */ /* 0x000fe200078e009c */
[----:B------:R-:W-:-:S03]  /*2200*/  LEA.HI R58, R58, R13, RZ, 0x4 ;  /* 0x0000000d3a3a7211 */ /* 0x000fc600078f20ff */
[-C--:B------:R-:W-:Y:S02]  /*2210*/  IMAD R14, R15, R34.reuse, RZ ;  /* 0x000000220f0e7224 */ /* 0x080fe400078e02ff */
[----:B------:R-:W-:Y:S02]  /*2220*/  IMAD.IADD R7, R7, 0x1, R25 ;  /* 0x0000000107077824 */ /* 0x000fe400078e0219 */
[----:B------:R-:W-:Y:S02]  /*2230*/  IMAD.IADD R11, R25, 0x1, R11 ;  /* 0x00000001190b7824 */ /* 0x000fe400078e020b */
[C---:B------:R-:W-:Y:S02]  /*2240*/  IMAD R25, R45.reuse, R35, R14 ;  /* 0x000000232d197224 */ /* 0x040fe400078e020e */
[----:B------:R-:W-:-:S04]  /*2250*/  IMAD.WIDE.U32 R30, R45, R34, R4 ;  /* 0x000000222d1e7225 */ /* 0x000fc800078e0004 */
[----:B------:R-:W-:Y:S01]  /*2260*/  IMAD R14, R15, R40, RZ ;  /* 0x000000280f0e7224 */ /* 0x000fe200078e02ff */
[----:B------:R-:W-:Y:S01]  /*2270*/  SHF.R.U32.HI R60, RZ, 0x7, R50 ;  /* 0x00000007ff3c7819 */ /* 0x000fe20000011632 */
[----:B------:R-:W-:Y:S01]  /*2280*/  IMAD.WIDE.U32 R32, R45, R34, R8 ;  /* 0x000000222d207225 */ /* 0x000fe200078e0008 */
[----:B------:R-:W-:Y:S02]  /*2290*/  IADD3 R42, P0, R42, R24, RZ ;  /* 0x000000182a2a7210 */ /* 0x000fe40007f1e0ff */
[----:B------:R-:W-:Y:S01]  /*22a0*/  LOP3.LUT R22, R22, 0xfffffffb, RZ, 0xc0, !PT ;  /* 0xfffffffb16167812 */ /* 0x000fe200078ec0ff */
[----:B------:R-:W-:Y:S01]  /*22b0*/  IMAD R13, R29, 0xa0, RZ ;  /* 0x000000a01d0d7824 */ /* 0x000fe200078e02ff */
[----:B------:R-:W-:Y:S01]  /*22c0*/  LOP3.LUT R67, R58, 0xfffffff0, RZ, 0xc0, !PT ;  /* 0xfffffff03a437812 */ /* 0x000fe200078ec0ff */
[----:B------:R-:W-:Y:S02]  /*22d0*/  IMAD R63, R35, 0xa0, RZ ;  /* 0x000000a0233f7824 */ /* 0x000fe400078e02ff */
[----:B------:R-:W-:-:S02]  /*22e0*/  IMAD R9, R45, R41, R14 ;  /* 0x000000292d097224 */ /* 0x000fc400078e020e */
[----:B------:R-:W-:Y:S02]  /*22f0*/  IMAD R5, R41, 0xa0, RZ ;  /* 0x000000a029057824 */ /* 0x000fe400078e02ff */
[----:B------:R-:W-:-:S04]  /*2300*/  IMAD.WIDE.U32 R36, R45, R40, R6 ;  /* 0x000000282d247225 */ /* 0x000fc800078e0006 */
[----:B------:R-:W-:-:S04]  /*2310*/  IMAD.WIDE.U32 R38, R45, R40, R10 ;  /* 0x000000282d267225 */ /* 0x000fc800078e000a */
[----:B------:R-:W-:Y:S02]  /*2320*/  VIADD R77, R156, 0x20 ;  /* 0x000000209c4d7836 */ /* 0x000fe40000000000 */
[----:B------:R-:W-:-:S04]  /*2330*/  IMAD.WIDE.U32 R28, R28, 0xa0, RZ ;  /* 0x000000a01c1c7825 */ /* 0x000fc800078e00ff */
[----:B------:R-:W-:-:S04]  /*2340*/  IMAD.WIDE.U32 R34, R34, 0xa0, RZ ;  /* 0x000000a022227825 */ /* 0x000fc800078e00ff */
[----:B------:R-:W-:Y:S01]  /*2350*/  IMAD.WIDE.U32 R40, R40, 0xa0, RZ ;  /* 0x000000a028287825 */ /* 0x000fe200078e00ff */
[----:B------:R-:W-:Y:S02]  /*2360*/  @P1 LOP3.LUT R22, R22, 0x4, RZ, 0xfc, !PT ;  /* 0x0000000416161812 */ /* 0x000fe400078efcff */
[----:B------:R-:W-:Y:S01]  /*2370*/  ISETP.GE.AND P3, PT, R156, UR4, PT ;  /* 0x000000049c007c0c */ /* 0x000fe2000bf66270 */
[----:B------:R-:W-:Y:S01]  /*2380*/  VIADD R60, R60, 0x8 ;  /* 0x000000083c3c7836 */ /* 0x000fe20000000000 */
[----:B------:R-:W-:Y:S01]  /*2390*/  ISETP.GE.AND P2, PT, R77, UR4, PT ;  /* 0x000000044d007c0c */ /* 0x000fe2000bf46270 */
[----:B------:R-:W-:Y:S01]  /*23a0*/  IMAD.SHL.U32 R61, R61, 0x2, RZ ;  /* 0x000000023d3d7824 */ /* 0x000fe200078e00ff */
[----:B------:R-:W-:Y:S01]  /*23b0*/  SHF.R.S32.HI R69, RZ, 0x1f, R67 ;  /* 0x0000001fff457819 */ /* 0x000fe20000011443 */
[----:B------:R-:W-:Y:S02]  /*23c0*/  IMAD.X R43, R49, 0x1, R12, P0 ;  /* 0x00000001312b7824 */ /* 0x000fe400000e060c */
[----:B------:R-:W-:-:S02]  /*23d0*/  IMAD.IADD R62, R29, 0x1, R13 ;  /* 0x000000011d3e7824 */ /* 0x000fc400078e020d */
[----:B------:R-:W-:Y:S02]  /*23e0*/  IMAD.IADD R63, R35, 0x1, R63 ;  /* 0x00000001233f7824 */ /* 0x000fe400078e023f */
[----:B------:R-:W-:Y:S02]  /*23f0*/  IMAD.IADD R64, R41, 0x1, R5 ;  /* 0x0000000129407824 */ /* 0x000fe400078e0205 */
[----:B------:R-:W-:Y:S02]  /*2400*/  IMAD.IADD R65, R31, 0x1, R25 ;  /* 0x000000011f417824 */ /* 0x000fe400078e0219 */
[----:B------:R-:W-:Y:S02]  /*2410*/  IMAD.IADD R66, R25, 0x1, R33 ;  /* 0x0000000119427824 */ /* 0x000fe400078e0221 */
[----:B------:R-:W-:Y:S02]  /*2420*/  IMAD.IADD R68, R37, 0x1, R9 ;  /* 0x0000000125447824 */ /* 0x000fe400078e0209 */
[----:B------:R-:W-:-:S02]  /*2430*/  IMAD.IADD R70, R9, 0x1, R39 ;  /* 0x0000000109467824 */ /* 0x000fc400078e0227 */
[----:B------:R-:W-:Y:S01]  /*2440*/  IMAD.IADD R71, R21, 0x1, R71 ;  /* 0x0000000115477824 */ /* 0x000fe200078e0247 */
[----:B---3--:R-:W-:Y:S02]  /*2450*/  SHF.R.U32.HI R59, RZ, 0x3, R27 ;  /* 0x00000003ff3b7819 */ /* 0x008fe4000001161b */
[----:B------:R-:W-:-:S04]  /*2460*/  LOP3.LUT R4, R27, 0x30, R58, 0xf8, !PT ;  /* 0x000000301b047812 */ /* 0x000fc800078ef83a */
[----:B------:R-:W-:-:S05]  /*2470*/  LOP3.LUT R4, R4, R59, RZ, 0x3c, !PT ;  /* 0x0000003b04047212 */ /* 0x000fca00078e3cff */
[----:B-12---:R-:W-:-:S07]  /*2480*/  IMAD.IADD R72, R26, 0x1, R4 ;  /* 0x000000011a487824 */ /* 0x006fce00078e0204 */
.L_x_1139:
[----:B------:R-:W2:Y:S01]  /*2490*/  LDL R4, [R1+0x34] ;  /* 0x0000340001047983 */ /* 0x000ea20000100800 */
[----:B0---4-:R-:W0:Y:S01]  /*24a0*/  LDC.64 R50, c[0x0][0x2e8] ;  /* 0x0000ba00ff327b82 */ /* 0x011e220000000a00 */
[----:B------:R-:W-:Y:S01]  /*24b0*/  VIADD R47, R47, 0xffffffff ;  /* 0xffffffff2f2f7836 */ /* 0x000fe20000000000 */
[----:B------:R-:W-:Y:S01]  /*24c0*/  LOP3.LUT R22, R22, 0xfffffffd, RZ, 0xc0, !PT ;  /* 0xfffffffd16167812 */ /* 0x000fe200078ec0ff */
[----:B------:R-:W-:Y:S05]  /*24d0*/  YIELD ;  /* 0x0000000000007946 */ /* 0x000fea0003800000 */
[----:B------:R-:W1:Y:S01]  /*24e0*/  LDC R27, c[0x0][0x3f4] ;  /* 0x0000fd00ff1b7b82 */ /* 0x000e620000000800 */
[----:B------:R-:W-:Y:S01]  /*24f0*/  SHF.R.S32.HI R11, RZ, 0x1f, R47 ;  /* 0x0000001fff0b7819 */ /* 0x000fe2000001142f */
[-C--:B------:R-:W-:Y:S01]  /*2500*/  IMAD R5, R62, R47.reuse, RZ ;  /* 0x0000002f3e057224 */ /* 0x080fe200078e02ff */
[----:B------:R-:W-:Y:S01]  /*2510*/  ISETP.GT.AND P5, PT, R47, R44, PT ;  /* 0x0000002c2f00720c */ /* 0x000fe20003fa4270 */
[----:B---3--:R-:W-:Y:S01]  /*2520*/  IMAD.WIDE.U32 R14, R28, R47, RZ ;  /* 0x0000002f1c0e7225 */ /* 0x008fe200078e00ff */
[----:B------:R-:W-:Y:S03]  /*2530*/  BSSY B0, `(.L_x_1110) ;  /* 0x000026b000007945 */ /* 0x000fe60003800000 */
[----:B------:R-:W-:-:S04]  /*2540*/  IMAD R5, R11, R28, R5 ;  /* 0x0000001c0b057224 */ /* 0x000fc800078e0205 */
[----:B------:R-:W-:Y:S01]  /*2550*/  IMAD.IADD R53, R15, 0x1, R5 ;  /* 0x000000010f357824 */ /* 0x000fe200078e0205 */
[----:B0-----:R-:W-:-:S03]  /*2560*/  IADD3 R12, P0, P1, R14, R50, R57 ;  /* 0x000000320e0c7210 */ /* 0x001fc6000791e039 */
[----:B------:R-:W-:Y:S02]  /*2570*/  @P5 LOP3.LUT R22, R22, 0x2, RZ, 0xfc, !PT ;  /* 0x0000000216165812 */ /* 0x000fe400078efcff */
[----:B------:R-:W-:Y:S02]  /*2580*/  IADD3.X R13, R53, R51, R56, P0, P1 ;  /* 0x00000033350d7210 */ /* 0x000fe400007e2438 */
[----:B-1----:R-:W-:Y:S01]  /*2590*/  ISETP.GE.AND P0, PT, R27, 0x1, PT ;  /* 0x000000011b00780c */ /* 0x002fe20003f06270 */
[----:B--2---:R-:W-:-:S04]  /*25a0*/  IMAD R4, R23, 0x2800, R4 ;  /* 0x0000280017047824 */ /* 0x004fc800078e0204 */
[C---:B------:R-:W-:Y:S02]  /*25b0*/  VIADD R74, R4.reuse, 0x20 ;  /* 0x00000020044a7836 */ /* 0x040fe40000000000 */
[----:B------:R-:W-:Y:S02]  /*25c0*/  @P4 VIADD R74, R4, 0xffffffe0 ;  /* 0xffffffe0044a4836 */ /* 0x000fe40000000000 */
[C---:B------:R-:W-:Y:S02]  /*25d0*/  IMAD.IADD R75, R17.reuse, 0x1, R4 ;  /* 0x00000001114b7824 */ /* 0x040fe400078e0204 */
[----:B------:R-:W-:Y:S02]  /*25e0*/  IMAD.IADD R74, R17, 0x1, R74 ;  /* 0x00000001114a7824 */ /* 0x000fe400078e024a */
[----:B------:R-:W-:Y:S05]  /*25f0*/  @!P0 BRA `(.L_x_1111) ;  /* 0x0000002400188947 */ /* 0x000fea0003800000 */
[----:B------:R-:W-:Y:S01]  /*2600*/  ULDC.U8 UR4, c[0x0][0x410] ;  /* 0x0001040000047ab9 */ /* 0x000fe20000000000 */
[-C--:B------:R-:W-:Y:S01]  /*2610*/  IMAD R5, R63, R47.reuse, RZ ;  /* 0x0000002f3f057224 */ /* 0x080fe200078e02ff */
[----:B------:R-:W-:Y:S01]  /*2620*/  ISETP.NE.AND P0, PT, RZ, UR4, PT ;  /* 0x00000004ff007c0c */ /* 0x000fe2000bf05270 */
[-C--:B------:R-:W-:Y:S02]  /*2630*/  IMAD R7, R64, R47.reuse, RZ ;  /* 0x0000002f40077224 */ /* 0x080fe400078e02ff */
[C---:B------:R-:W-:Y:S02]  /*2640*/  IMAD R9, R11.reuse, R34, R5 ;  /* 0x000000220b097224 */ /* 0x040fe400078e0205 */
[----:B------:R-:W-:Y:S02]  /*2650*/  IMAD R11, R11, R40, R7 ;  /* 0x000000280b0b7224 */ /* 0x000fe400078e0207 */
[----:B------:R-:W-:-:S04]  /*2660*/  IMAD.WIDE.U32 R6, R34, R47, RZ ;  /* 0x0000002f22067225 */ /* 0x000fc800078e00ff */
[----:B------:R-:W-:-:S04]  /*2670*/  IMAD.WIDE.U32 R4, R40, R47, RZ ;  /* 0x0000002f28047225 */ /* 0x000fc800078e00ff */
[----:B------:R-:W-:Y:S02]  /*2680*/  IMAD.IADD R52, R7, 0x1, R9 ;  /* 0x0000000107347824 */ /* 0x000fe400078e0209 */
[----:B------:R-:W-:Y:S01]  /*2690*/  IMAD.IADD R55, R5, 0x1, R11 ;  /* 0x0000000105377824 */ /* 0x000fe200078e020b */
[----:B------:R-:W-:Y:S06]  /*26a0*/  @!P0 BRA `(.L_x_1112) ;  /* 0x0000001000548947 */ /* 0x000fec0003800000 */
[----:B------:R-:W2:Y:S01]  /*26b0*/  LDL.64 R78, [R1] ;  /* 0x00000000014e7983 */ /* 0x000ea20000100a00 */
[----:B------:R-:W0:Y:S01]  /*26c0*/  S2R R8, SR_TID.X ;  /* 0x0000000000087919 */ /* 0x000e220000002100 */
[----:B------:R-:W-:Y:S01]  /*26d0*/  BSSY B1, `(.L_x_1113) ;  /* 0x000001c000017945 */ /* 0x000fe20003800000 */
[----:B------:R-:W-:Y:S01]  /*26e0*/  CS2R R14, SRZ ;  /* 0x00000000000e7805 */ /* 0x000fe2000001ff00 */
[C---:B0-----:R-:W-:Y:S02]  /*26f0*/  VIADD R24, R8.reuse, 0xffffff80 ;  /* 0xffffff8008187836 */ /* 0x041fe40000000000 */
[----:B------:R-:W-:Y:S02]  /*2700*/  VIADD R10, R8, 0xffffff80 ;  /* 0xffffff80080a7836 */ /* 0x000fe40000000000 */
[----:B------:R-:W-:-:S03]  /*2710*/  IMAD R8, R47, -0xa0, R48 ;  /* 0xffffff602f087824 */ /* 0x000fc600078e0230 */
[----:B------:R-:W-:Y:S02]  /*2720*/  LEA.HI R10, R10, R24, RZ, 0x1 ;  /* 0x000000180a0a7211 */ /* 0x000fe400078f08ff */
[----:B------:R-:W-:Y:S02]  /*2730*/  VIMNMX R8, R8, 0xa0, PT ;  /* 0x000000a008087848 */ /* 0x000fe40003fe0100 */
[----:B------:R-:W-:-:S04]  /*2740*/  SHF.R.S32.HI R10, RZ, 0x1, R10 ;  /* 0x00000001ff0a7819 */ /* 0x000fc8000001140a */
[----:B------:R-:W-:Y:S02]  /*2750*/  ISETP.GE.AND P1, PT, R10, R8, PT ;  /* 0x000000080a00720c */ /* 0x000fe40003f26270 */
[----:B------:R-:W-:Y:S02]  /*2760*/  CS2R R8, SRZ ;  /* 0x0000000000087805 */ /* 0x000fe4000001ff00 */
[----:B------:R-:W-:Y:S02]  /*2770*/  CS2R R10, SRZ ;  /* 0x00000000000a7805 */ /* 0x000fe4000001ff00 */
[----:B------:R-:W-:Y:S01]  /*2780*/  CS2R R24, SRZ ;  /* 0x0000000000187805 */ /* 0x000fe2000001ff00 */
[----:B--2---:R-:W-:-:S06]  /*2790*/  VIADD R26, R78, 0x10 ;  /* 0x000000104e1a7836 */ /* 0x004fcc0000000000 */
[----:B------:R-:W-:Y:S05]  /*27a0*/  @P1 BRA `(.L_x_1114) ;  /* 0x0000000000381947 */ /* 0x000fea0003800000 */
        /* <DEDUP_REMOVED lines=11> */
[----:B------:R-:W-:-:S13]  /*2860*/  ISETP.GE.AND P0, PT, R26, R27, PT ;  /* 0x0000001b1a00720c */ /* 0x000fda0003f06270 */
[----:B------:R0:W5:Y:S04]  /*2870*/  @!P0 LDG.E.64 R8, desc[UR40][R6.64+0x10] ;  /* 0x0000102806088981 */ /* 0x000168000c1e1b00 */
[----:B------:R0:W5:Y:S02]  /*2880*/  @!P0 LDG.E.64 R10, desc[UR40][R4.64+0x10] ;  /* 0x00001028040a8981 */ /* 0x000164000c1e1b00 */
.L_x_1114:
[----:B------:R-:W-:Y:S05]  /*2890*/  BSYNC B1 ;  /* 0x0000000000017941 */ /* 0x000fea0003800000 */
.L_x_1113:
        /* <DEDUP_REMOVED lines=8> */
.L_x_1115:
[----:B------:R-:W2:Y:S01]  /*2920*/  LDL R4, [R1+0x18] ;  /* 0x0000180001047983 */ /* 0x000ea20000100800 */
[----:B------:R-:W-:Y:S01]  /*2930*/  IMAD R73, R23, 0x8, R17 ;  /* 0x0000000817497824 */ /* 0x000fe200078e0211 */
[----:B------:R-:W-:Y:S01]  /*2940*/  BSSY B1, `(.L_x_1116) ;  /* 0x0000004000017945 */ /* 0x000fe20003800000 */
[----:B--2---:R-:W-:-:S04]  /*2950*/  SHF.L.U32 R76, R4, 0x1f, RZ ;  /* 0x0000001f044c7819 */ /* 0x004fc800000006ff */
[----:B------:R-:W0:Y:S02]  /*2960*/  SYNCS.PHASECHK.TRANS64.TRYWAIT P5, [R73+URZ+0x13290], R76 ;  /* 0x0132904c490075a7 */ /* 0x000e2400080a017f */
[----:B0-----:R-:W-:Y:S05]  /*2970*/  @!P5 BRA `(.L_x_1117) ;  /* 0x000001d400d8d947 */ /* 0x001fea0003800000 */
.L_x_1411:
[----:B------:R-:W-:Y:S05]  /*2980*/  BSYNC B1 ;  /* 0x0000000000017941 */ /* 0x000fea0003800000 */
.L_x_1116:
[----:B------:R-:W-:Y:S05]  /*2990*/  @P1 BRA `(.L_x_1118) ;  /* 0x0000002000901947 */ /* 0x000fea0003800000 */
[----:B------:R-:W-:Y:S04]  /*29a0*/  BSSY B1, `(.L_x_1119) ;  /* 0x0000070000017945 */ /* 0x000fe80003800000 */
[----:B------:R-:W-:Y:S05]  /*29b0*/  @P3 BRA `(.L_x_1120) ;  /* 0x0000000400b83947 */ /* 0x000fea0003800000 */
[----:B------:R-:W2:Y:S01]  /*29c0*/  LDL.64 R52, [R1] ;  /* 0x0000000001347983 */ /* 0x000ea20000100a00 */
[----:B------:R-:W-:Y:S03]  /*29d0*/  BSSY B2, `(.L_x_1121) ;  /* 0x000006b000027945 */ /* 0x000fe60003800000 */
[----:B------:R1:W3:Y:S01]  /*29e0*/  LDS.128 R4, [R75+0xe000] ;  /* 0x00e000004b047984 */ /* 0x0002e20000000c00 */
[----:B--2---:R-:W-:-:S13]  /*29f0*/  ISETP.GE.AND P5, PT, R52, R27, PT ;  /* 0x0000001b3400720c */ /* 0x004fda0003fa6270 */
[----:B-1-3--:R-:W-:Y:S05]  /*2a00*/  @P5 BRA `(.L_x_1122) ;  /* 0x00000004009c5947 */ /* 0x00afea0003800000 */
[----:B------:R-:W-:Y:S02]  /*2a10*/  SHF.R.U32.HI R14, RZ, 0x8, R25 ;  /* 0x00000008ff0e7819 */ /* 0x000fe40000011619 */
[----:B------:R-:W-:Y:S02]  /*2a20*/  SHF.R.U32.HI R53, RZ, 0x8, R15 ;  /* 0x00000008ff357819 */ /* 0x000fe4000001160f */
[----:B------:R-:W-:Y:S02]  /*2a30*/  SHF.R.U32.HI R54, RZ, 0x10, R25 ;  /* 0x00000010ff367819 */ /* 0x000fe40000011619 */
[----:B------:R-:W-:Y:S01]  /*2a40*/  LOP3.LUT R52, R25, 0xff0000ff, RZ, 0xc0, !PT ;  /* 0xff0000ff19347812 */ /* 0x000fe200078ec0ff */
[----:B------:R-:W-:Y:S01]  /*2a50*/  IMAD.SHL.U32 R25, R14, 0x100, RZ ;  /* 0x000001000e197824 */ /* 0x000fe200078e00ff */
[----:B------:R-:W-:Y:S01]  /*2a60*/  SHF.R.U32.HI R55, RZ, 0x10, R15 ;  /* 0x00000010ff377819 */ /* 0x000fe2000001160f */
[----:B------:R-:W-:Y:S01]  /*2a70*/  IMAD.MOV.U32 R14, RZ, RZ, R4 ;  /* 0x000000ffff0e7224 */ /* 0x000fe200078e0004 */
[----:B------:R-:W-:Y:S01]  /*2a80*/  LOP3.LUT R24, R15, 0xff0000ff, RZ, 0xc0, !PT ;  /* 0xff0000ff0f187812 */ /* 0x000fe200078ec0ff */
[----:B------:R-:W-:Y:S01]  /*2a90*/  IMAD.SHL.U32 R15, R53, 0x100, RZ ;  /* 0x00000100350f7824 */ /* 0x000fe200078e00ff */
[----:B------:R-:W-:Y:S01]  /*2aa0*/  LOP3.LUT R53, R52, 0xff00, R25, 0xf8, !PT ;  /* 0x0000ff0034357812 */ /* 0x000fe200078ef819 */
[----:B------:R-:W-:Y:S01]  /*2ab0*/  IMAD.U32 R52, R54, 0x10000, RZ ;  /* 0x0001000036347824 */ /* 0x000fe200078e00ff */
[----:B------:R-:W-:-:S02]  /*2ac0*/  F2FP.F16.E4M3.UNPACK_B R25, R83.H1 ;  /* 0x00000053ff19723e */ /* 0x000fc400030006ff */
[----:B------:R-:W-:Y:S01]  /*2ad0*/  LOP3.LUT R24, R24, 0xff00, R15, 0xf8, !PT ;  /* 0x0000ff0018187812 */ /* 0x000fe200078ef80f */
[----:B------:R-:W-:Y:S01]  /*2ae0*/  IMAD.U32 R15, R55, 0x10000, RZ ;  /* 0x00010000370f7824 */ /* 0x000fe200078e00ff */
[-C--:B------:R-:W-:Y:S01]  /*2af0*/  F2FP.F16.E4M3.UNPACK_B R4, R5.reuse ;  /* 0x00000005ff04723e */ /* 0x080fe200020006ff */
[--C-:B------:R-:W-:Y:S01]  /*2b00*/  HADD2.F32 R55, -RZ, R25.reuse.H0_H0 ;  /* 0x20000019ff377230 */ /* 0x100fe20000004100 */
[----:B------:R-:W-:Y:S01]  /*2b10*/  LOP3.LUT R79, R53, 0xff0000, R52, 0xf8, !PT ;  /* 0x00ff0000354f7812 */ /* 0x000fe200078ef834 */
[----:B------:R-:W-:Y:S01]  /*2b20*/  HADD2.F32 R78, -RZ, R25.H1_H1 ;  /* 0x30000019ff4e7230 */ /* 0x000fe20000004100 */
[----:B------:R-:W-:Y:S01]  /*2b30*/  LOP3.LUT R54, R24, 0xff0000, R15, 0xf8, !PT ;  /* 0x00ff000018367812 */ /* 0x000fe200078ef80f */
[--C-:B------:R-:W-:Y:S01]  /*2b40*/  HADD2.F32 R15, -RZ, R4.reuse.H1_H1 ;  /* 0x30000004ff0f7230 */ /* 0x100fe20000004100 */
[----:B------:R-:W-:Y:S01]  /*2b50*/  F2FP.F16.E4M3.UNPACK_B R52, R82.H1 ;  /* 0x00000052ff34723e */ /* 0x000fe200030006ff */
[----:B------:R-:W-:Y:S01]  /*2b60*/  HADD2.F32 R4, -RZ, R4.H0_H0 ;  /* 0x20000004ff047230 */ /* 0x000fe20000004100 */
[----:B------:R-:W-:-:S02]  /*2b70*/  F2FP.F16.E4M3.UNPACK_B R5, R5.H1 ;  /* 0x00000005ff05723e */ /* 0x000fc400030006ff */
[-C--:B------:R-:W-:Y:S01]  /*2b80*/  FMUL.FTZ R81, R15, R55.reuse ;  /* 0x000000370f517220 */ /* 0x080fe20000410000 */
[--C-:B------:R-:W-:Y:S02]  /*2b90*/  HADD2.F32 R53, -RZ, R52.reuse.H0_H0 ;  /* 0x20000034ff357230 */ /* 0x100fe40000004100 */
[C---:B------:R-:W-:Y:S01]  /*2ba0*/  FMUL.FTZ R80, R4.reuse, R55 ;  /* 0x0000003704507220 */ /* 0x040fe20000410000 */
[--C-:B------:R-:W-:Y:S01]  /*2bb0*/  HADD2.F32 R25, -RZ, R5.reuse.H1_H1 ;  /* 0x30000005ff197230 */ /* 0x100fe20000004100 */
[----:B------:R-:W-:Y:S01]  /*2bc0*/  F2FP.F16.E4M3.UNPACK_B R55, R83 ;  /* 0x00000053ff37723e */ /* 0x000fe200020006ff */
[----:B------:R-:W-:Y:S02]  /*2bd0*/  HADD2.F32 R24, -RZ, R5.H0_H0 ;  /* 0x20000005ff187230 */ /* 0x000fe40000004100 */
[-C--:B------:R-:W-:Y:S01]  /*2be0*/  FFMA.FTZ R4, R4, R53.reuse, -R81 ;  /* 0x0000003504047223 */ /* 0x080fe20000010851 */
[----:B------:R-:W-:Y:S02]  /*2bf0*/  HADD2.F32 R52, -RZ, R52.H1_H1 ;  /* 0x30000034ff347230 */ /* 0x000fe40000004100 */
[-C--:B------:R-:W-:Y:S01]  /*2c00*/  FMUL.FTZ R81, R25, R78.reuse ;  /* 0x0000004e19517220 */ /* 0x080fe20000410000 */
[----:B------:R-:W-:Y:S01]  /*2c10*/  FFMA.FTZ R5, R15, R53, R80 ;  /* 0x000000350f057223 */ /* 0x000fe20000010050 */
[C---:B------:R-:W-:Y:S01]  /*2c20*/  FMUL.FTZ R78, R24.reuse, R78 ;  /* 0x0000004e184e7220 */ /* 0x040fe20000410000 */
[----:B------:R-:W-:Y:S01]  /*2c30*/  F2FP.F16.E4M3.UNPACK_B R15, R14.H1 ;  /* 0x0000000eff0f723e */ /* 0x000fe200030006ff */
[----:B------:R-:W-:Y:S01]  /*2c40*/  FFMA.FTZ R83, R24, R52, -R81 ;  /* 0x0000003418537223 */ /* 0x000fe20000010851 */
[----:B------:R-:W-:Y:S01]  /*2c50*/  F2FP.F16.E4M3.UNPACK_B R14, R14 ;  /* 0x0000000eff0e723e */ /* 0x000fe200020006ff */
[----:B------:R-:W-:Y:S01]  /*2c60*/  FFMA.FTZ R84, R25, R52, R78 ;  /* 0x0000003419547223 */ /* 0x000fe2000001004e */
[----:B------:R-:W-:Y:S01]  /*2c70*/  HADD2.F32 R78, -RZ, R55.H1_H1 ;  /* 0x30000037ff4e7230 */ /* 0x000fe20000004100 */
[----:B------:R-:W-:Y:S01]  /*2c80*/  F2FP.F16.E4M3.UNPACK_B R52, R82 ;  /* 0x00000052ff34723e */ /* 0x000fe200020006ff */
[----:B------:R-:W-:-:S02]  /*2c90*/  HADD2.F32 R24, -RZ, R15.H0_H0 ;  /* 0x2000000fff187230 */ /* 0x000fc40000004100 */
[----:B------:R-:W-:Y:S01]  /*2ca0*/  HADD2.F32 R25, -RZ, R15.H1_H1 ;  /* 0x3000000fff197230 */ /* 0x000fe20000004100 */
[----:B------:R-:W-:Y:S01]  /*2cb0*/  F2FP.SATFINITE.E4M3.F32.PACK_AB_MERGE_C R86, R84, R83, RZ ;  /* 0x000000535456723e */ /* 0x000fe200048070ff */
[--C-:B------:R-:W-:Y:S02]  /*2cc0*/  HADD2.F32 R15, -RZ, R14.reuse.H0_H0 ;  /* 0x2000000eff0f7230 */ /* 0x100fe40000004100 */
[-C--:B------:R-:W-:Y:S01]  /*2cd0*/  FMUL.FTZ R80, R24, R78.reuse ;  /* 0x0000004e18507220 */ /* 0x080fe20000410000 */
[----:B------:R-:W-:Y:S02]  /*2ce0*/  HADD2.F32 R55, -RZ, R55.H0_H0 ;  /* 0x20000037ff377230 */ /* 0x000fe40000004100 */
[----:B------:R-:W-:Y:S01]  /*2cf0*/  FMUL.FTZ R81, R25, R78 ;  /* 0x0000004e19517220 */ /* 0x000fe20000410000 */
[----:B------:R-:W-:Y:S01]  /*2d00*/  HADD2.F32 R14, -RZ, R14.H1_H1 ;  /* 0x3000000eff0e7230 */ /* 0x000fe20000004100 */
[----:B------:R-:W-:Y:S01]  /*2d10*/  F2FP.SATFINITE.E4M3.F32.PACK_AB_MERGE_C R5, R5, R4, R86 ;  /* 0x000000040505723e */ /* 0x000fe20004807056 */
[----:B------:R-:W-:-:S02]  /*2d20*/  HADD2.F32 R53, -RZ, R52.H1_H1 ;  /* 0x30000034ff357230 */ /* 0x000fc40000004100 */
[----:B------:R-:W-:Y:S02]  /*2d30*/  HADD2.F32 R52, -RZ, R52.H0_H0 ;  /* 0x20000034ff347230 */ /* 0x000fe40000004100 */
[-C--:B------:R-:W-:Y:S01]  /*2d40*/  FMUL.FTZ R78, R14, R55.reuse ;  /* 0x000000370e4e7220 */ /* 0x080fe20000410000 */
[----:B------:R-:W-:Y:S01]  /*2d50*/  FMUL.FTZ R55, R15, R55 ;  /* 0x000000370f377220 */ /* 0x000fe20000410000 */
[-C--:B------:R-:W-:Y:S01]  /*2d60*/  FFMA.FTZ R24, R24, R53.reuse, -R81 ;  /* 0x0000003518187223 */ /* 0x080fe20000010851 */
[----:B------:R-:W-:Y:S01]  /*2d70*/  FFMA.FTZ R25, R25, R53, R80 ;  /* 0x0000003519197223 */ /* 0x000fe20000010050 */
[-C--:B------:R-:W-:Y:S01]  /*2d80*/  FFMA.FTZ R81, R15, R52.reuse, -R78 ;  /* 0x000000340f517223 */ /* 0x080fe2000001084e */
[----:B------:R-:W-:Y:S01]  /*2d90*/  FFMA.FTZ R82, R14, R52, R55 ;  /* 0x000000340e527223 */ /* 0x000fe20000010037 */
[----:B------:R-:W-:Y:S02]  /*2da0*/  F2FP.F16.E4M3.UNPACK_B R15, R7.H1 ;  /* 0x00000007ff0f723e */ /* 0x000fe400030006ff */
[----:B------:R-:W-:-:S02]  /*2db0*/  F2FP.F16.E4M3.UNPACK_B R55, R79.H1 ;  /* 0x0000004fff37723e */ /* 0x000fc400030006ff */
[----:B------:R-:W-:Y:S01]  /*2dc0*/  F2FP.SATFINITE.E4M3.F32.PACK_AB_MERGE_C R85, R25, R24, RZ ;  /* 0x000000181955723e */ /* 0x000fe200048070ff */
[----:B------:R-:W-:Y:S01]  /*2dd0*/  HADD2.F32 R25, -RZ, R15.H1_H1 ;  /* 0x3000000fff197230 */ /* 0x000fe20000004100 */
[----:B------:R-:W-:Y:S01]  /*2de0*/  F2FP.F16.E4M3.UNPACK_B R52, R54.H1 ;  /* 0x00000036ff34723e */ /* 0x000fe200030006ff */
[----:B------:R-:W-:Y:S01]  /*2df0*/  HADD2.F32 R80, -RZ, R55.H1_H1 ;  /* 0x30000037ff507230 */ /* 0x000fe20000004100 */
[----:B------:R-:W-:Y:S01]  /*2e00*/  F2FP.F16.E4M3.UNPACK_B R14, R6.H1 ;  /* 0x00000006ff0e723e */ /* 0x000fe200030006ff */
[----:B------:R-:W-:Y:S01]  /*2e10*/  HADD2.F32 R24, -RZ, R15.H0_H0 ;  /* 0x2000000fff187230 */ /* 0x000fe20000004100 */
[----:B------:R-:W-:Y:S01]  /*2e20*/  F2FP.F16.E4M3.UNPACK_B R79, R79 ;  /* 0x0000004fff4f723e */ /* 0x000fe200020006ff */
[----:B------:R-:W-:Y:S01]  /*2e30*/  HADD2.F32 R53, -RZ, R52.H1_H1 ;  /* 0x30000034ff357230 */ /* 0x000fe20000004100 */
[----:B------:R-:W-:Y:S01]  /*2e40*/  F2FP.F16.E4M3.UNPACK_B R54, R54 ;  /* 0x00000036ff36723e */ /* 0x000fe200020006ff */
[----:B------:R-:W-:Y:S02]  /*2e50*/  HADD2.F32 R15, -RZ, R14.H1_H1 ;  /* 0x3000000eff0f7230 */ /* 0x000fe40000004100 */
[----:B------:R-:W-:Y:S01]  /*2e60*/  FMUL.FTZ R83, R25, R80 ;  /* 0x0000005019537220 */ /* 0x000fe20000410000 */
[----:B------:R-:W-:-:S02]  /*2e70*/  HADD2.F32 R78, -RZ, R79.H1_H1 ;  /* 0x3000004fff4e7230 */ /* 0x000fc40000004100 */
[C---:B------:R-:W-:Y:S01]  /*2e80*/  FMUL.FTZ R80, R24.reuse, R80 ;  /* 0x0000005018507220 */ /* 0x040fe20000410000 */
[----:B------:R-:W-:Y:S02]  /*2e90*/  HADD2.F32 R14, -RZ, R14.H0_H0 ;  /* 0x2000000eff0e7230 */ /* 0x000fe40000004100 */
[----:B------:R-:W-:Y:S01]  /*2ea0*/  FFMA.FTZ R84, R24, R53, -R83 ;  /* 0x0000003518547223 */ /* 0x000fe20000010853 */
[----:B------:R-:W-:Y:S02]  /*2eb0*/  HADD2.F32 R24, -RZ, R54.H1_H1 ;  /* 0x30000036ff187230 */ /* 0x000fe40000004100 */
[-C--:B------:R-:W-:Y:S01]  /*2ec0*/  FMUL.FTZ R83, R15, R78.reuse ;  /* 0x0000004e0f537220 */ /* 0x080fe20000410000 */
[----:B------:R-:W-:Y:S01]  /*2ed0*/  F2FP.F16.E4M3.UNPACK_B R7, R7 ;  /* 0x00000007ff07723e */ /* 0x000fe200020006ff */
[C---:B------:R-:W-:Y:S01]  /*2ee0*/  FMUL.FTZ R78, R14.reuse, R78 ;  /* 0x0000004e0e4e7220 */ /* 0x040fe20000410000 */
[----:B------:R-:W-:Y:S01]  /*2ef0*/  F2FP.F16.E4M3.UNPACK_B R6, R6 ;  /* 0x00000006ff06723e */ /* 0x000fe200020006ff */
[----:B------:R-:W-:Y:S01]  /*2f00*/  FFMA.FTZ R83, R14, R24, -R83 ;  /* 0x000000180e537223 */ /* 0x000fe20000010853 */
[----:B------:R-:W-:-:S02]  /*2f10*/  HADD2.F32 R79, -RZ, R79.H0_H0 ;  /* 0x2000004fff4f7230 */ /* 0x000fc40000004100 */
[----:B------:R-:W-:Y:S01]  /*2f20*/  FFMA.FTZ R78, R15, R24, R78 ;  /* 0x000000180f4e7223 */ /* 0x000fe2000001004e */
[--C-:B------:R-:W-:Y:S02]  /*2f30*/  HADD2.F32 R14, -RZ, R7.reuse.H0_H0 ;  /* 0x20000007ff0e7230 */ /* 0x100fe40000004100 */
[----:B------:R-:W-:Y:S01]  /*2f40*/  FFMA.FTZ R53, R25, R53, R80 ;  /* 0x0000003519357223 */ /* 0x000fe20000010050 */
[----:B------:R-:W-:Y:S01]  /*2f50*/  HADD2.F32 R15, -RZ, R7.H1_H1 ;  /* 0x30000007ff0f7230 */ /* 0x000fe20000004100 */
[----:B------:R-:W-:Y:S01]  /*2f60*/  F2FP.SATFINITE.E4M3.F32.PACK_AB_MERGE_C R4, R82, R81, R85 ;  /* 0x000000515204723e */ /* 0x000fe20004807055 */
[--C-:B------:R-:W-:Y:S01]  /*2f70*/  HADD2.F32 R7, -RZ, R6.reuse.H0_H0 ;  /* 0x20000006ff077230 */ /* 0x100fe20000004100 */
[----:B------:R-:W-:Y:S01]  /*2f80*/  F2FP.SATFINITE.E4M3.F32.PACK_AB_MERGE_C R78, R78, R83, RZ ;  /* 0x000000534e4e723e */ /* 0x000fe200048070ff */
[----:B------:R-:W-:Y:S01]  /*2f90*/  HADD2.F32 R6, -RZ, R6.H1_H1 ;  /* 0x30000006ff067230 */ /* 0x000fe20000004100 */
[----:B------:R-:W-:Y:S01]  /*2fa0*/  F2FP.SATFINITE.E4M3.F32.PACK_AB_MERGE_C R53, R53, R84, RZ ;  /* 0x000000543535723e */ /* 0x000fe200048070ff */
[----:B------:R-:W-:-:S02]  /*2fb0*/  HADD2.F32 R55, -RZ, R55.H0_H0 ;  /* 0x20000037ff377230 */ /* 0x000fc40000004100 */
[----:B------:R-:W-:Y:S02]  /*2fc0*/  HADD2.F32 R52, -RZ, R52.H0_H0 ;  /* 0x20000034ff347230 */ /* 0x000fe40000004100 */
        /* <DEDUP_REMOVED lines=11> */
.L_x_1122:
[----:B------:R-:W-:Y:S05]  /*3080*/  BSYNC B2 ;  /* 0x0000000000027941 */ /* 0x000fea0003800000 */
.L_x_1121:
[----:B------:R1:W-:Y:S02]  /*3090*/  STG.E.128 desc[UR40][R12.64], R4 ;  /* 0x000000040c007986 */ /* 0x0003e4000c101d28 */
.L_x_1120:
[----:B------:R-:W-:Y:S05]  /*30a0*/  BSYNC B1 ;  /* 0x0000000000017941 */ /* 0x000fea0003800000 */
.L_x_1119:
[----:B------:R-:W-:Y:S05]  /*30b0*/  @P2 BRA `(.L_x_1118) ;  /* 0x0000001800c82947 */ /* 0x000fea0003800000 */
[----:B-1----:R-:W2:Y:S01]  /*30c0*/  LDL R6, [R1+0x34] ;  /* 0x0000340001067983 */ /* 0x002ea20000100800 */
[----:B------:R-:W-:Y:S01]  /*30d0*/  IMAD.MOV.U32 R5, RZ, RZ, 0x20 ;  /* 0x00000020ff057424 */ /* 0x000fe200078e00ff */
[----:B------:R-:W-:Y:S01]  /*30e0*/  ISETP.GE.AND P5, PT, R26, R27, PT ;  /* 0x0000001b1a00720c */ /* 0x000fe20003fa6270 */
[----:B------:R-:W-:Y:S01]  /*30f0*/  IMAD R4, R23, 0x2800, RZ ;  /* 0x0000280017047824 */ /* 0x000fe200078e02ff */
[----:B------:R-:W-:Y:S02]  /*3100*/  BSSY B1, `(.L_x_1123) ;  /* 0x000006d000017945 */ /* 0x000fe40003800000 */
[----:B------:R-:W-:-:S04]  /*3110*/  SEL R5, R5, 0xffffffe0, !P4 ;  /* 0xffffffe005057807 */ /* 0x000fc80006000000 */
[----:B--2---:R-:W-:-:S05]  /*3120*/  IADD3 R4, R5, R6, R4 ;  /* 0x0000000605047210 */ /* 0x004fca0007ffe004 */
[----:B------:R-:W-:-:S06]  /*3130*/  IMAD.IADD R4, R17, 0x1, R4 ;  /* 0x0000000111047824 */ /* 0x000fcc00078e0204 */
[----:B------:R-:W1:Y:S01]  /*3140*/  LDS.128 R4, [R4+0xe000] ;  /* 0x00e0000004047984 */ /* 0x000e620000000c00 */
[----:B------:R-:W-:Y:S05]  /*3150*/  @P5 BRA `(.L_x_1124) ;  /* 0x00000004009c5947 */ /* 0x000fea0003800000 */
[----:B------:R-:W-:Y:S02]  /*3160*/  SHF.R.U32.HI R25, RZ, 0x8, R9 ;  /* 0x00000008ff197819 */ /* 0x000fe40000011609 */
[----:B------:R-:W-:Y:S02]  /*3170*/  SHF.R.U32.HI R8, RZ, 0x8, R11 ;  /* 0x00000008ff087819 */ /* 0x000fe4000001160b */
[----:B------:R-:W-:Y:S02]  /*3180*/  LOP3.LUT R10, R9, 0xff0000ff, RZ, 0xc0, !PT ;  /* 0xff0000ff090a7812 */ /* 0x000fe400078ec0ff */
[----:B------:R-:W-:Y:S01]  /*3190*/  SHF.R.U32.HI R24, RZ, 0x10, R9 ;  /* 0x00000010ff187819 */ /* 0x000fe20000011609 */
[----:B------:R-:W-:Y:S01]  /*31a0*/  IMAD.SHL.U32 R9, R25, 0x100, RZ ;  /* 0x0000010019097824 */ /* 0x000fe200078e00ff */
[----:B------:R-:W-:Y:S02]  /*31b0*/  LOP3.LUT R14, R11, 0xff0000ff, RZ, 0xc0, !PT ;  /* 0xff0000ff0b0e7812 */ /* 0x000fe400078ec0ff */
[----:B------:R-:W-:Y:S01]  /*31c0*/  SHF.R.U32.HI R15, RZ, 0x10, R11 ;  /* 0x00000010ff0f7819 */ /* 0x000fe2000001160b */
[----:B------:R-:W-:Y:S01]  /*31d0*/  IMAD.SHL.U32 R11, R8, 0x100, RZ ;  /* 0x00000100080b7824 */ /* 0x000fe200078e00ff */
[----:B------:R-:W-:Y:S01]  /*31e0*/  LOP3.LUT R9, R10, 0xff00, R9, 0xf8, !PT ;  /* 0x0000ff000a097812 */ /* 0x000fe200078ef809 */
[----:B-1----:R-:W-:Y:S01]  /*31f0*/  IMAD.MOV.U32 R8, RZ, RZ, R4 ;  /* 0x000000ffff087224 */ /* 0x002fe200078e0004 */
[----:B------:R-:W-:Y:S01]  /*3200*/  F2FP.F16.E4M3.UNPACK_B R4, R5 ;  /* 0x00000005ff04723e */ /* 0x000fe200020006ff */
[----:B------:R-:W-:Y:S01]  /*3210*/  IMAD.U32 R10, R24, 0x10000, RZ ;  /* 0x00010000180a7824 */ /* 0x000fe200078e00ff */
[----:B------:R-:W-:Y:S01]  /*3220*/  LOP3.LUT R14, R14, 0xff00, R11, 0xf8, !PT ;  /* 0x0000ff000e0e7812 */ /* 0x000fe200078ef80b */
[----:B------:R-:W-:Y:S01]  /*3230*/  IMAD.U32 R15, R15, 0x10000, RZ ;  /* 0x000100000f0f7824 */ /* 0x000fe200078e00ff */
[----:B------:R-:W-:-:S02]  /*3240*/  F2FP.F16.E4M3.UNPACK_B R11, R51.H1 ;  /* 0x00000033ff0b723e */ /* 0x000fc400030006ff */
        /* <DEDUP_REMOVED lines=14> */
[-C--:B------:R-:W-:Y:S01]  /*3330*/  FFMA.FTZ R5, R9, R15.reuse, R52 ;  /* 0x0000000f09057223 */ /* 0x080fe20000010034 */
[----:B------:R-:W-:Y:S02]  /*3340*/  HADD2.F32 R14, -RZ, R14.H1_H1 ;  /* 0x3000000eff0e7230 */ /* 0x000fe40000004100 */
[C---:B------:R-:W-:Y:S01]  /*3350*/  FMUL.FTZ R25, R11.reuse, R26 ;  /* 0x0000001a0b197220 */ /* 0x040fe20000410000 */
[----:B------:R-:W-:Y:S01]  /*3360*/  F2FP.F16.E4M3.UNPACK_B R9, R8.H1 ;  /* 0x00000008ff09723e */ /* 0x000fe200030006ff */
[----:B------:R-:W-:Y:S01]  /*3370*/  FMUL.FTZ R26, R10, R26 ;  /* 0x0000001a0a1a7220 */ /* 0x000fe20000410000 */
[----:B------:R-:W-:Y:S01]  /*3380*/  FFMA.FTZ R4, R4, R15, -R53 ;  /* 0x0000000f04047223 */ /* 0x000fe20000010835 */
[----:B------:R-:W-:Y:S01]  /*3390*/  F2FP.F16.E4M3.UNPACK_B R50, R50 ;  /* 0x00000032ff32723e */ /* 0x000fe200020006ff */
[-C--:B------:R-:W-:Y:S01]  /*33a0*/  FFMA.FTZ R53, R10, R14.reuse, -R25 ;  /* 0x0000000e0a357223 */ /* 0x080fe20000010819 */
[----:B------:R-:W-:Y:S01]  /*33b0*/  FFMA.FTZ R54, R11, R14, R26 ;  /* 0x0000000e0b367223 */ /* 0x000fe2000001001a */
[----:B------:R-:W-:Y:S01]  /*33c0*/  HADD2.F32 R15, -RZ, R51.H1_H1 ;  /* 0x30000033ff0f7230 */ /* 0x000fe20000004100 */
[----:B------:R-:W-:Y:S01]  /*33d0*/  F2FP.F16.E4M3.UNPACK_B R8, R8 ;  /* 0x00000008ff08723e */ /* 0x000fe200020006ff */
[----:B------:R-:W-:-:S02]  /*33e0*/  HADD2.F32 R11, -RZ, R9.H1_H1 ;  /* 0x30000009ff0b7230 */ /* 0x000fc40000004100 */
[----:B------:R-:W-:Y:S01]  /*33f0*/  HADD2.F32 R10, -RZ, R9.H0_H0 ;  /* 0x20000009ff0a7230 */ /* 0x000fe20000004100 */
[----:B------:R-:W-:Y:S01]  /*3400*/  F2FP.SATFINITE.E4M3.F32.PACK_AB_MERGE_C R78, R54, R53, RZ ;  /* 0x00000035364e723e */ /* 0x000fe200048070ff */
[----:B------:R-:W-:Y:S02]  /*3410*/  HADD2.F32 R14, -RZ, R50.H1_H1 ;  /* 0x30000032ff0e7230 */ /* 0x000fe40000004100 */
[-C--:B------:R-:W-:Y:S01]  /*3420*/  FMUL.FTZ R25, R11, R15.reuse ;  /* 0x0000000f0b197220 */ /* 0x080fe20000410000 */
[--C-:B------:R-:W-:Y:S02]  /*3430*/  HADD2.F32 R9, -RZ, R8.reuse.H0_H0 ;  /* 0x20000008ff097230 */ /* 0x100fe40000004100 */
[C---:B------:R-:W-:Y:S01]  /*3440*/  FMUL.FTZ R52, R10.reuse, R15 ;  /* 0x0000000f0a347220 */ /* 0x040fe20000410000 */
[----:B------:R-:W-:Y:S02]  /*3450*/  HADD2.F32 R51, -RZ, R51.H0_H0 ;  /* 0x20000033ff337230 */ /* 0x000fe40000004100 */
[----:B------:R-:W-:Y:S01]  /*3460*/  FFMA.FTZ R25, R10, R14, -R25 ;  /* 0x0000000e0a197223 */ /* 0x000fe20000010819 */
[----:B------:R-:W-:-:S02]  /*3470*/  HADD2.F32 R8, -RZ, R8.H1_H1 ;  /* 0x30000008ff087230 */ /* 0x000fc40000004100 */
[----:B------:R-:W-:Y:S01]  /*3480*/  FFMA.FTZ R14, R11, R14, R52 ;  /* 0x0000000e0b0e7223 */ /* 0x000fe20000010034 */
[----:B------:R-:W-:Y:S02]  /*3490*/  HADD2.F32 R50, -RZ, R50.H0_H0 ;  /* 0x20000032ff327230 */ /* 0x000fe40000004100 */
[-C--:B------:R-:W-:Y:S01]  /*34a0*/  FMUL.FTZ R15, R9, R51.reuse ;  /* 0x00000033090f7220 */ /* 0x080fe20000410000 */
[----:B------:R-:W-:Y:S01]  /*34b0*/  F2FP.SATFINITE.E4M3.F32.PACK_AB_MERGE_C R5, R5, R4, R78 ;  /* 0x000000040505723e */ /* 0x000fe2000480704e */
[----:B------:R-:W-:Y:S01]  /*34c0*/  FMUL.FTZ R26, R8, R51 ;  /* 0x00000033081a7220 */ /* 0x000fe20000410000 */
[----:B------:R-:W-:Y:S01]  /*34d0*/  F2FP.SATFINITE.E4M3.F32.PACK_AB_MERGE_C R55, R14, R25, RZ ;  /* 0x000000190e37723e */ /* 0x000fe200048070ff */
[-C--:B------:R-:W-:Y:S01]  /*34e0*/  FFMA.FTZ R52, R8, R50.reuse, R15 ;  /* 0x0000003208347223 */ /* 0x080fe2000001000f */
[----:B------:R-:W-:Y:S01]  /*34f0*/  F2FP.F16.E4M3.UNPACK_B R25, R27.H1 ;  /* 0x0000001bff19723e */ /* 0x000fe200030006ff */
[----:B------:R-:W-:Y:S01]  /*3500*/  FFMA.FTZ R51, R9, R50, -R26 ;  /* 0x0000003209337223 */ /* 0x000fe2000001081a */
[----:B------:R-:W-:-:S02]  /*3510*/  F2FP.F16.E4M3.UNPACK_B R9, R7.H1 ;  /* 0x00000007ff09723e */ /* 0x000fc400030006ff */
[----:B------:R-:W-:Y:S01]  /*3520*/  F2FP.F16.E4M3.UNPACK_B R14, R24.H1 ;  /* 0x00000018ff0e723e */ /* 0x000fe200030006ff */
[----:B------:R-:W-:Y:S01]  /*3530*/  HADD2.F32 R50, -RZ, R25.H1_H1 ;  /* 0x30000019ff327230 */ /* 0x000fe20000004100 */
[----:B------:R-:W-:Y:S01]  /*3540*/  F2FP.F16.E4M3.UNPACK_B R8, R6.H1 ;  /* 0x00000006ff08723e */ /* 0x000fe200030006ff */
[--C-:B------:R-:W-:Y:S01]  /*3550*/  HADD2.F32 R11, -RZ, R9.reuse.H1_H1 ;  /* 0x30000009ff0b7230 */ /* 0x100fe20000004100 */
[----:B------:R-:W-:Y:S01]  /*3560*/  F2FP.F16.E4M3.UNPACK_B R27, R27 ;  /* 0x0000001bff1b723e */ /* 0x000fe200020006ff */
[----:B------:R-:W-:Y:S01]  /*3570*/  HADD2.F32 R10, -RZ, R9.H0_H0 ;  /* 0x20000009ff0a7230 */ /* 0x000fe20000004100 */
[----:B------:R-:W-:Y:S01]  /*3580*/  F2FP.F16.E4M3.UNPACK_B R24, R24 ;  /* 0x00000018ff18723e */ /* 0x000fe200020006ff */
[----:B------:R-:W-:Y:S02]  /*3590*/  HADD2.F32 R15, -RZ, R14.H1_H1 ;  /* 0x3000000eff0f7230 */ /* 0x000fe40000004100 */
[----:B------:R-:W-:Y:S01]  /*35a0*/  FMUL.FTZ R53, R11, R50 ;  /* 0x000000320b357220 */ /* 0x000fe20000410000 */
[----:B------:R-:W-:-:S02]  /*35b0*/  HADD2.F32 R9, -RZ, R8.H1_H1 ;  /* 0x30000008ff097230 */ /* 0x000fc40000004100 */
[C---:B------:R-:W-:Y:S01]  /*35c0*/  FMUL.FTZ R50, R10.reuse, R50 ;  /* 0x000000320a327220 */ /* 0x040fe20000410000 */
[--C-:B------:R-:W-:Y:S02]  /*35d0*/  HADD2.F32 R26, -RZ, R27.reuse.H1_H1 ;  /* 0x3000001bff1a7230 */ /* 0x100fe40000004100 */
[----:B------:R-:W-:Y:S01]  /*35e0*/  FFMA.FTZ R54, R10, R15, -R53 ;  /* 0x0000000f0a367223 */ /* 0x000fe20000010835 */
[----:B------:R-:W-:Y:S01]  /*35f0*/  HADD2.F32 R8, -RZ, R8.H0_H0 ;  /* 0x20000008ff087230 */ /* 0x000fe20000004100 */
[----:B------:R-:W-:Y:S01]  /*3600*/  F2FP.F16.E4M3.UNPACK_B R7, R7 ;  /* 0x00000007ff07723e */ /* 0x000fe200020006ff */
        /* <DEDUP_REMOVED lines=28> */
.L_x_1124:
[----:B------:R-:W-:Y:S05]  /*37d0*/  BSYNC B1 ;  /* 0x0000000000017941 */ /* 0x000fea0003800000 */
.L_x_1123:
[----:B-1----:R2:W-:Y:S01]  /*37e0*/  STG.E.128 desc[UR40][R12.64+0x20], R4 ;  /* 0x000020040c007986 */ /* 0x0025e2000c101d28 */
[----:B------:R-:W-:Y:S05]  /*37f0*/  BRA `(.L_x_1118) ;  /* 0x0000001000f87947 */ /* 0x000fea0003800000 */
.L_x_1112:
[----:B------:R-:W0:Y:S01]  /*3800*/  S2R R5, SR_TID.X ;  /* 0x0000000000057919 */ /* 0x000e220000002100 */
[----:B------:R-:W2:Y:S01]  /*3810*/  LDL R26, [R1+0x10] ;  /* 0x00001000011a7983 */ /* 0x000ea20000100800 */
[C---:B0-----:R-:W-:Y:S02]  /*3820*/  VIADD R9, R5.reuse, 0xffffff80 ;  /* 0xffffff8005097836 */ /* 0x041fe40000000000 */
[----:B------:R-:W-:Y:S02]  /*3830*/  VIADD R8, R5, 0xffffff80 ;  /* 0xffffff8005087836 */ /* 0x000fe40000000000 */
[----:B------:R-:W-:-:S03]  /*3840*/  IMAD R5, R47, -0xa0, R48 ;  /* 0xffffff602f057824 */ /* 0x000fc600078e0230 */
[----:B------:R-:W-:Y:S02]  /*3850*/  LEA.HI R8, R8, R9, RZ, 0x1 ;  /* 0x0000000908087211 */ /* 0x000fe400078f08ff */
[----:B------:R-:W-:Y:S02]  /*3860*/  VIMNMX R5, R5, 0xa0, PT ;  /* 0x000000a005057848 */ /* 0x000fe40003fe0100 */
[----:B------:R-:W-:-:S04]  /*3870*/  SHF.R.S32.HI R8, RZ, 0x1, R8 ;  /* 0x00000001ff087819 */ /* 0x000fc80000011408 */
[----:B------:R-:W-:-:S04]  /*3880*/  ISETP.GE.AND P1, PT, R8, R5, PT ;  /* 0x000000050800720c */ /* 0x000fc80003f26270 */
[----:B------:R-:W-:-:S13]  /*3890*/  ISETP.GE.OR P0, PT, R156, R27, P1 ;  /* 0x0000001b9c00720c */ /* 0x000fda0000f06670 */
[----:B------:R-:W0:Y:S08]  /*38a0*/  @!P0 LDC.64 R12, c[0x0][0x3e8] ;  /* 0x0000fa00ff0c8b82 */ /* 0x000e300000000a00 */
[----:B------:R-:W1:Y:S01]  /*38b0*/  @!P0 LDC.64 R24, c[0x0][0x400] ;  /* 0x00010000ff188b82 */ /* 0x000e620000000a00 */
[----:B------:R-:W-:Y:S02]  /*38c0*/  CS2R R10, SRZ ;  /* 0x00000000000a7805 */ /* 0x000fe4000001ff00 */
[----:B------:R-:W-:-:S02]  /*38d0*/  CS2R R8, SRZ ;  /* 0x0000000000087805 */ /* 0x000fc4000001ff00 */
[----:B0-----:R-:W-:-:S04]  /*38e0*/  @!P0 IADD3 R12, P5, P6, R32, R12, R6 ;  /* 0x0000000c200c8210 */ /* 0x001fc80007ebe006 */
[----:B------:R-:W-:Y:S02]  /*38f0*/  @!P0 IADD3.X R13, R66, R13, R52, P5, P6 ;  /* 0x0000000d420d8210 */ /* 0x000fe40002fec434 */
[----:B------:R-:W-:Y:S02]  /*3900*/  CS2R R6, SRZ ;  /* 0x0000000000067805 */ /* 0x000fe4000001ff00 */
[----:B-1----:R-:W-:Y:S02]  /*3910*/  @!P0 IADD3 R24, P5, P6, R38, R24, R4 ;  /* 0x0000001826188210 */ /* 0x002fe40007ebe004 */
[----:B------:R-:W-:Y:S02]  /*3920*/  CS2R R4, SRZ ;  /* 0x0000000000047805 */ /* 0x000fe4000001ff00 */
[----:B------:R-:W-:-:S04]  /*3930*/  @!P0 IADD3.X R25, R70, R25, R55, P5, P6 ;  /* 0x0000001946198210 */ /* 0x000fc80002fec437 */
[----:B------:R-:W3:Y:S04]  /*3940*/  @!P0 LDG.E.128 R4, desc[UR40][R12.64] ;  /* 0x000000280c048981 */ /* 0x000ee8000c1e1d00 */
[----:B------:R-:W4:Y:S01]  /*3950*/  @!P0 LDG.E.128 R8, desc[UR40][R24.64] ;  /* 0x0000002818088981 */ /* 0x000f22000c1e1d00 */
[----:B------:R-:W-:Y:S02]  /*3960*/  ISETP.GE.AND P0, PT, R156, R27, PT ;  /* 0x0000001b9c00720c */ /* 0x000fe40003f06270 */
[----:B------:R-:W-:-:S11]  /*3970*/  LOP3.LUT R22, R22, 0xfffffffe, RZ, 0xc0, !PT ;  /* 0xfffffffe16167812 */ /* 0x000fd600078ec0ff */
[----:B------:R-:W-:Y:S02]  /*3980*/  @P0 LOP3.LUT R22, R22, 0x1, RZ, 0xfc, !PT ;  /* 0x0000000116160812 */ /* 0x000fe400078efcff */
[----:B--2---:R-:W-:Y:S01]  /*3990*/  ISETP.NE.AND P0, PT, R26, 0x3, PT ;  /* 0x000000031a00780c */ /* 0x004fe20003f05270 */
[----:B---3--:R-:W-:Y:S02]  /*39a0*/  IMAD.MOV.U32 R80, RZ, RZ, R6 ;  /* 0x000000ffff507224 */ /* 0x008fe400078e0006 */
[----:B------:R-:W-:Y:S02]  /*39b0*/  IMAD.MOV.U32 R83, RZ, RZ, R4 ;  /* 0x000000ffff537224 */ /* 0x000fe400078e0004 */
[----:B----4-:R-:W-:Y:S02]  /*39c0*/  IMAD.MOV.U32 R82, RZ, RZ, R10 ;  /* 0x000000ffff527224 */ /* 0x010fe400078e000a */
[----:B------:R-:W-:-:S06]  /*39d0*/  IMAD.MOV.U32 R84, RZ, RZ, R8 ;  /* 0x000000ffff547224 */ /* 0x000fcc00078e0008 */
[----:B------:R-:W-:Y:S05]  /*39e0*/  @!P0 BRA `(.L_x_1125) ;  /* 0x0000000000048947 */ /* 0x000fea0003800000 */
[----:B------:R-:W-:Y:S01]  /*39f0*/  BPT.TRAP 0x1 ;  /* 0x000000040000795c */ /* 0x000fe20000300000 */
.L_x_1125:
[----:B------:R-:W2:Y:S01]  /*3a00*/  LDL R12, [R1+0x18] ;  /* 0x00001800010c7983 */ /* 0x000ea20000100800 */
[----:B------:R-:W-:Y:S01]  /*3a10*/  IMAD R73, R23, 0x8, R17 ;  /* 0x0000000817497824 */ /* 0x000fe200078e0211 */
[----:B------:R-:W0:Y:S01]  /*3a20*/  LDC R78, c[0x0][0x2f4] ;  /* 0x0000bd00ff4e7b82 */ /* 0x000e220000000800 */
[----:B------:R-:W-:Y:S01]  /*3a30*/  BSSY B1, `(.L_x_1126) ;  /* 0x0000004000017945 */ /* 0x000fe20003800000 */
[----:B--2---:R-:W-:-:S04]  /*3a40*/  SHF.L.U32 R76, R12, 0x1f, RZ ;  /* 0x0000001f0c4c7819 */ /* 0x004fc800000006ff */
[----:B------:R-:W1:Y:S02]  /*3a50*/  SYNCS.PHASECHK.TRANS64.TRYWAIT P5, [R73+URZ+0x13290], R76 ;  /* 0x0132904c490075a7 */ /* 0x000e6400080a017f */
[----:B01----:R-:W-:Y:S05]  /*3a60*/  @!P5 BRA `(.L_x_1127) ;  /* 0x000001c400b0d947 */ /* 0x003fea0003800000 */
.L_x_1412:
[----:B------:R-:W-:Y:S05]  /*3a70*/  BSYNC B1 ;  /* 0x0000000000017941 */ /* 0x000fea0003800000 */
.L_x_1126:
[----:B------:R-:W1:Y:S01]  /*3a80*/  S2R R12, SR_TID.X ;  /* 0x00000000000c7919 */ /* 0x000e620000002100 */
[----:B------:R-:W-:Y:S01]  /*3a90*/  ISETP.GE.OR P5, PT, R156, R78, P1 ;  /* 0x0000004e9c00720c */ /* 0x000fe20000fa6670 */
[----:B------:R-:W-:Y:S01]  /*3aa0*/  ULDC.64 UR4, c[0x0][0x300] ;  /* 0x0000c00000047ab9 */ /* 0x000fe20000000a00 */
[----:B------:R-:W-:Y:S02]  /*3ab0*/  IMAD.MOV.U32 R52, RZ, RZ, R14 ;  /* 0x000000ffff347224 */ /* 0x000fe400078e000e */
[C---:B-1----:R-:W-:Y:S02]  /*3ac0*/  VIADD R24, R12.reuse, 0xffffff80 ;  /* 0xffffff800c187836 */ /* 0x042fe40000000000 */
[----:B------:R-:W-:Y:S02]  /*3ad0*/  VIADD R13, R12, 0xffffff80 ;  /* 0xffffff800c0d7836 */ /* 0x000fe40000000000 */
[----:B------:R-:W-:-:S03]  /*3ae0*/  IMAD R12, R49, UR4, RZ ;  /* 0x00000004310c7c24 */ /* 0x000fc6000f8e02ff */
[----:B------:R-:W-:-:S04]  /*3af0*/  LEA.HI R13, R13, R24, RZ, 0x1 ;  /* 0x000000180d0d7211 */ /* 0x000fc800078f08ff */
[----:B------:R-:W-:-:S05]  /*3b00*/  SHF.R.S32.HI R13, RZ, 0x1, R13 ;  /* 0x00000001ff0d7819 */ /* 0x000fca000001140d */
[----:B------:R-:W-:-:S04]  /*3b10*/  IMAD.WIDE.U32 R52, R13, UR4, R52 ;  /* 0x000000040d347c25 */ /* 0x000fc8000f8e0034 */
[----:B------:R-:W-:Y:S01]  /*3b20*/  IMAD R79, R13, UR5, R12 ;  /* 0x000000050d4f7c24 */ /* 0x000fe2000f8e020c */
[----:B------:R-:W-:Y:S06]  /*3b30*/  @P5 BRA `(.L_x_1118) ;  /* 0x0000001000285947 */ /* 0x000fec0003800000 */
[----:B------:R-:W2:Y:S04]  /*3b40*/  LDL R25, [R1+0x44] ;  /* 0x0000440001197983 */ /* 0x000ea80000100800 */
[----:B------:R-:W3:Y:S01]  /*3b50*/  LDL R24, [R1+0x48] ;  /* 0x0000480001187983 */ /* 0x000ee20000100800 */
[----:B------:R-:W-:Y:S01]  /*3b60*/  IMAD.IADD R79, R79, 0x1, R53 ;  /* 0x000000014f4f7824 */ /* 0x000fe200078e0235 */
[----:B------:R-:W-:Y:S01]  /*3b70*/  IADD3 R55, P5, P6, R2, R52, R67 ;  /* 0x0000003402377210 */ /* 0x000fe20007ebe043 */
[----:B------:R-:W-:Y:S03]  /*3b80*/  BSSY B1, `(.L_x_1128) ;  /* 0x00000e3000017945 */ /* 0x000fe60003800000 */
[----:B------:R-:W-:-:S02]  /*3b90*/  IADD3.X R12, R0, R79, R69, P5, P6 ;  /* 0x0000004f000c7210 */ /* 0x000fc40002fec445 */
[----:B------:R-:W-:Y:S02]  /*3ba0*/  IADD3 R54, P5, R55, R50, RZ ;  /* 0x0000003237367210 */ /* 0x000fe40007fbe0ff */
[----:B------:R-:W-:-:S03]  /*3bb0*/  LOP3.LUT P6, RZ, R22, 0x1, RZ, 0xc0, !PT ;  /* 0x0000000116ff7812 */ /* 0x000fc600078cc0ff */
[----:B------:R-:W-:Y:S01]  /*3bc0*/  IMAD.X R55, R12, 0x1, R51, P5 ;  /* 0x000000010c377824 */ /* 0x000fe200028e0633 */
[----:B------:R-:W-:Y:S01]  /*3bd0*/  LOP3.LUT P5, RZ, R22, 0x4, RZ, 0xc0, !PT ;  /* 0x0000000416ff7812 */ /* 0x000fe200078ac0ff */
[----:B------:R-:W-:-:S05]  /*3be0*/  IMAD.IADD R12, R78, 0x1, -R61 ;  /* 0x000000014e0c7824 */ /* 0x000fca00078e0a3d */
[----:B------:R-:W-:-:S04]  /*3bf0*/  SEL R12, R61, R12, !P5 ;  /* 0x0000000c3d0c7207 */ /* 0x000fc80006800000 */
[----:B------:R-:W-:-:S04]  /*3c00*/  SHF.R.S32.HI R13, RZ, 0x1f, R12 ;  /* 0x0000001fff0d7819 */ /* 0x000fc8000001140c */
[----:B------:R-:W-:-:S04]  /*3c10*/  LEA.HI R13, R13, R12, RZ, 0x5 ;  /* 0x0000000c0d0d7211 */ /* 0x000fc800078f28ff */
[----:B------:R-:W-:-:S04]  /*3c20*/  SHF.R.S32.HI R13, RZ, 0x5, R13 ;  /* 0x00000005ff0d7819 */ /* 0x000fc8000001140d */
[----:B------:R-:W-:-:S05]  /*3c30*/  LEA.HI.SX32 R13, R58, R13, 0x1c ;  /* 0x0000000d3a0d7211 */ /* 0x000fca00078fe2ff */
[----:B------:R-:W-:-:S05]  /*3c40*/  IMAD.SHL.U32 R81, R13, 0x10, RZ ;  /* 0x000000100d517824 */ /* 0x000fca00078e00ff */
[----:B--2---:R-:W-:-:S04]  /*3c50*/  LOP3.LUT R12, R25, 0x30, R81, 0xf8, !PT ;  /* 0x00000030190c7812 */ /* 0x004fc800078ef851 */
[----:B------:R-:W-:-:S05]  /*3c60*/  LOP3.LUT R12, R12, R59, RZ, 0x3c, !PT ;  /* 0x0000003b0c0c7212 */ /* 0x000fca00078e3cff */
[----:B---3--:R-:W-:Y:S02]  /*3c70*/  IMAD.IADD R14, R24, 0x1, R12 ;  /* 0x00000001180e7824 */ /* 0x008fe400078e020c */
[C---:B------:R-:W-:Y:S02]  /*3c80*/  IMAD R12, R23.reuse, 0x2800, R72 ;  /* 0x00002800170c7824 */ /* 0x040fe400078e0248 */
[----:B------:R-:W-:Y:S02]  /*3c90*/  IMAD R14, R23, 0x2800, R14 ;  /* 0x00002800170e7824 */ /* 0x000fe400078e020e */
[C---:B------:R-:W-:Y:S02]  /*3ca0*/  IMAD.IADD R12, R17.reuse, 0x1, R12 ;  /* 0x00000001110c7824 */ /* 0x040fe400078e020c */
[----:B------:R-:W-:-:S04]  /*3cb0*/  IMAD.IADD R24, R17, 0x1, R14 ;  /* 0x0000000111187824 */ /* 0x000fc800078e020e */
[----:B------:R-:W1:Y:S04]  /*3cc0*/  LDS.128 R12, [R12+0xe000] ;  /* 0x00e000000c0c7984 */ /* 0x000e680000000c00 */
        /* <DEDUP_REMOVED lines=28> */
[----:B-1----:R-:W-:Y:S01]  /*3e90*/  F2FP.F16.E4M3.UNPACK_B R10, R12.H1 ;  /* 0x0000000cff0a723e */ /* 0x002fe200030006ff */
        /* <DEDUP_REMOVED lines=54> */
[----:B------:R-:W-:-:S02]  /*4200*/  HADD2.F32 R87, -RZ, R87.H1_H1 ;  /* 0x30000057ff577230 */ /* 0x000fc40000004100 */
[-C--:B------:R-:W-:Y:S01]  /*4210*/  FFMA.FTZ R92, R86, R91.reuse, -R95 ;  /* 0x0000005b565c7223 */ /* 0x080fe2000001085f */
[----:B------:R-:W-:Y:S01]  /*4220*/  HADD2.F32 R84, -RZ, R84.H1_H1 ;  /* 0x30000054ff547230 */ /* 0x000fe20000004100 */
[----:B------:R-:W-:Y:S01]  /*4230*/  F2FP.F16.E4M3.UNPACK_B R86, R82 ;  /* 0x00000052ff56723e */ /* 0x000fe200020006ff */
[----:B------:R-:W-:Y:S02]  /*4240*/  HADD2.F32 R89, -RZ, R89.H1_H1 ;  /* 0x30000059ff597230 */ /* 0x000fe40000004100 */
[----:B------:R-:W-:Y:S01]  /*4250*/  FMUL.FTZ R95, R87, R90 ;  /* 0x0000005a575f7220 */ /* 0x000fe20000410000 */
[----:B------:R-:W-:Y:S01]  /*4260*/  F2FP.F16.E4M3.UNPACK_B R82, R26 ;  /* 0x0000001aff52723e */ /* 0x000fe200020006ff */
[----:B------:R-:W-:Y:S01]  /*4270*/  FMUL.FTZ R90, R84, R90 ;  /* 0x0000005a545a7220 */ /* 0x000fe20000410000 */
[----:B------:R-:W-:Y:S01]  /*4280*/  FFMA.FTZ R88, R88, R91, R93 ;  /* 0x0000005b58587223 */ /* 0x000fe2000001005d */
[----:B------:R-:W-:Y:S01]  /*4290*/  FFMA.FTZ R99, R84, R89, -R95 ;  /* 0x0000005954637223 */ /* 0x000fe2000001085f */
[----:B------:R-:W-:Y:S01]  /*42a0*/  F2FP.F16.E4M3.UNPACK_B R84, R80 ;  /* 0x00000050ff54723e */ /* 0x000fe200020006ff */
[----:B------:R-:W-:-:S02]  /*42b0*/  HADD2.F32 R80, -RZ, R82.H0_H0 ;  /* 0x20000052ff507230 */ /* 0x000fc40000004100 */
[----:B------:R-:W-:Y:S01]  /*42c0*/  FFMA.FTZ R101, R87, R89, R90 ;  /* 0x0000005957657223 */ /* 0x000fe2000001005a */
[--C-:B------:R-:W-:Y:S01]  /*42d0*/  HADD2.F32 R91, -RZ, R86.reuse.H0_H0 ;  /* 0x20000056ff5b7230 */ /* 0x100fe20000004100 */
[----:B------:R-:W-:Y:S01]  /*42e0*/  F2FP.SATFINITE.E4M3.F32.PACK_AB_MERGE_C R8, R11, R8, RZ ;  /* 0x000000080b08723e */ /* 0x000fe200048070ff */
[----:B------:R-:W-:Y:S01]  /*42f0*/  HADD2.F32 R93, -RZ, R86.H1_H1 ;  /* 0x30000056ff5d7230 */ /* 0x000fe20000004100 */
[----:B------:R-:W-:Y:S01]  /*4300*/  F2FP.F16.E4M3.UNPACK_B R10, R25 ;  /* 0x00000019ff0a723e */ /* 0x000fe200020006ff */
[----:B------:R-:W-:Y:S02]  /*4310*/  HADD2.F32 R26, -RZ, R14.H0_H0 ;  /* 0x2000000eff1a7230 */ /* 0x000fe40000004100 */
[----:B------:R-:W-:Y:S01]  /*4320*/  FMUL.FTZ R95, R80, R91 ;  /* 0x0000005b505f7220 */ /* 0x000fe20000410000 */
[----:B------:R-:W-:Y:S01]  /*4330*/  HADD2.F32 R82, -RZ, R82.H1_H1 ;  /* 0x30000052ff527230 */ /* 0x000fe20000004100 */
[----:B------:R-:W-:Y:S01]  /*4340*/  F2FP.F16.E4M3.UNPACK_B R11, R7 ;  /* 0x00000007ff0b723e */ /* 0x000fe200020006ff */
[----:B------:R-:W-:-:S02]  /*4350*/  HADD2.F32 R14, -RZ, R14.H1_H1 ;  /* 0x3000000eff0e7230 */ /* 0x000fc40000004100 */
[----:B------:R-:W-:Y:S01]  /*4360*/  FMUL.FTZ R91, R26, R91 ;  /* 0x0000005b1a5b7220 */ /* 0x000fe20000410000 */
[--C-:B------:R-:W-:Y:S02]  /*4370*/  HADD2.F32 R87, -RZ, R84.reuse.H0_H0 ;  /* 0x20000054ff577230 */ /* 0x100fe40000004100 */
[-C--:B------:R-:W-:Y:S01]  /*4380*/  FMUL.FTZ R97, R82, R93.reuse ;  /* 0x0000005d52617220 */ /* 0x080fe20000410000 */
[----:B------:R-:W-:Y:S02]  /*4390*/  HADD2.F32 R89, -RZ, R84.H1_H1 ;  /* 0x30000054ff597230 */ /* 0x000fe40000004100 */
[----:B------:R-:W-:Y:S01]  /*43a0*/  FMUL.FTZ R93, R14, R93 ;  /* 0x0000005d0e5d7220 */ /* 0x000fe20000410000 */
[----:B------:R-:W-:Y:S01]  /*43b0*/  F2FP.SATFINITE.E4M3.F32.PACK_AB_MERGE_C R24, R85, R24, R9 ;  /* 0x000000185518723e */ /* 0x000fe20004807009 */
[----:B------:R-:W-:Y:S01]  /*43c0*/  FFMA.FTZ R95, R26, R87, -R95 ;  /* 0x000000571a5f7223 */ /* 0x000fe2000001085f */
[----:B------:R-:W-:Y:S01]  /*43d0*/  F2FP.F16.E4M3.UNPACK_B R9, R13 ;  /* 0x0000000dff09723e */ /* 0x000fe200020006ff */
[----:B------:R-:W-:Y:S01]  /*43e0*/  FFMA.FTZ R26, R80, R87, R91 ;  /* 0x00000057501a7223 */ /* 0x000fe2000001005b */
[----:B------:R-:W-:Y:S01]  /*43f0*/  FFMA.FTZ R93, R82, R89, R93 ;  /* 0x00000059525d7223 */ /* 0x000fe2000001005d */
[----:B------:R-:W-:Y:S01]  /*4400*/  F2FP.SATFINITE.E4M3.F32.PACK_AB_MERGE_C R12, R83, R12, R8 ;  /* 0x0000000c530c723e */ /* 0x000fe20004807008 */
[----:B------:R-:W-:Y:S01]  /*4410*/  HADD2.F32 R80, -RZ, R10.H0_H0 ;  /* 0x2000000aff507230 */ /* 0x000fe20000004100 */
[----:B------:R-:W-:Y:S01]  /*4420*/  F2FP.F16.E4M3.UNPACK_B R82, R6 ;  /* 0x00000006ff52723e */ /* 0x000fe200020006ff */
[----:B------:R-:W-:Y:S01]  /*4430*/  HADD2.F32 R85, -RZ, R11.H0_H0 ;  /* 0x2000000bff557230 */ /* 0x000fe20000004100 */
[----:B------:R-:W-:Y:S01]  /*4440*/  F2FP.F16.E4M3.UNPACK_B R13, R13.H1 ;  /* 0x0000000dff0d723e */ /* 0x000fe200030006ff */
[----:B------:R-:W-:Y:S01]  /*4450*/  HADD2.F32 R8, -RZ, R9.H0_H0 ;  /* 0x20000009ff087230 */ /* 0x000fe20000004100 */
[----:B------:R-:W-:Y:S01]  /*4460*/  F2FP.F16.E4M3.UNPACK_B R25, R25.H1 ;  /* 0x00000019ff19723e */ /* 0x000fe200030006ff */
[----:B------:R-:W-:-:S02]  /*4470*/  HADD2.F32 R83, -RZ, R82.H0_H0 ;  /* 0x20000052ff537230 */ /* 0x000fc40000004100 */
[-C--:B------:R-:W-:Y:S01]  /*4480*/  FMUL.FTZ R87, R80, R85.reuse ;  /* 0x0000005550577220 */ /* 0x080fe20000410000 */
[----:B------:R-:W-:Y:S02]  /*4490*/  HADD2.F32 R10, -RZ, R10.H1_H1 ;  /* 0x3000000aff0a7230 */ /* 0x000fe40000004100 */
[C---:B------:R-:W-:Y:S01]  /*44a0*/  FMUL.FTZ R85, R8.reuse, R85 ;  /* 0x0000005508557220 */ /* 0x040fe20000410000 */
[----:B------:R-:W-:Y:S02]  /*44b0*/  HADD2.F32 R84, -RZ, R11.H1_H1 ;  /* 0x3000000bff547230 */ /* 0x000fe40000004100 */
[-C--:B------:R-:W-:Y:S01]  /*44c0*/  FFMA.FTZ R8, R8, R83.reuse, -R87 ;  /* 0x0000005308087223 */ /* 0x080fe20000010857 */
[----:B------:R-:W-:Y:S02]  /*44d0*/  HADD2.F32 R11, -RZ, R9.H1_H1 ;  /* 0x30000009ff0b7230 */ /* 0x000fe40000004100 */
[----:B------:R-:W-:Y:S01]  /*44e0*/  FFMA.FTZ R9, R80, R83, R85 ;  /* 0x0000005350097223 */ /* 0x000fe20000010055 */
[----:B------:R-:W-:-:S02]  /*44f0*/  HADD2.F32 R82, -RZ, R82.H1_H1 ;  /* 0x30000052ff527230 */ /* 0x000fc40000004100 */
[CC--:B------:R-:W-:Y:S01]  /*4500*/  FMUL.FTZ R80, R10.reuse, R84.reuse ;  /* 0x000000540a507220 */ /* 0x0c0fe20000410000 */
[----:B------:R-:W-:Y:S01]  /*4510*/  F2FP.F16.E4M3.UNPACK_B R83, R7.H1 ;  /* 0x00000007ff53723e */ /* 0x000fe200030006ff */
[----:B------:R-:W-:Y:S01]  /*4520*/  FMUL.FTZ R85, R11, R84 ;  /* 0x000000540b557220 */ /* 0x000fe20000410000 */
[----:B------:R-:W-:Y:S01]  /*4530*/  F2FP.SATFINITE.E4M3.F32.PACK_AB_MERGE_C R88, R101, R88, RZ ;  /* 0x000000586558723e */ /* 0x000fe200048070ff */
[----:B------:R-:W-:Y:S01]  /*4540*/  FFMA.FTZ R11, R11, R82, -R80 ;  /* 0x000000520b0b7223 */ /* 0x000fe20000010850 */
[----:B------:R-:W-:Y:S01]  /*4550*/  HADD2.F32 R7, -RZ, R13.H0_H0 ;  /* 0x2000000dff077230 */ /* 0x000fe20000004100 */
[----:B------:R-:W-:Y:S01]  /*4560*/  F2FP.F16.E4M3.UNPACK_B R6, R6.H1 ;  /* 0x00000006ff06723e */ /* 0x000fe200030006ff */
[----:B------:R-:W-:Y:S01]  /*4570*/  HADD2.F32 R80, -RZ, R25.H0_H0 ;  /* 0x20000019ff507230 */ /* 0x000fe20000004100 */
[----:B------:R-:W-:Y:S01]  /*4580*/  F2FP.SATFINITE.E4M3.F32.PACK_AB_MERGE_C R26, R93, R26, R88 ;  /* 0x0000001a5d1a723e */ /* 0x000fe20004807058 */
[----:B------:R-:W-:Y:S02]  /*4590*/  HADD2.F32 R84, -RZ, R83.H0_H0 ;  /* 0x20000053ff547230 */ /* 0x000fe40000004100 */
[----:B------:R-:W-:Y:S01]  /*45a0*/  FFMA.FTZ R10, R10, R82, R85 ;  /* 0x000000520a0a7223 */ /* 0x000fe20000010055 */
[----:B------:R-:W-:-:S02]  /*45b0*/  HADD2.F32 R25, -RZ, R25.H1_H1 ;  /* 0x30000019ff197230 */ /* 0x000fc40000004100 */
[----:B------:R-:W-:Y:S01]  /*45c0*/  FFMA.FTZ R14, R14, R89, -R97 ;  /* 0x000000590e0e7223 */ /* 0x000fe20000010861 */
[----:B------:R-:W-:Y:S02]  /*45d0*/  HADD2.F32 R86, -RZ, R83.H1_H1 ;  /* 0x30000053ff567230 */ /* 0x000fe40000004100 */
[-C--:B------:R-:W-:Y:S01]  /*45e0*/  FMUL.FTZ R88, R80, R84.reuse ;  /* 0x0000005450587220 */ /* 0x080fe20000410000 */
[----:B------:R-:W-:Y:S02]  /*45f0*/  HADD2.F32 R13, -RZ, R13.H1_H1 ;  /* 0x3000000dff0d7230 */ /* 0x000fe40000004100 */
[----:B------:R-:W-:Y:S01]  /*4600*/  FMUL.FTZ R83, R7, R84 ;  /* 0x0000005407537220 */ /* 0x000fe20000410000 */
[--C-:B------:R-:W-:Y:S01]  /*4610*/  HADD2.F32 R82, -RZ, R6.reuse.H0_H0 ;  /* 0x20000006ff527230 */ /* 0x100fe20000004100 */
[----:B------:R-:W-:Y:S01]  /*4620*/  F2FP.SATFINITE.E4M3.F32.PACK_AB_MERGE_C R92, R99, R92, RZ ;  /* 0x0000005c635c723e */ /* 0x000fe200048070ff */
[----:B------:R-:W-:Y:S02]  /*4630*/  HADD2.F32 R84, -RZ, R6.H1_H1 ;  /* 0x30000006ff547230 */ /* 0x000fe40000004100 */
[-C--:B------:R-:W-:Y:S01]  /*4640*/  FMUL.FTZ R6, R25, R86.reuse ;  /* 0x0000005619067220 */ /* 0x080fe20000410000 */
[C---:B------:R-:W-:Y:S01]  /*4650*/  FMUL.FTZ R86, R13.reuse, R86 ;  /* 0x000000560d567220 */ /* 0x040fe20000410000 */
[----:B------:R-:W-:Y:S01]  /*4660*/  F2FP.SATFINITE.E4M3.F32.PACK_AB_MERGE_C R14, R14, R95, R92 ;  /* 0x0000005f0e0e723e */ /* 0x000fe2000480705c */
[----:B------:R-:W-:Y:S01]  /*4670*/  FFMA.FTZ R90, R80, R82, R83 ;  /* 0x00000052505a7223 */ /* 0x000fe20000010053 */
[-C--:B------:R-:W-:Y:S01]  /*4680*/  FFMA.FTZ R92, R13, R84.reuse, -R6 ;  /* 0x000000540d5c7223 */ /* 0x080fe20000010806 */
[----:B------:R-:W-:Y:S01]  /*4690*/  F2FP.F16.E4M3.UNPACK_B R80, R27 ;  /* 0x0000001bff50723e */ /* 0x000fe200020006ff */
[----:B------:R-:W-:Y:S01]  /*46a0*/  FFMA.FTZ R91, R25, R84, R86 ;  /* 0x00000054195b7223 */ /* 0x000fe20000010056 */
[----:B------:R-:W-:Y:S01]  /*46b0*/  F2FP.F16.E4M3.UNPACK_B R6, R15 ;  /* 0x0000000fff06723e */ /* 0x000fe200020006ff */
[----:B------:R-:W-:Y:S01]  /*46c0*/  FFMA.FTZ R89, R7, R82, -R88 ;  /* 0x0000005207597223 */ /* 0x000fe20000010858 */
[----:B------:R-:W-:Y:S01]  /*46d0*/  F2FP.F16.E4M3.UNPACK_B R27, R27.H1 ;  /* 0x0000001bff1b723e */ /* 0x000fe200030006ff */
[----:B------:R-:W-:Y:S01]  /*46e0*/  HADD2.F32 R25, -RZ, R80.H0_H0 ;  /* 0x20000050ff197230 */ /* 0x000fe20000004100 */
        /* <DEDUP_REMOVED lines=14> */
[CC--:B------:R-:W-:Y:S01]  /*47d0*/  FMUL.FTZ R96, R4.reuse, R87.reuse ;  /* 0x0000005704607220 */ /* 0x0c0fe20000410000 */
[----:B------:R-:W-:Y:S01]  /*47e0*/  FMUL.FTZ R87, R13, R87 ;  /* 0x000000570d577220 */ /* 0x000fe20000410000 */
[----:B------:R-:W-:Y:S02]  /*47f0*/  HADD2.F32 R27, -RZ, R27.H1_H1 ;  /* 0x3000001bff1b7230 */ /* 0x000fe40000004100 */
[-C--:B------:R-:W-:Y:S01]  /*4800*/  FMUL.FTZ R94, R25, R88.reuse ;  /* 0x00000058195e7220 */ /* 0x080fe20000410000 */
[----:B------:R-:W-:Y:S02]  /*4810*/  HADD2.F32 R86, -RZ, R86.H1_H1 ;  /* 0x30000056ff567230 */ /* 0x000fe40000004100 */
[----:B------:R-:W-:Y:S01]  /*4820*/  FFMA.FTZ R87, R4, R83, R87 ;  /* 0x0000005304577223 */ /* 0x000fe20000010057 */
[----:B------:R-:W-:Y:S02]  /*4830*/  HADD2.F32 R15, -RZ, R15.H1_H1 ;  /* 0x3000000fff0f7230 */ /* 0x000fe40000004100 */
[----:B------:R-:W-:Y:S01]  /*4840*/  FMUL.FTZ R88, R7, R88 ;  /* 0x0000005807587220 */ /* 0x000fe20000410000 */
[----:B------:R-:W-:-:S02]  /*4850*/  HADD2.F32 R84, -RZ, R5.H0_H0 ;  /* 0x20000005ff547230 */ /* 0x000fc40000004100 */
[-C--:B------:R-:W-:Y:S01]  /*4860*/  FMUL.FTZ R4, R27, R86.reuse ;  /* 0x000000561b047220 */ /* 0x080fe20000410000 */
[----:B------:R-:W-:Y:S02]  /*4870*/  HADD2.F32 R85, -RZ, R85.H1_H1 ;  /* 0x30000055ff557230 */ /* 0x000fe40000004100 */
[----:B------:R-:W-:Y:S01]  /*4880*/  FMUL.FTZ R86, R15, R86 ;  /* 0x000000560f567220 */ /* 0x000fe20000410000 */
[----:B------:R-:W-:Y:S02]  /*4890*/  HADD2.F32 R6, -RZ, R6.H1_H1 ;  /* 0x30000006ff067230 */ /* 0x000fe40000004100 */
[----:B------:R-:W-:Y:S01]  /*48a0*/  FFMA.FTZ R94, R7, R84, -R94 ;  /* 0x00000054075e7223 */ /* 0x000fe2000001085e */
[----:B------:R-:W-:Y:S02]  /*48b0*/  HADD2.F32 R82, -RZ, R82.H1_H1 ;  /* 0x30000052ff527230 */ /* 0x000fe40000004100 */
[----:B------:R-:W-:Y:S01]  /*48c0*/  FMUL.FTZ R7, R80, R85 ;  /* 0x0000005550077220 */ /* 0x000fe20000410000 */
[----:B------:R-:W-:-:S02]  /*48d0*/  HADD2.F32 R5, -RZ, R5.H1_H1 ;  /* 0x30000005ff057230 */ /* 0x000fc40000004100 */
[----:B------:R-:W-:Y:S01]  /*48e0*/  FFMA.FTZ R96, R13, R83, -R96 ;  /* 0x000000530d607223 */ /* 0x000fe20000010860 */
[C---:B------:R-:W-:Y:S01]  /*48f0*/  FMUL.FTZ R85, R6.reuse, R85 ;  /* 0x0000005506557220 */ /* 0x040fe20000410000 */
[-C--:B------:R-:W-:Y:S01]  /*4900*/  FFMA.FTZ R15, R15, R82.reuse, -R4 ;  /* 0x000000520f0f7223 */ /* 0x080fe20000010804 */
[----:B------:R-:W-:Y:S01]  /*4910*/  FFMA.FTZ R86, R27, R82, R86 ;  /* 0x000000521b567223 */ /* 0x000fe20000010056 */
[----:B------:R-:W-:Y:S01]  /*4920*/  FFMA.FTZ R88, R25, R84, R88 ;  /* 0x0000005419587223 */ /* 0x000fe20000010058 */
[-C--:B------:R-:W-:Y:S01]  /*4930*/  FFMA.FTZ R7, R6, R5.reuse, -R7 ;  /* 0x0000000506077223 */ /* 0x080fe20000010807 */
[----:B------:R-:W-:Y:S01]  /*4940*/  FFMA.FTZ R85, R80, R5, R85 ;  /* 0x0000000550557223 */ /* 0x000fe20000010055 */
[----:B------:R-:W-:Y:S02]  /*4950*/  F2FP.SATFINITE.E4M3.F32.PACK_AB_MERGE_C R15, R15, R96, RZ ;  /* 0x000000600f0f723e */ /* 0x000fe400048070ff */
[----:B------:R-:W-:Y:S02]  /*4960*/  F2FP.SATFINITE.E4M3.F32.PACK_AB_MERGE_C R86, R86, R87, RZ ;  /* 0x000000575656723e */ /* 0x000fe400048070ff */
[----:B------:R-:W-:-:S02]  /*4970*/  F2FP.SATFINITE.E4M3.F32.PACK_AB_MERGE_C R13, R11, R8, R89 ;  /* 0x000000080b0d723e */ /* 0x000fc40004807059 */
[----:B------:R-:W-:Y:S02]  /*4980*/  F2FP.SATFINITE.E4M3.F32.PACK_AB_MERGE_C R15, R7, R94, R15 ;  /* 0x0000005e070f723e */ /* 0x000fe4000480700f */
[----:B------:R-:W-:Y:S02]  /*4990*/  F2FP.SATFINITE.E4M3.F32.PACK_AB_MERGE_C R25, R10, R9, R90 ;  /* 0x000000090a19723e */ /* 0x000fe4000480705a */
[----:B------:R-:W-:-:S07]  /*49a0*/  F2FP.SATFINITE.E4M3.F32.PACK_AB_MERGE_C R27, R85, R88, R86 ;  /* 0x00000058551b723e */ /* 0x000fce0004807056 */
.L_x_1129:
[----:B------:R-:W-:Y:S05]  /*49b0*/  BSYNC B1 ;  /* 0x0000000000017941 */ /* 0x000fea0003800000 */
.L_x_1128:
[----:B-1----:R3:W-:Y:S01]  /*49c0*/  STG.E.128 desc[UR40][R54.64], R12 ;  /* 0x0000000c36007986 */ /* 0x0027e2000c101d28 */
        /* <DEDUP_REMOVED lines=9> */
.L_x_1111:
[----:B------:R-:W2:Y:S02]  /*4a60*/  LDL R4, [R1+0x10] ;  /* 0x0000100001047983 */ /* 0x000ea40000100800 */
[----:B--2---:R-:W-:-:S13]  /*4a70*/  ISETP.NE.AND P0, PT, R4, 0x3, PT ;  /* 0x000000030400780c */ /* 0x004fda0003f05270 */
[----:B------:R-:W-:Y:S05]  /*4a80*/  @!P0 BRA `(.L_x_1130) ;  /* 0x0000000000048947 */ /* 0x000fea0003800000 */
[----:B------:R-:W-:Y:S01]  /*4a90*/  BPT.TRAP 0x1 ;  /* 0x000000040000795c */ /* 0x000fe20000300000 */
.L_x_1130:
[----:B------:R-:W2:Y:S01]  /*4aa0*/  LDL R4, [R1+0x18] ;  /* 0x0000180001047983 */ /* 0x000ea20000100800 */
[----:B------:R-:W-:Y:S01]  /*4ab0*/  IMAD R73, R23, 0x8, R17 ;  /* 0x0000000817497824 */ /* 0x000fe200078e0211 */
[----:B------:R-:W-:Y:S01]  /*4ac0*/  BSSY B1, `(.L_x_1131) ;  /* 0x0000006000017945 */ /* 0x000fe20003800000 */
[----:B--2---:R-:W-:Y:S01]  /*4ad0*/  SHF.L.U32 R76, R4, 0x1f, RZ ;  /* 0x0000001f044c7819 */ /* 0x004fe200000006ff */
[----:B------:R-:W-:-:S03]  /*4ae0*/  IMAD R4, R47, -0xa0, R48 ;  /* 0xffffff602f047824 */ /* 0x000fc600078e0230 */
[----:B------:R-:W0:Y:S02]  /*4af0*/  SYNCS.PHASECHK.TRANS64.TRYWAIT P1, [R73+URZ+0x13290], R76 ;  /* 0x0132904c490075a7 */ /* 0x000e24000802017f */
[----:B------:R-:W-:Y:S01]  /*4b00*/  VIMNMX R4, R4, 0xa0, PT ;  /* 0x000000a004047848 */ /* 0x000fe20003fe0100 */
[----:B0-----:R-:W-:Y:S06]  /*4b10*/  @!P1 BRA `(.L_x_1132) ;  /* 0x000001b400989947 */ /* 0x001fec0003800000 */
.L_x_1413:
[----:B------:R-:W-:Y:S05]  /*4b20*/  BSYNC B1 ;  /* 0x0000000000017941 */ /* 0x000fea0003800000 */
.L_x_1131:
[----:B------:R-:W1:Y:S02]  /*4b30*/  S2R R5, SR_TID.X ;  /* 0x0000000000057919 */ /* 0x000e640000002100 */
[C---:B-1----:R-:W-:Y:S02]  /*4b40*/  VIADD R6, R5.reuse, 0xffffff80 ;  /* 0xffffff8005067836 */ /* 0x042fe40000000000 */
[----:B------:R-:W-:-:S05]  /*4b50*/  VIADD R5, R5, 0xffffff80 ;  /* 0xffffff8005057836 */ /* 0x000fca0000000000 */
[----:B------:R-:W-:-:S04]  /*4b60*/  LEA.HI R5, R5, R6, RZ, 0x1 ;  /* 0x0000000605057211 */ /* 0x000fc800078f08ff */
[----:B------:R-:W-:-:S04]  /*4b70*/  SHF.R.S32.HI R5, RZ, 0x1, R5 ;  /* 0x00000001ff057819 */ /* 0x000fc80000011405 */
[----:B------:R-:W-:-:S13]  /*4b80*/  ISETP.GE.AND P1, PT, R5, R4, PT ;  /* 0x000000040500720c */ /* 0x000fda0003f26270 */
[----:B------:R-:W-:Y:S05]  /*4b90*/  @P1 BRA `(.L_x_1118) ;  /* 0x0000000000101947 */ /* 0x000fea0003800000 */
[----:B------:R-:W1:Y:S04]  /*4ba0*/  @!P3 LDS.128 R4, [R75+0xe000] ;  /* 0x00e000004b04b984 */ /* 0x000e680000000c00 */
[----:B------:R-:W2:Y:S04]  /*4bb0*/  @!P2 LDS.128 R8, [R74+0xe000] ;  /* 0x00e000004a08a984 */ /* 0x000ea80000000c00 */
[----:B-1----:R1:W-:Y:S04]  /*4bc0*/  @!P3 STG.E.128 desc[UR40][R12.64], R4 ;  /* 0x000000040c00b986 */ /* 0x0023e8000c101d28 */
[----:B--2---:R1:W-:Y:S02]  /*4bd0*/  @!P2 STG.E.128 desc[UR40][R12.64+0x20], R8 ;  /* 0x000020080c00a986 */ /* 0x0043e4000c101d28 */
.L_x_1118:
[----:B------:R-:W-:Y:S05]  /*4be0*/  BSYNC B0 ;  /* 0x0000000000007941 */ /* 0x000fea0003800000 */
.L_x_1110:
[----:B-12---:R-:W1:Y:S01]  /*4bf0*/  S2R R4, SR_TID.X ;  /* 0x0000000000047919 */ /* 0x006e620000002100 */
[----:B------:R-:W-:Y:S01]  /*4c00*/  @!PT LDS RZ, [RZ] ;  /* 0x00000000fffff984 */ /* 0x000fe20000000800 */
[----:B------:R-:W-:Y:S01]  /*4c10*/  @!PT LDS RZ, [RZ] ;  /* 0x00000000fffff984 */ /* 0x000fe20000000800 */
[----:B------:R-:W-:Y:S01]  /*4c20*/  @!PT LDS RZ, [RZ] ;  /* 0x00000000fffff984 */ /* 0x000fe20000000800 */
[----:B------:R-:W-:Y:S01]  /*4c30*/  @!PT LDS RZ, [RZ] ;  /* 0x00000000fffff984 */ /* 0x000fe20000000800 */
[----:B------:R2:W-:Y:S06]  /*4c40*/  MEMBAR.ALL.CTA ;  /* 0x0000000000007992 */ /* 0x0005ec0000008000 */
[----:B--2---:R-:W2:Y:S01]  /*4c50*/  FENCE.VIEW.ASYNC.S ;  /* 0x00000000000073c6 */ /* 0x004ea20000000000 */
[----:B------:R-:W-:Y:S05]  /*4c60*/  WARPSYNC.ALL ;  /* 0x0000000000007948 */ /* 0x000fea0003800000 */
[----:B------:R-:W-:Y:S01]  /*4c70*/  BSSY B0, `(.L_x_1133) ;  /* 0x0000009000007945 */ /* 0x000fe20003800000 */
[----:B-1----:R-:W-:Y:S01]  /*4c80*/  LOP3.LUT R4, R4, 0x7f, RZ, 0xc0, !PT ;  /* 0x0000007f04047812 */ /* 0x002fe200078ec0ff */
[----:B--2---:R1:W-:Y:S03]  /*4c90*/  BAR.SYNC.DEFER_BLOCKING R60, 0x80 ;  /* 0x0002003c0000751d */ /* 0x0043e60000010000 */
[----:B------:R-:W-:-:S13]  /*4ca0*/  ISETP.NE.AND P5, PT, R4, RZ, PT ;  /* 0x000000ff0400720c */ /* 0x000fda0003fa5270 */
[----:B------:R-:W-:-:S05]  /*4cb0*/  @!P5 VIADD R4, R73, 0x132a0 ;  /* 0x000132a04904d836 */ /* 0x000fca0000000000 */
[----:B------:R-:W-:-:S04]  /*4cc0*/  @!P5 PRMT R4, RZ, 0x654, R4 ;  /* 0x00000654ff04d816 */ /* 0x000fc80000000004 */
[----:B------:R1:W-:Y:S01]  /*4cd0*/  @!P5 SYNCS.ARRIVE.TRANS64.RED.A1T0 RZ, [R4+URZ], RZ ;  /* 0x000000ff04ffd9a7 */ /* 0x0003e2000810043f */
[----:B------:R-:W-:Y:S05]  /*4ce0*/  @!P0 BRA `(.L_x_1134) ;  /* 0x0000000000048947 */ /* 0x000fea0003800000 */
[----:B------:R-:W-:Y:S01]  /*4cf0*/  BPT.TRAP 0x1 ;  /* 0x000000040000795c */ /* 0x000fe20000300000 */
.L_x_1134:
[----:B------:R-:W-:Y:S05]  /*4d00*/  BSYNC B0 ;  /* 0x0000000000007941 */ /* 0x000fea0003800000 */
.L_x_1133:
[----:B------:R-:W2:Y:S01]  /*4d10*/  SYNCS.PHASECHK.TRANS64.TRYWAIT P0, [R73+URZ+0x132b0], R76 ;  /* 0x0132b04c490075a7 */ /* 0x000ea2000800017f */
[----:B------:R-:W-:Y:S04]  /*4d20*/  BSSY B0, `(.L_x_1135) ;  /* 0x0000002000007945 */ /* 0x000fe80003800000 */
[----:B--2---:R-:W-:Y:S05]  /*4d30*/  @!P0 BRA `(.L_x_1136) ;  /* 0x000001b400248947 */ /* 0x004fea0003800000 */
.L_x_1414:
[----:B------:R-:W-:Y:S05]  /*4d40*/  BSYNC B0 ;  /* 0x0000000000007941 */ /* 0x000fea0003800000 */
.L_x_1135:
        /* <DEDUP_REMOVED lines=11> */
[----:B---3--:R-:W-:-:S04]  /*4e00*/  IADD3 R12, P0, R6, UR6, RZ ;  /* 0x00000006060c7c10 */ /* 0x008fc8000ff1e0ff */
[----:B------:R-:W-:Y:S02]  /*4e10*/  IADD3.X R13, R7, UR7, R5, P0, !PT ;  /* 0x00000007070d7c10 */ /* 0x000fe400087fe405 */
[----:B------:R-:W-:-:S13]  /*4e20*/  ISETP.GE.AND P0, PT, R156, UR4, PT ;  /* 0x000000049c007c0c */ /* 0x000fda000bf06270 */
[----:B------:R-:W1:Y:S04]  /*4e30*/  @!P0 LDS.128 R4, [R75+0x6000] ;  /* 0x006000004b048984 */ /* 0x000e680000000c00 */
[----:B-1----:R-:W-:Y:S01]  /*4e40*/  @!P0 STG.E.128 desc[UR40][R12.64], R4 ;  /* 0x000000040c008986 */ /* 0x002fe2000c101d28 */
[----:B------:R-:W-:-:S13]  /*4e50*/  ISETP.GE.AND P0, PT, R77, UR4, PT ;  /* 0x000000044d007c0c */ /* 0x000fda000bf06270 */
[----:B------:R-:W1:Y:S04]  /*4e60*/  @!P0 LDS.128 R8, [R74+0x6000] ;  /* 0x006000004a088984 */ /* 0x000e680000000c00 */
[----:B-1----:R1:W-:Y:S02]  /*4e70*/  @!P0 STG.E.128 desc[UR40][R12.64+0x20], R8 ;  /* 0x000020080c008986 */ /* 0x0023e4000c101d28 */
.L_x_1138:
[----:B------:R-:W-:Y:S05]  /*4e80*/  BSYNC B0 ;  /* 0x0000000000007941 */ /* 0x000fea0003800000 */
.L_x_1137:
[----:B------:R-:W5:Y:S01]  /*4e90*/  LDL.LU R5, [R1+0x18] ;  /* 0x0000180001057983 */ /* 0x000f620000300800 */
[----:B------:R-:W-:Y:S01]  /*4ea0*/  VIADD R23, R23, 0x1 ;  /* 0x0000000117177836 */ /* 0x000fe20000000000 */
[----:B------:R-:W-:Y:S01]  /*4eb0*/  LOP3.LUT P6, RZ, R22, 0x2, RZ, 0xc0, !PT ;  /* 0x0000000216ff7812 */ /* 0x000fe200078cc0ff */
[----:B0-2---:R-:W-:Y:S01]  /*4ec0*/  @!P5 VIADD R73, R73, 0x132c0 ;  /* 0x000132c04949d836 */ /* 0x005fe20000000000 */
        /* <DEDUP_REMOVED lines=9> */
[----:B-1----:R-:W-:Y:S02]  /*4f60*/  SEL R4, RZ, 0x1, P1 ;  /* 0x00000001ff047807 */ /* 0x002fe40000800000 */
[----:B------:R-:W-:Y:S02]  /*4f70*/  PLOP3.LUT P0, PT, PT, PT, PT, 0x8, 0x0 ;  /* 0x000000000000781c */ /* 0x000fe40003f0e170 */
[----:B------:R-:W-:Y:S01]  /*4f80*/  SEL R23, R23, RZ, P1 ;  /* 0x000000ff17177207 */ /* 0x000fe20000800000 */
[----:B------:R0:W-:Y:S01]  /*4f90*/  @!P5 SYNCS.ARRIVE.TRANS64.RED.A1T0 RZ, [R73+URZ], RZ ;  /* 0x000000ff49ffd9a7 */ /* 0x0001e2000810043f */
[----:B-----5:R-:W-:-:S05]  /*4fa0*/  LOP3.LUT R5, R5, R4, RZ, 0x3c, !PT ;  /* 0x0000000405057212 */ /* 0x020fca00078e3cff */
[----:B------:R0:W-:Y:S01]  /*4fb0*/  STL [R1+0x18], R5 ;  /* 0x0000180501007387 */ /* 0x0001e20000100800 */
[----:B------:R-:W-:Y:S05]  /*4fc0*/  @P6 BRA `(.L_x_1139) ;  /* 0xffffffd400306947 */ /* 0x000fea000383ffff */
.L_x_1105:
[----:B------:R-:W-:Y:S04]  /*4fd0*/  BSSY B0, `(.L_x_1140) ;  /* 0x0000004000007945 */ /* 0x000fe80003800000 */
[----:B------:R-:W-:Y:S05]  /*4fe0*/  @P0 BRA `(.L_x_1141) ;  /* 0x0000000000080947 */ /* 0x000fea0003800000 */
[----:B------:R-:W1:Y:S02]  /*4ff0*/  FENCE.VIEW.ASYNC.G ;  /* 0x00000000000073c6 */ /* 0x000e640000000100 */
[----:B-1----:R-:W-:Y:S06]  /*5000*/  BAR.ARV 0xc, 0x200 ;  /* 0x0308000000007b1d */ /* 0x002fec0000002000 */
.L_x_1141:
[----:B------:R-:W-:Y:S05]  /*5010*/  BSYNC B0 ;  /* 0x0000000000007941 */ /* 0x000fea0003800000 */
.L_x_1140:
[----:B------:R-:W2:Y:S01]  /*5020*/  LDL R21, [R1+0x2c] ;  /* 0x00002c0001157983 */ /* 0x000ea20000100800 */
[----:B------:R-:W-:Y:S01]  /*5030*/  ULDC.64 UR4, c[0x0][0x990] ;  /* 0x0002640000047ab9 */ /* 0x000fe20000000a00 */
[----:B------:R-:W-:Y:S02]  /*5040*/  ULDC.64 UR6, c[0x0][0x998] ;  /* 0x0002660000067ab9 */ /* 0x000fe40000000a00 */
[----:B------:R-:W4:Y:S01]  /*5050*/  LDL R20, [R1+0x28] ;  /* 0x0000280001147983 */ /* 0x000f220000100800 */
[----:B------:R-:W-:Y:S02]  /*5060*/  ISETP.NE.U32.AND P0, PT, RZ, UR4, PT ;  /* 0x00000004ff007c0c */ /* 0x000fe4000bf05070 */
[----:B------:R-:W-:Y:S01]  /*5070*/  ISETP.NE.U32.AND P1, PT, RZ, UR6, PT ;  /* 0x00000006ff007c0c */ /* 0x000fe2000bf25070 */
[----:B---3--:R-:W3:Y:S01]  /*5080*/  LDL R14, [R1+0x1c] ;  /* 0x00001c00010e7983 */ /* 0x008ee20000100800 */
[----:B------:R-:W-:Y:S02]  /*5090*/  ISETP.NE.AND.EX P0, PT, RZ, UR5, PT, P0 ;  /* 0x00000005ff007c0c */ /* 0x000fe4000bf05300 */
[----:B------:R-:W-:-:S11]  /*50a0*/  ISETP.NE.AND.EX P1, PT, RZ, UR7, PT, P1 ;  /* 0x00000007ff007c0c */ /* 0x000fd6000bf25310 */
[----:B------:R-:W1:Y:S08]  /*50b0*/  @P0 LDC.64 R6, c[0x0][0x9a8] ;  /* 0x00026a00ff060b82 */ /* 0x000e700000000a00 */
[----:B------:R-:W1:Y:S08]  /*50c0*/  @P1 LDC.64 R8, c[0x0][0x9b8] ;  /* 0x00026e00ff081b82 */ /* 0x000e700000000a00 */
[----:B------:R-:W1:Y:S08]  /*50d0*/  @P0 LDC.64 R10, c[0x0][0x9b0] ;  /* 0x00026c00ff0a0b82 */ /* 0x000e700000000a00 */
[----:B------:R-:W1:Y:S01]  /*50e0*/  @P1 LDC.64 R12, c[0x0][0x9c0] ;  /* 0x00027000ff0c1b82 */ /* 0x000e620000000a00 */
[----:B--2---:R-:W-:-:S02]  /*50f0*/  @P0 SHF.R.S32.HI R3, RZ, 0x1f, R21 ;  /* 0x0000001fff030819 */ /* 0x004fc40000011415 */
[----:B0-----:R-:W-:Y:S02]  /*5100*/  @P1 SHF.R.S32.HI R5, RZ, 0x1f, R21 ;  /* 0x0000001fff051819 */ /* 0x001fe40000011415 */
[----:B----4-:R-:W-:Y:S01]  /*5110*/  @P0 SHF.R.S32.HI R15, RZ, 0x1f, R20 ;  /* 0x0000001fff0f0819 */ /* 0x010fe20000011414 */
[-C--:B-1----:R-:W-:Y:S02]  /*5120*/  @P0 IMAD R0, R3, R6.reuse, RZ ;  /* 0x0000000603000224 */ /* 0x082fe400078e02ff */
[----:B------:R-:W-:-:S04]  /*5130*/  @P0 IMAD.WIDE.U32 R2, R21, R6, RZ ;  /* 0x0000000615020225 */ /* 0x000fc800078e00ff */
[----:B------:R-:W-:Y:S02]  /*5140*/  @P0 IMAD R7, R21, R7, R0 ;  /* 0x0000000715070224 */ /* 0x000fe400078e0200 */
[-C--:B------:R-:W-:Y:S02]  /*5150*/  @P1 IMAD R4, R5, R8.reuse, RZ ;  /* 0x0000000805041224 */ /* 0x080fe400078e02ff */
[----:B------:R-:W-:Y:S01]  /*5160*/  @P0 IMAD.IADD R3, R3, 0x1, R7 ;  /* 0x0000000103030824 */ /* 0x000fe200078e0207 */
[----:B------:R-:W-:Y:S01]  /*5170*/  @P1 SHF.R.S32.HI R7, RZ, 0x1f, R20 ;  /* 0x0000001fff071819 */ /* 0x000fe20000011414 */
[C---:B------:R-:W-:Y:S02]  /*5180*/  @P1 IMAD R9, R21.reuse, R9, R4 ;  /* 0x0000000915091224 */ /* 0x040fe400078e0204 */
[----:B------:R-:W-:-:S04]  /*5190*/  @P1 IMAD.WIDE.U32 R4, R21, R8, RZ ;  /* 0x0000000815041225 */ /* 0x000fc800078e00ff */
[----:B------:R-:W-:Y:S02]  /*51a0*/  @P0 IMAD R0, R15, R10, RZ ;  /* 0x0000000a0f000224 */ /* 0x000fe400078e02ff */
[----:B------:R-:W-:Y:S02]  /*51b0*/  @P1 IMAD R6, R7, R12, RZ ;  /* 0x0000000c07061224 */ /* 0x000fe400078e02ff */
[----:B------:R-:W-:Y:S02]  /*51c0*/  @P1 IMAD.IADD R5, R5, 0x1, R9 ;  /* 0x0000000105051824 */ /* 0x000fe400078e0209 */
[C---:B------:R-:W-:Y:S02]  /*51d0*/  @P0 IMAD R9, R20.reuse, R11, R0 ;  /* 0x0000000b14090224 */ /* 0x040fe400078e0200 */
[----:B------:R-:W-:-:S04]  /*51e0*/  @P0 IMAD.WIDE.U32 R2, R20, R10, R2 ;  /* 0x0000000a14020225 */ /* 0x000fc800078e0002 */
[C---:B------:R-:W-:Y:S02]  /*51f0*/  @P1 IMAD R11, R20.reuse, R13, R6 ;  /* 0x0000000d140b1224 */ /* 0x040fe400078e0206 */
[----:B------:R-:W-:Y:S01]  /*5200*/  @P1 IMAD.WIDE.U32 R6, R20, R12, R4 ;  /* 0x0000000c14061225 */ /* 0x000fe200078e0004 */
[----:B------:R-:W-:Y:S01]  /*5210*/  @P0 LEA R4, P2, R2, UR4, 0x2 ;  /* 0x0000000402040c11 */ /* 0x000fe2000f8410ff */
[----:B------:R-:W0:Y:S01]  /*5220*/  LDC.64 R12, c[0x0][0x9e0] ;  /* 0x00027800ff0c7b82 */ /* 0x000e220000000a00 */
[----:B------:R-:W-:Y:S01]  /*5230*/  ULDC UR4, c[0x0][0x988] ;  /* 0x0002620000047ab9 */ /* 0x000fe20000000800 */
[----:B------:R-:W-:Y:S01]  /*5240*/  @P0 IMAD.IADD R5, R3, 0x1, R9 ;  /* 0x0000000103050824 */ /* 0x000fe200078e0209 */
[----:B------:R-:W-:Y:S01]  /*5250*/  @P1 LEA R8, P3, R6, UR6, 0x2 ;  /* 0x0000000606081c11 */ /* 0x000fe2000f8610ff */
[----:B------:R-:W-:Y:S02]  /*5260*/  @P1 IMAD.IADD R3, R7, 0x1, R11 ;  /* 0x0000000107031824 */ /* 0x000fe400078e020b */
[----:B------:R-:W-:Y:S01]  /*5270*/  IMAD.MOV.U32 R0, RZ, RZ, 0x3f800000 ;  /* 0x3f800000ff007424 */ /* 0x000fe200078e00ff */
[----:B------:R-:W-:-:S02]  /*5280*/  @P0 LEA.HI.X R5, R2, UR5, R5, 0x2, P2 ;  /* 0x0000000502050c11 */ /* 0x000fc400090f1405 */
[----:B------:R-:W-:Y:S01]  /*5290*/  @P1 LEA.HI.X R9, R6, UR7, R3, 0x2, P3 ;  /* 0x0000000706091c11 */ /* 0x000fe200098f1403 */
[----:B------:R-:W-:Y:S01]  /*52a0*/  IMAD.MOV.U32 R3, RZ, RZ, 0x3f800000 ;  /* 0x3f800000ff037424 */ /* 0x000fe200078e00ff */
[----:B------:R-:W1:Y:S03]  /*52b0*/  LDC R2, c[0x0][0x448] ;  /* 0x00011200ff027b82 */ /* 0x000e660000000800 */
[----:B------:R-:W2:Y:S04]  /*52c0*/  @P1 LDG.E R0, desc[UR40][R8.64] ;  /* 0x0000002808001981 */ /* 0x000ea8000c1e1900 */
[----:B------:R-:W2:Y:S01]  /*52d0*/  @P0 LDG.E R3, desc[UR40][R4.64] ;  /* 0x0000002804030981 */ /* 0x000ea2000c1e1900 */
[----:B-1----:R-:W-:-:S13]  /*52e0*/  ISETP.NE.AND P1, PT, R2, 0x1, PT ;  /* 0x000000010200780c */ /* 0x002fda0003f25270 */
[----:B------:R-:W1:Y:S08]  /*52f0*/  @P1 LDC R2, c[0x0][0x44c] ;  /* 0x00011300ff021b82 */ /* 0x000e700000000800 */
[----:B------:R-:W4:Y:S01]  /*5300*/  @P1 LDC R11, c[0x0][0x450] ;  /* 0x00011400ff0b1b82 */ /* 0x000f220000000800 */
[----:B---3--:R-:W-:Y:S01]  /*5310*/  VIADD R7, R14, 0xbf ;  /* 0x000000bf0e077836 */ /* 0x008fe20000000000 */
[----:B0-----:R-:W-:-:S03]  /*5320*/  ISETP.GE.AND P2, PT, R13, 0x1, PT ;  /* 0x000000010d00780c */ /* 0x001fc60003f46270 */
[----:B-1----:R-:W-:-:S05]  /*5330*/  @P1 IMAD.HI.U32 R2, R7, R2, RZ ;  /* 0x0000000207021227 */ /* 0x002fca00078e00ff */
[----:B----4-:R-:W-:-:S05]  /*5340*/  @P1 SHF.R.U32.HI R7, RZ, R11, R2 ;  /* 0x0000000bff071219 */ /* 0x010fca0000011602 */
[----:B------:R-:W-:Y:S02]  /*5350*/  IMAD.IADD R7, R46, 0x1, R7 ;  /* 0x000000012e077824 */ /* 0x000fe400078e0207 */
[----:B--2---:R-:W-:Y:S02]  /*5360*/  FMUL.FTZ R0, R3, R0 ;  /* 0x0000000003007220 */ /* 0x004fe40000410000 */
[----:B------:R-:W-:Y:S02]  /*5370*/  IMAD.IADD R3, R7, 0x1, R12 ;  /* 0x0000000107037824 */ /* 0x000fe400078e020c */
[----:B------:R-:W-:Y:S01]  /*5380*/  FMUL.FTZ R2, R0, UR4 ;  /* 0x0000000400027c20 */ /* 0x000fe20008410000 */
[----:B------:R-:W-:Y:S06]  /*5390*/  @!P2 BRA `(.L_x_1142) ;  /* 0x000000000048a947 */ /* 0x000fec0003800000 */
        /* <DEDUP_REMOVED lines=11> */
.L_x_1144:
[----:B------:R-:W-:-:S13]  /*5450*/  ISETP.NE.AND P0, PT, R13, 0x1, PT ;  /* 0x000000010d00780c */ /* 0x000fda0003f05270 */
[----:B------:R-:W0:Y:S02]  /*5460*/  @P0 LDC.64 R4, c[0x0][0x9e8] ;  /* 0x00027a00ff040b82 */ /* 0x000e240000000a00 */
[----:B0-----:R-:W-:-:S05]  /*5470*/  @P0 IMAD.HI.U32 R4, R0, R4, RZ ;  /* 0x0000000400040227 */ /* 0x001fca00078e00ff */
[----:B------:R-:W-:-:S07]  /*5480*/  @P0 SHF.R.U32.HI R0, RZ, R5, R4 ;  /* 0x00000005ff000219 */ /* 0x000fce0000011604 */
.L_x_1145:
[----:B------:R-:W-:Y:S05]  /*5490*/  BSYNC B0 ;  /* 0x0000000000007941 */ /* 0x000fea0003800000 */
.L_x_1143:
[----:B------:R-:W-:-:S05]  /*54a0*/  IMAD R0, R0, R13, R13 ;  /* 0x0000000d00007224 */ /* 0x000fca00078e020d */
[----:B------:R-:W-:-:S07]  /*54b0*/  VIMNMX R3, R3, R0, PT ;  /* 0x0000000003037248 */ /* 0x000fce0003fe0100 */
.L_x_1142:
[----:B------:R-:W0:Y:S01]  /*54c0*/  @P1 LDC R0, c[0x0][0x44c] ;  /* 0x00011300ff001b82 */ /* 0x000e220000000800 */
[----:B------:R-:W-:Y:S01]  /*54d0*/  VIADD R3, R3, 0x9f ;  /* 0x0000009f03037836 */ /* 0x000fe20000000000 */
[----:B------:R-:W-:Y:S01]  /*54e0*/  ULDC UR4, c[0x0][0x9dc] ;  /* 0x0002770000047ab9 */ /* 0x000fe20000000800 */
[----:B------:R-:W-:Y:S02]  /*54f0*/  IMAD.MOV.U32 R5, RZ, RZ, R14 ;  /* 0x000000ffff057224 */ /* 0x000fe400078e000e */
[----:B------:R-:W-:-:S03]  /*5500*/  IMAD.HI R3, R3, 0x66666667, RZ ;  /* 0x6666666703037827 */ /* 0x000fc600078e02ff */
[----:B------:R-:W1:Y:S01]  /*5510*/  @P1 LDC R7, c[0x0][0x450] ;  /* 0x00011400ff071b82 */ /* 0x000e620000000800 */
[----:B0-----:R-:W-:Y:S01]  /*5520*/  @P1 IMAD.HI.U32 R4, R14, R0, RZ ;  /* 0x000000000e041227 */ /* 0x001fe200078e00ff */
[----:B------:R-:W-:-:S04]  /*5530*/  SHF.R.U32.HI R0, RZ, 0x1f, R3 ;  /* 0x0000001fff007819 */ /* 0x000fc80000011603 */
[----:B------:R-:W-:Y:S02]  /*5540*/  LEA.HI.SX32 R0, R3, R0, 0x1a ;  /* 0x0000000003007211 */ /* 0x000fe400078fd2ff */
[----:B-1----:R-:W-:Y:S02]  /*5550*/  @P1 SHF.R.U32.HI R5, RZ, R7, R4 ;  /* 0x00000007ff051219 */ /* 0x002fe40000011604 */
[----:B------:R-:W-:-:S03]  /*5560*/  VIMNMX R105, R105, R0, PT ;  /* 0x0000000069697248 */ /* 0x000fc60003fe0100 */
        /* <DEDUP_REMOVED lines=13> */
.L_x_1148:
[----:B------:R-:W-:-:S13]  /*5640*/  ISETP.NE.AND P0, PT, R13, 0x1, PT ;  /* 0x000000010d00780c */ /* 0x000fda0003f05270 */
[----:B------:R-:W0:Y:S02]  /*5650*/  @P0 LDC.64 R4, c[0x0][0x9e8] ;  /* 0x00027a00ff040b82 */ /* 0x000e240000000a00 */
[----:B0-----:R-:W-:-:S05]  /*5660*/  @P0 IMAD.HI.U32 R4, R3, R4, RZ ;  /* 0x0000000403040227 */ /* 0x001fca00078e00ff */
[----:B------:R-:W-:-:S07]  /*5670*/  @P0 SHF.R.U32.HI R3, RZ, R5, R4 ;  /* 0x00000005ff030219 */ /* 0x000fce0000011604 */
.L_x_1149:
[----:B------:R-:W-:Y:S05]  /*5680*/  BSYNC B0 ;  /* 0x0000000000007941 */ /* 0x000fea0003800000 */
.L_x_1147:
[----:B------:R-:W-:-:S05]  /*5690*/  IMAD R3, R3, R13, RZ ;  /* 0x0000000d03037224 */ /* 0x000fca00078e02ff */
[----:B------:R-:W-:-:S07]  /*56a0*/  VIMNMX R0, R0, R3, !PT ;  /* 0x0000000300007248 */ /* 0x000fce0007fe0100 */
.L_x_1146:
[----:B------:R-:W-:Y:S01]  /*56b0*/  IMAD.HI R0, R0, 0x66666667, RZ ;  /* 0x6666666700007827 */ /* 0x000fe200078e02ff */
[----:B------:R-:W-:Y:S02]  /*56c0*/  PLOP3.LUT P0, PT, PT, PT, PT, 0x80, 0x0 ;  /* 0x000000000000781c */ /* 0x000fe40003f0f070 */
[----:B------:R-:W-:Y:S02]  /*56d0*/  CS2R R56, SRZ ;  /* 0x0000000000387805 */ /* 0x000fe4000001ff00 */
[----:B------:R-:W-:Y:S01]  /*56e0*/  CS2R R54, SRZ ;  /* 0x0000000000367805 */ /* 0x000fe2000001ff00 */
[----:B------:R-:W-:Y:S01]  /*56f0*/  IMAD.MOV.U32 R20, RZ, RZ, RZ ;  /* 0x000000ffff147224 */ /* 0x000fe200078e00ff */
[----:B------:R-:W-:Y:S02]  /*5700*/  SHF.R.U32.HI R3, RZ, 0x1f, R0 ;  /* 0x0000001fff037819 */ /* 0x000fe40000011600 */
[----:B------:R-:W-:Y:S02]  /*5710*/  CS2R R6, SRZ ;  /* 0x0000000000067805 */ /* 0x000fe4000001ff00 */
[----:B------:R-:W-:-:S02]  /*5720*/  CS2R R52, SRZ ;  /* 0x0000000000347805 */ /* 0x000fc4000001ff00 */
[----:B------:R-:W-:Y:S02]  /*5730*/  CS2R R8, SRZ ;  /* 0x0000000000087805 */ /* 0x000fe4000001ff00 */
[----:B------:R-:W-:Y:S02]  /*5740*/  LEA.HI.SX32 R3, R0, R3, 0x1a ;  /* 0x0000000300037211 */ /* 0x000fe400078fd2ff */
[----:B------:R-:W-:Y:S02]  /*5750*/  CS2R R46, SRZ ;  /* 0x00000000002e7805 */ /* 0x000fe4000001ff00 */
[----:B------:R-:W-:Y:S02]  /*5760*/  CS2R R10, SRZ ;  /* 0x00000000000a7805 */ /* 0x000fe4000001ff00 */
[----:B------:R-:W-:Y:S02]  /*5770*/  CS2R R12, SRZ ;  /* 0x00000000000c7805 */ /* 0x000fe4000001ff00 */
[----:B------:R-:W-:Y:S01]  /*5780*/  VIMNMX R4, RZ, R3, !PT ;  /* 0x00000003ff047248 */ /* 0x000fe20007fe0100 */
[----:B------:R-:W-:Y:S01]  /*5790*/  IMAD.MOV.U32 R44, RZ, RZ, RZ ;  /* 0x000000ffff2c7224 */ /* 0x000fe200078e00ff */
[----:B------:R-:W-:-:S02]  /*57a0*/  CS2R R14, SRZ ;  /* 0x00000000000e7805 */ /* 0x000fc4000001ff00 */
[----:B------:R-:W-:Y:S02]  /*57b0*/  CS2R R38, SRZ ;  /* 0x0000000000267805 */ /* 0x000fe4000001ff00 */
[----:B------:R-:W-:Y:S01]  /*57c0*/  ISETP.GT.AND P1, PT, R105, R4, PT ;  /* 0x000000046900720c */ /* 0x000fe20003f24270 */
[----:B------:R0:W-:Y:S01]  /*57d0*/  STL [R1+0x40], R4 ;  /* 0x0000400401007387 */ /* 0x0001e20000100800 */
[----:B------:R-:W-:Y:S02]  /*57e0*/  CS2R R36, SRZ ;  /* 0x0000000000247805 */ /* 0x000fe4000001ff00 */
[----:B------:R-:W-:Y:S02]  /*57f0*/  CS2R R24, SRZ ;  /* 0x0000000000187805 */ /* 0x000fe4000001ff00 */
[----:B------:R-:W-:Y:S02]  /*5800*/  CS2R R28, SRZ ;  /* 0x00000000001c7805 */ /* 0x000fe4000001ff00 */
[----:B------:R-:W-:-:S02]  /*5810*/  CS2R R26, SRZ ;  /* 0x00000000001a7805 */ /* 0x000fc4000001ff00 */
[----:B------:R-:W-:Y:S02]  /*5820*/  CS2R R32, SRZ ;  /* 0x0000000000207805 */ /* 0x000fe4000001ff00 */
[----:B------:R-:W-:Y:S01]  /*5830*/  CS2R R58, SRZ ;  /* 0x00000000003a7805 */ /* 0x000fe2000001ff00 */
[----:B0-----:R-:W-:Y:S06]  /*5840*/  @!P1 BRA `(.L_x_1150) ;  /* 0x0000012400749947 */ /* 0x001fec0003800000 */
[----:B------:R-:W0:Y:S01]  /*5850*/  S2R R4, SR_TID.X ;  /* 0x0000000000047919 */ /* 0x000e220000002100 */
[----:B------:R-:W-:Y:S01]  /*5860*/  VIADD R26, R17, 0xb000 ;  /* 0x0000b000111a7836 */ /* 0x000fe20000000000 */
[----:B------:R-:W-:Y:S04]  /*5870*/  BSSY B6, `(.L_x_1151) ;  /* 0x000001e000067945 */ /* 0x000fe80003800000 */
[----:B------:R-:W-:Y:S01]  /*5880*/  LOP3.LUT P0, RZ, R26, 0x9f, RZ, 0xc0, !PT ;  /* 0x0000009f1aff7812 */ /* 0x000fe2000780c0ff */
[----:B0-----:R-:W-:-:S05]  /*5890*/  VIADD R24, R4, 0xffffff80 ;  /* 0xffffff8004187836 */ /* 0x001fca0000000000 */
[----:B------:R-:W-:-:S04]  /*58a0*/  SHF.R.S32.HI R25, RZ, 0x1f, R24 ;  /* 0x0000001fff197819 */ /* 0x000fc80000011418 */
[----:B------:R-:W-:-:S04]  /*58b0*/  LEA.HI R0, R25, R24, RZ, 0x7 ;  /* 0x0000001819007211 */ /* 0x000fc800078f38ff */
[----:B------:R-:W-:-:S06]  /*58c0*/  SHF.R.S32.HI R0, RZ, 0x7, R0 ;  /* 0x00000007ff007819 */ /* 0x000fcc0000011400 */
        /* <DEDUP_REMOVED lines=24> */
.L_x_1152:
[----:B------:R-:W-:Y:S05]  /*5a50*/  BSYNC B6 ;  /* 0x0000000000067941 */ /* 0x000fea0003800000 */
.L_x_1151:
        /* <DEDUP_REMOVED lines=13> */
.L_x_1156:
[----:B-1----:R1:W2:Y:S02]  /*5b30*/  SYNCS.PHASECHK.TRANS64.TRYWAIT P0, [R17+URZ+0x13200], R0 ;  /* 0x01320000110075a7 */ /* 0x0022a4000800017f */
[----:B--2---:R-:W-:Y:S05]  /*5b40*/  @!P0 NANOSLEEP.SYNCS 0x989680 ;  /* 0x009896800000895d */ /* 0x004fea0003900000 */
[----:B------:R-:W2:Y:S02]  /*5b50*/  @!P0 SYNCS.PHASECHK.TRANS64 P0, [R17+URZ+0x13200], R0 ;  /* 0x01320000110085a7 */ /* 0x000ea4000800007f */
[----:B--2---:R-:W-:Y:S05]  /*5b60*/  @!P0 BRA `(.L_x_1156) ;  /* 0xfffffffc00f08947 */ /* 0x004fea000383ffff */
.L_x_1155:
[----:B------:R-:W-:Y:S05]  /*5b70*/  BSYNC B0 ;  /* 0x0000000000007941 */ /* 0x000fea0003800000 */
.L_x_1154:
[----:B------:R-:W-:Y:S05]  /*5b80*/  BRA `(.L_x_1157) ;  /* 0x0000002c00347947 */ /* 0x000fea0003800000 */
.L_x_1153:
[----:B------:R-:W-:Y:S01]  /*5b90*/  LOP3.LUT P0, RZ, R26, 0x1bf, RZ, 0xc0, !PT ;  /* 0x000001bf1aff7812 */ /* 0x000fe2000780c0ff */
[----:B------:R-:W-:Y:S01]  /*5ba0*/  ULDC.64 UR4, c[0x0][0x3f8] ;  /* 0x0000fe0000047ab9 */ /* 0x000fe20000000a00 */
[----:B-----5:R-:W-:Y:S01]  /*5bb0*/  SHF.R.S32.HI R0, RZ, 0x1f, R45 ;  /* 0x0000001fff007819 */ /* 0x020fe2000001142d */
[----:B------:R-:W-:Y:S01]  /*5bc0*/  ULDC.64 UR6, c[0x0][0x408] ;  /* 0x0001020000067ab9 */ /* 0x000fe20000000a00 */
[----:B------:R-:W-:Y:S01]  /*5bd0*/  IMAD.WIDE.U32 R26, R45, UR4, RZ ;  /* 0x000000042d1a7c25 */ /* 0x000fe2000f8e00ff */
[----:B------:R-:W-:Y:S03]  /*5be0*/  BSSY B6, `(.L_x_1158) ;  /* 0x0000019000067945 */ /* 0x000fe60003800000 */
[C---:B------:R-:W-:Y:S02]  /*5bf0*/  IMAD R4, R0.reuse, UR4, RZ ;  /* 0x0000000400047c24 */ /* 0x040fe4000f8e02ff */
[----:B------:R-:W-:-:S02]  /*5c00*/  IMAD R0, R0, UR6, RZ ;  /* 0x0000000600007c24 */ /* 0x000fc4000f8e02ff */
[C---:B------:R-:W-:Y:S02]  /*5c10*/  IMAD R29, R45.reuse, UR5, R4 ;  /* 0x000000052d1d7c24 */ /* 0x040fe4000f8e0204 */
[C---:B------:R-:W-:Y:S02]  /*5c20*/  IMAD R33, R45.reuse, UR7, R0 ;  /* 0x000000072d217c24 */ /* 0x040fe4000f8e0200 */
[----:B------:R-:W-:-:S04]  /*5c30*/  IMAD.WIDE.U32 R30, R45, UR6, RZ ;  /* 0x000000062d1e7c25 */ /* 0x000fc8000f8e00ff */
[----:B------:R-:W-:Y:S02]  /*5c40*/  IMAD.IADD R29, R29, 0x1, R27 ;  /* 0x000000011d1d7824 */ /* 0x000fe400078e021b */
        /* <DEDUP_REMOVED lines=18> */
.L_x_1159:
[----:B------:R-:W-:Y:S05]  /*5d70*/  BSYNC B6 ;  /* 0x0000000000067941 */ /* 0x000fea0003800000 */
.L_x_1158:
[----:B------:R-:W2:Y:S01]  /*5d80*/  LDL R20, [R1+0x1c] ;  /* 0x00001c0001147983 */ /* 0x000ea20000100800 */
[----:B------:R-:W-:Y:S01]  /*5d90*/  ULDC.U8 UR4, c[0x0][0x410] ;  /* 0x0001040000047ab9 */ /* 0x000fe20000000000 */
[----:B------:R-:W0:Y:S01]  /*5da0*/  S2R R21, SR_TID.X ;  /* 0x0000000000157919 */ /* 0x000e220000002100 */
[----:B------:R-:W-:Y:S01]  /*5db0*/  ISETP.NE.AND P0, PT, RZ, UR4, PT ;  /* 0x00000004ff007c0c */ /* 0x000fe2000bf05270 */
[----:B------:R-:W-:Y:S01]  /*5dc0*/  BSSY B0, `(.L_x_1160) ;  /* 0x00002a1000007945 */ /* 0x000fe20003800000 */
[C---:B0-----:R-:W-:Y:S02]  /*5dd0*/  VIADD R35, R21.reuse, 0xffffff80 ;  /* 0xffffff8015237836 */ /* 0x041fe40000000000 */
[----:B------:R-:W-:-:S05]  /*5de0*/  VIADD R34, R21, 0xffffff80 ;  /* 0xffffff8015227836 */ /* 0x000fca0000000000 */
[----:B------:R-:W-:-:S04]  /*5df0*/  LEA.HI R34, R34, R35, RZ, 0x1 ;  /* 0x0000002322227211 */ /* 0x000fc800078f08ff */
[----:B------:R-:W-:-:S05]  /*5e00*/  SHF.R.S32.HI R34, RZ, 0x1, R34 ;  /* 0x00000001ff227819 */ /* 0x000fca0000011422 */
[----:B--2---:R-:W-:Y:S01]  /*5e10*/  IMAD.IADD R10, R34, 0x1, R20 ;  /* 0x00000001220a7824 */ /* 0x004fe200078e0214 */
[----:B------:R-:W-:Y:S06]  /*5e20*/  @!P0 BRA `(.L_x_1161) ;  /* 0x0000001400508947 */ /* 0x000fec0003800000 */
[----:B------:R-:W2:Y:S01]  /*5e30*/  LDL.64 R36, [R1] ;  /* 0x0000000001247983 */ /* 0x000ea20000100a00 */
[----:B------:R-:W0:Y:S01]  /*5e40*/  LDC R20, c[0x0][0x448] ;  /* 0x00011200ff147b82 */ /* 0x000e220000000800 */
[----:B------:R-:W-:Y:S01]  /*5e50*/  IMAD.MOV.U32 R5, RZ, RZ, R10 ;  /* 0x000000ffff057224 */ /* 0x000fe200078e000a */
[----:B------:R-:W-:Y:S01]  /*5e60*/  ULDC.64 UR4, c[0x0][0x3f8] ;  /* 0x0000fe0000047ab9 */ /* 0x000fe20000000a00 */
[----:B------:R-:W-:Y:S01]  /*5e70*/  IMAD.MOV.U32 R6, RZ, RZ, R26 ;  /* 0x000000ffff067224 */ /* 0x000fe200078e001a */
[----:B------:R-:W-:Y:S01]  /*5e80*/  ULDC.64 UR6, c[0x0][0x408] ;  /* 0x0001020000067ab9 */ /* 0x000fe20000000a00 */
[----:B------:R-:W-:Y:S01]  /*5e90*/  IMAD.MOV.U32 R8, RZ, RZ, R30 ;  /* 0x000000ffff087224 */ /* 0x000fe200078e001e */
[----:B------:R-:W-:Y:S01]  /*5ea0*/  ULDC.64 UR8, c[0x0][0x400] ;  /* 0x0001000000087ab9 */ /* 0x000fe20000000a00 */
[----:B------:R-:W-:Y:S01]  /*5eb0*/  IMAD.MOV.U32 R9, RZ, RZ, R33 ;  /* 0x000000ffff097224 */ /* 0x000fe200078e0021 */
[----:B0-----:R-:W-:-:S13]  /*5ec0*/  ISETP.NE.AND P0, PT, R20, 0x1, PT ;  /* 0x000000011400780c */ /* 0x001fda0003f05270 */
[----:B------:R-:W0:Y:S08]  /*5ed0*/  @P0 LDC R3, c[0x0][0x44c] ;  /* 0x00011300ff030b82 */ /* 0x000e300000000800 */
[----:B------:R-:W1:Y:S01]  /*5ee0*/  @P0 LDC R7, c[0x0][0x450] ;  /* 0x00011400ff070b82 */ /* 0x000e620000000800 */
[----:B0-----:R-:W-:-:S05]  /*5ef0*/  @P0 IMAD.HI.U32 R0, R10, R3, RZ ;  /* 0x000000030a000227 */ /* 0x001fca00078e00ff */
[----:B-1----:R-:W-:Y:S01]  /*5f00*/  @P0 SHF.R.U32.HI R5, RZ, R7, R0 ;  /* 0x00000007ff050219 */ /* 0x002fe20000011600 */
[----:B------:R-:W-:-:S03]  /*5f10*/  IMAD.MOV.U32 R7, RZ, RZ, R29 ;  /* 0x000000ffff077224 */ /* 0x000fc600078e001d */
[----:B------:R-:W-:Y:S01]  /*5f20*/  SHF.R.S32.HI R0, RZ, 0x1f, R5 ;  /* 0x0000001fff007819 */ /* 0x000fe20000011405 */
[----:B------:R-:W-:-:S04]  /*5f30*/  IMAD.WIDE.U32 R6, R5, UR4, R6 ;  /* 0x0000000405067c25 */ /* 0x000fc8000f8e0006 */
[----:B------:R-:W-:Y:S02]  /*5f40*/  IMAD R4, R0, UR4, RZ ;  /* 0x0000000400047c24 */ /* 0x000fe4000f8e02ff */
[----:B------:R-:W-:-:S04]  /*5f50*/  IMAD.WIDE.U32 R8, R5, UR6, R8 ;  /* 0x0000000605087c25 */ /* 0x000fc8000f8e0008 */
[----:B------:R-:W-:Y:S02]  /*5f60*/  IMAD R0, R0, UR6, RZ ;  /* 0x0000000600007c24 */ /* 0x000fe4000f8e02ff */
[C---:B------:R-:W-:Y:S01]  /*5f70*/  IMAD R13, R5.reuse, UR5, R4 ;  /* 0x00000005050d7c24 */ /* 0x040fe2000f8e0204 */
[----:B------:R-:W-:Y:S01]  /*5f80*/  ULDC.64 UR4, c[0x0][0x3e8] ;  /* 0x0000fa0000047ab9 */ /* 0x000fe20000000a00 */
[----:B------:R-:W-:Y:S01]  /*5f90*/  IMAD R11, R5, UR7, R0 ;  /* 0x00000007050b7c24 */ /* 0x000fe2000f8e0200 */
[----:B------:R-:W-:Y:S01]  /*5fa0*/  IADD3 R3, P0, R6, UR4, RZ ;  /* 0x0000000406037c10 */ /* 0x000fe2000ff1e0ff */
[----:B------:R-:W-:Y:S01]  /*5fb0*/  UMOV UR4, 0xffffffff ;  /* 0xffffffff00047882 */ /* 0x000fe20000000000 */
[----:B------:R-:W-:Y:S02]  /*5fc0*/  IADD3 R5, P1, R8, UR8, RZ ;  /* 0x0000000808057c10 */ /* 0x000fe4000ff3e0ff */
[----:B------:R-:W-:Y:S02]  /*5fd0*/  IADD3.X R13, R7, UR5, R13, P0, !PT ;  /* 0x00000005070d7c10 */ /* 0x000fe400087fe40d */
[----:B------:R-:W-:Y:S01]  /*5fe0*/  IADD3.X R4, R9, UR9, R11, P1, !PT ;  /* 0x0000000909047c10 */ /* 0x000fe20008ffe40b */
[----:B--2---:R-:W-:Y:S01]  /*5ff0*/  VIADD R29, R36, 0x10 ;  /* 0x00000010241d7836 */ /* 0x004fe20000000000 */
[----:B------:R-:W-:Y:S07]  /*6000*/  BRA.DIV UR4, `(.L_x_1162) ;  /* 0x000001a204847947 */ /* 0x000fee000b800000 */
[----:B------:R0:W1:Y:S04]  /*6010*/  SHFL.IDX PT, R0, R13, RZ, 0x1e1f ;  /* 0x001e1fff0d007589 */ /* 0x00006800000e0000 */
[----:B------:R-:W2:Y:S04]  /*6020*/  SHFL.IDX PT, R3, R3, RZ, 0x1e1f ;  /* 0x001e1fff03037589 */ /* 0x000ea800000e0000 */
[----:B------:R-:W3:Y:S04]  /*6030*/  SHFL.IDX PT, R4, R4, RZ, 0x1e1f ;  /* 0x001e1fff04047589 */ /* 0x000ee800000e0000 */
[----:B------:R0:W4:Y:S02]  /*6040*/  SHFL.IDX PT, R14, R5, RZ, 0x1e1f ;  /* 0x001e1fff050e7589 */ /* 0x00012400000e0000 */
.L_x_1420:
[----:B0-----:R-:W5:Y:S04]  /*6050*/  LDL R5, [R1+0x8] ;  /* 0x0000080001057983 */ /* 0x001f680000100800 */
[----:B------:R-:W2:Y:S01]  /*6060*/  LDL R7, [R1+0x54] ;  /* 0x0000540001077983 */ /* 0x000ea20000100800 */
[----:B------:R-:W-:Y:S01]  /*6070*/  BSSY B1, `(.L_x_1163) ;  /* 0x0000021000017945 */ /* 0x000fe20003800000 */
[----:B------:R-:W-:Y:S02]  /*6080*/  CS2R R12, SRZ ;  /* 0x00000000000c7805 */ /* 0x000fe4000001ff00 */
[----:B------:R-:W-:Y:S01]  /*6090*/  CS2R R8, SRZ ;  /* 0x0000000000087805 */ /* 0x000fe2000001ff00 */
[----:B-----5:R-:W-:Y:S01]  /*60a0*/  IMAD R5, R5, R20, RZ ;  /* 0x0000001405057224 */ /* 0x020fe200078e02ff */
[----:B------:R-:W-:-:S02]  /*60b0*/  CS2R R20, SRZ ;  /* 0x0000000000147805 */ /* 0x000fc4000001ff00 */
[----:B--2---:R-:W-:Y:S02]  /*60c0*/  LEA.HI R6, R7, R7, RZ, 0x1 ;  /* 0x0000000707067211 */ /* 0x004fe400078f08ff */
[----:B------:R-:W-:Y:S02]  /*60d0*/  ISETP.GE.AND P0, PT, R10, R5, PT ;  /* 0x000000050a00720c */ /* 0x000fe40003f06270 */
[----:B------:R-:W-:Y:S02]  /*60e0*/  CS2R R10, SRZ ;  /* 0x00000000000a7805 */ /* 0x000fe4000001ff00 */
[----:B------:R-:W-:-:S05]  /*60f0*/  LOP3.LUT R6, R6, 0xfffffffe, RZ, 0xc0, !PT ;  /* 0xfffffffe06067812 */ /* 0x000fca00078ec0ff */
[----:B------:R-:W-:-:S05]  /*6100*/  IMAD.IADD R6, R7, 0x1, -R6 ;  /* 0x0000000107067824 */ /* 0x000fca00078e0a06 */
[----:B------:R-:W-:Y:S01]  /*6110*/  SHF.L.U32 R30, R6, 0x1f, RZ ;  /* 0x0000001f061e7819 */ /* 0x000fe200000006ff */
[----:B------:R-:W-:Y:S06]  /*6120*/  @P0 BRA `(.L_x_1164) ;  /* 0x0000000000540947 */ /* 0x000fec0003800000 */
[----:B------:R-:W-:Y:S01]  /*6130*/  ULDC UR4, c[0x0][0x3f4] ;  /* 0x0000fd0000047ab9 */ /* 0x000fe20000000800 */
[----:B------:R-:W-:Y:S02]  /*6140*/  SHF.R.S32.HI R9, RZ, 0x1f, R29 ;  /* 0x0000001fff097819 */ /* 0x000fe4000001141d */
[----:B------:R-:W-:Y:S02]  /*6150*/  CS2R R10, SRZ ;  /* 0x00000000000a7805 */ /* 0x000fe4000001ff00 */
[----:B------:R-:W-:Y:S02]  /*6160*/  ISETP.GE.AND P4, PT, R36, UR4, PT ;  /* 0x0000000424007c0c */ /* 0x000fe4000bf86270 */
[----:B------:R-:W-:Y:S02]  /*6170*/  ISETP.GE.AND P5, PT, R29, UR4, PT ;  /* 0x000000041d007c0c */ /* 0x000fe4000bfa6270 */
[----:B------:R-:W-:Y:S02]  /*6180*/  CS2R R20, SRZ ;  /* 0x0000000000147805 */ /* 0x000fe4000001ff00 */
[----:B------:R-:W-:-:S07]  /*6190*/  CS2R R12, SRZ ;  /* 0x00000000000c7805 */ /* 0x000fce000001ff00 */
[CC--:B----4-:R-:W-:Y:S02]  /*61a0*/  @!P4 IADD3 R32, P1, R36.reuse, R14.reuse, RZ ;  /* 0x0000000e2420c210 */ /* 0x0d0fe40007f3e0ff */
[CC--:B------:R-:W-:Y:S02]  /*61b0*/  @!P5 IADD3 R26, P2, R29.reuse, R3.reuse, RZ ;  /* 0x000000031d1ad210 */ /* 0x0c0fe40007f5e0ff */
[----:B------:R-:W-:Y:S02]  /*61c0*/  @!P5 IADD3 R14, P3, R29, R14, RZ ;  /* 0x0000000e1d0ed210 */ /* 0x000fe40007f7e0ff */
[----:B------:R-:W-:Y:S01]  /*61d0*/  @!P4 IADD3 R6, P0, R36, R3, RZ ;  /* 0x000000032406c210 */ /* 0x000fe20007f1e0ff */
[--C-:B-1----:R-:W-:Y:S01]  /*61e0*/  @!P5 IMAD.X R27, R0, 0x1, R9.reuse, P2 ;  /* 0x00000001001bd824 */ /* 0x102fe200010e0609 */
[----:B------:R-:W-:Y:S01]  /*61f0*/  @!P4 SHF.R.S32.HI R3, RZ, 0x1f, R36 ;  /* 0x0000001fff03c819 */ /* 0x000fe20000011424 */
[----:B---3--:R-:W-:Y:S01]  /*6200*/  @!P5 IMAD.X R15, R4, 0x1, R9, P3 ;  /* 0x00000001040fd824 */ /* 0x008fe200018e0609 */
[----:B------:R-:W-:-:S02]  /*6210*/  CS2R R8, SRZ ;  /* 0x0000000000087805 */ /* 0x000fc4000001ff00 */
[----:B------:R0:W5:Y:S01]  /*6220*/  @!P5 LD.E.64 R10, desc[UR40][R26.64] ;  /* 0x000000281a0ad980 */ /* 0x000162000c101b00 */
[--C-:B------:R-:W-:Y:S02]  /*6230*/  @!P4 IMAD.X R7, R0, 0x1, R3.reuse, P0 ;  /* 0x000000010007c824 */ /* 0x100fe400000e0603 */
[----:B------:R-:W-:Y:S01]  /*6240*/  @!P4 IMAD.X R33, R4, 0x1, R3, P1 ;  /* 0x000000010421c824 */ /* 0x000fe200008e0603 */
[----:B------:R0:W5:Y:S04]  /*6250*/  @!P5 LD.E.64 R8, desc[UR40][R14.64] ;  /* 0x000000280e08d980 */ /* 0x000168000c101b00 */
[----:B------:R0:W5:Y:S04]  /*6260*/  @!P4 LD.E.64 R20, desc[UR40][R6.64] ;  /* 0x000000280614c980 */ /* 0x000168000c101b00 */
[----:B------:R0:W5:Y:S02]  /*6270*/  @!P4 LD.E.64 R12, desc[UR40][R32.64] ;  /* 0x00000028200cc980 */ /* 0x000164000c101b00 */
.L_x_1164:
[----:B------:R-:W-:Y:S05]  /*6280*/  BSYNC B1 ;  /* 0x0000000000017941 */ /* 0x000fea0003800000 */
.L_x_1163:
[----:B-1----:R-:W2:Y:S01]  /*6290*/  LDL.LU R0, [R1+0x24] ;  /* 0x0000240001007983 */ /* 0x002ea20000300800 */
[----:B------:R-:W1:Y:S01]  /*62a0*/  SYNCS.PHASECHK.TRANS64.TRYWAIT P0, [R17+URZ+0x13200], R30 ;  /* 0x0132001e110075a7 */ /* 0x000e62000800017f */
[----:B------:R-:W-:Y:S01]  /*62b0*/  BSSY B1, `(.L_x_1165) ;  /* 0x0000005000017945 */ /* 0x000fe20003800000 */
[----:B--2---:R-:W-:-:S05]  /*62c0*/  IMAD R0, R0, -0xc0, R5 ;  /* 0xffffff4000007824 */ /* 0x004fca00078e0205 */
[----:B------:R-:W-:-:S04]  /*62d0*/  VIMNMX R0, R0, 0xc0, PT ;  /* 0x000000c000007848 */ /* 0x000fc80003fe0100 */
[----:B------:R-:W-:Y:S01]  /*62e0*/  ISETP.GE.AND P1, PT, R34, R0, PT ;  /* 0x000000002200720c */ /* 0x000fe20003f26270 */
[----:B-1----:R-:W-:-:S12]  /*62f0*/  @!P0 BRA `(.L_x_1166) ;  /* 0x000001a000348947 */ /* 0x002fd80003800000 */
.L_x_1421:
[----:B------:R-:W-:Y:S05]  /*6300*/  BSYNC B1 ;  /* 0x0000000000017941 */ /* 0x000fea0003800000 */
.L_x_1165:
[----:B------:R-:W-:Y:S05]  /*6310*/  @P1 BRA `(.L_x_1167) ;  /* 0x00000024002c1947 */ /* 0x000fea0003800000 */
[----:B---3--:R-:W2:Y:S01]  /*6320*/  LDL.64 R4, [R1] ;  /* 0x0000000001047983 */ /* 0x008ea20000100a00 */
[----:B------:R-:W3:Y:S03]  /*6330*/  LDC R0, c[0x0][0x3f4] ;  /* 0x0000fd00ff007b82 */ /* 0x000ee60000000800 */
[----:B------:R0:W5:Y:S01]  /*6340*/  LDL R39, [R1+0x34] ;  /* 0x0000340001277983 */ /* 0x0001620000100800 */
[----:B------:R-:W-:Y:S01]  /*6350*/  BSSY B1, `(.L_x_1168) ;  /* 0x000007b000017945 */ /* 0x000fe20003800000 */
[-C--:B---3--:R-:W-:Y:S02]  /*6360*/  ISETP.GE.AND P1, PT, R29, R0.reuse, PT ;  /* 0x000000001d00720c */ /* 0x088fe40003f26270 */
[----:B--2---:R-:W-:-:S13]  /*6370*/  ISETP.GE.AND P0, PT, R4, R0, PT ;  /* 0x000000000400720c */ /* 0x004fda0003f06270 */
[----:B0-----:R-:W-:Y:S05]  /*6380*/  @P0 BRA `(.L_x_1169) ;  /* 0x0000000400dc0947 */ /* 0x001fea0003800000 */
[----:B-----5:R-:W-:Y:S01]  /*6390*/  IMAD.IADD R0, R17, 0x1, R39 ;  /* 0x0000000111007824 */ /* 0x020fe200078e0227 */
[----:B----4-:R-:W-:Y:S02]  /*63a0*/  SHF.R.U32.HI R14, RZ, 0x8, R20 ;  /* 0x00000008ff0e7819 */ /* 0x010fe40000011614 */
[----:B------:R-:W-:Y:S02]  /*63b0*/  LOP3.LUT R3, R20, 0xff, RZ, 0xc0, !PT ;  /* 0x000000ff14037812 */ /* 0x000fe400078ec0ff */
[----:B------:R-:W0:Y:S01]  /*63c0*/  LDS.128 R4, [R0+0xb000] ;  /* 0x00b0000000047984 */ /* 0x000e220000000c00 */
[----:B------:R-:W-:Y:S02]  /*63d0*/  LOP3.LUT R14, R14, 0xff, RZ, 0xc0, !PT ;  /* 0x000000ff0e0e7812 */ /* 0x000fe400078ec0ff */
[----:B------:R-:W-:Y:S02]  /*63e0*/  SHF.R.U32.HI R26, RZ, 0x8, R21 ;  /* 0x00000008ff1a7819 */ /* 0x000fe40000011615 */
[----:B-1----:R-:W-:-:S02]  /*63f0*/  SHF.R.U32.HI R30, RZ, 0x8, R13 ;  /* 0x00000008ff1e7819 */ /* 0x002fc4000001160d */
        /* <DEDUP_REMOVED lines=10> */
[----:B------:R-:W-:Y:S01]  /*64a0*/  LOP3.LUT R27, R14, 0xff, RZ, 0xc0, !PT ;  /* 0x000000ff0e1b7812 */ /* 0x000fe200078ec0ff */
        /* <DEDUP_REMOVED lines=101> */
.L_x_1169:
[----:B------:R-:W-:Y:S05]  /*6b00*/  BSYNC B1 ;  /* 0x0000000000017941 */ /* 0x000fea0003800000 */
.L_x_1168:
[----:B------:R-:W-:Y:S05]  /*6b10*/  @P1 BRA `(.L_x_1167) ;  /* 0x0000001c002c1947 */ /* 0x000fea0003800000 */
[----:B------:R-:W-:Y:S02]  /*6b20*/  LEA.HI R24, R25, R24, RZ, 0x2 ;  /* 0x0000001819187211 */ /* 0x000fe400078f10ff */
[----:B-----5:R-:W-:Y:S02]  /*6b30*/  SHF.R.U32.HI R13, RZ, 0x8, R11 ;  /* 0x00000008ff0d7819 */ /* 0x020fe4000001160b */
[--C-:B0-----:R-:W-:Y:S02]  /*6b40*/  SHF.R.S32.HI R0, RZ, 0x2, R24.reuse ;  /* 0x00000002ff007819 */ /* 0x101fe40000011418 */
[----:B------:R-:W-:Y:S02]  /*6b50*/  SHF.R.S32.HI R3, RZ, 0x1f, R24 ;  /* 0x0000001fff037819 */ /* 0x000fe40000011418 */
[----:B------:R-:W-:Y:S02]  /*6b60*/  SHF.R.U32.HI R24, RZ, 0x8, R9 ;  /* 0x00000008ff187819 */ /* 0x000fe40000011609 */
[----:B------:R-:W-:-:S02]  /*6b70*/  LEA.HI R3, R3, R0, RZ, 0x2 ;  /* 0x0000000003037211 */ /* 0x000fc400078f10ff */
[----:B------:R-:W-:Y:S02]  /*6b80*/  SHF.R.U32.HI R15, RZ, 0x8, R8 ;  /* 0x00000008ff0f7819 */ /* 0x000fe40000011608 */
[----:B------:R-:W-:Y:S02]  /*6b90*/  LOP3.LUT R3, R3, 0xfffffffc, RZ, 0xc0, !PT ;  /* 0xfffffffc03037812 */ /* 0x000fe400078ec0ff */
[----:B----4-:R-:W-:Y:S02]  /*6ba0*/  LOP3.LUT R14, R11, 0xff, RZ, 0xc0, !PT ;  /* 0x000000ff0b0e7812 */ /* 0x010fe400078ec0ff */
[----:B------:R-:W-:Y:S01]  /*6bb0*/  LOP3.LUT R25, R9, 0xff, RZ, 0xc0, !PT ;  /* 0x000000ff09197812 */ /* 0x000fe200078ec0ff */
[----:B------:R-:W-:Y:S01]  /*6bc0*/  IMAD.IADD R3, R0, 0x1, -R3 ;  /* 0x0000000100037824 */ /* 0x000fe200078e0a03 */
[----:B------:R-:W-:Y:S02]  /*6bd0*/  LOP3.LUT R13, R13, 0xff, RZ, 0xc0, !PT ;  /* 0x000000ff0d0d7812 */ /* 0x000fe400078ec0ff */
[----:B------:R-:W-:-:S02]  /*6be0*/  LOP3.LUT R24, R24, 0xff, RZ, 0xc0, !PT ;  /* 0x000000ff18187812 */ /* 0x000fc400078ec0ff */
[----:B------:R-:W-:Y:S01]  /*6bf0*/  LOP3.LUT P0, RZ, R3, 0x2, RZ, 0xc0, !PT ;  /* 0x0000000203ff7812 */ /* 0x000fe2000780c0ff */
[----:B------:R-:W-:Y:S01]  /*6c00*/  IMAD.IADD R3, R17, 0x1, R39 ;  /* 0x0000000111037824 */ /* 0x000fe200078e0227 */
[----:B------:R-:W-:Y:S02]  /*6c10*/  LOP3.LUT R20, R8, 0xff, RZ, 0xc0, !PT ;  /* 0x000000ff08147812 */ /* 0x000fe400078ec0ff */
[----:B------:R-:W-:Y:S01]  /*6c20*/  LOP3.LUT R15, R15, 0xff, RZ, 0xc0, !PT ;  /* 0x000000ff0f0f7812 */ /* 0x000fe200078ec0ff */
[----:B------:R-:W-:Y:S01]  /*6c30*/  VIADD R0, R3, 0x20 ;  /* 0x0000002003007836 */ /* 0x000fe20000000000 */
[----:B------:R-:W-:Y:S02]  /*6c40*/  PRMT R14, R13, 0x7604, R14 ;  /* 0x000076040d0e7816 */ /* 0x000fe4000000000e */
[----:B------:R-:W-:Y:S02]  /*6c50*/  PRMT R25, R24, 0x7604, R25 ;  /* 0x0000760418197816 */ /* 0x000fe40000000019 */
[----:B------:R-:W-:-:S02]  /*6c60*/  SHF.R.U32.HI R13, RZ, 0x10, R11 ;  /* 0x00000010ff0d7819 */ /* 0x000fc4000001160b */
[----:B------:R-:W-:Y:S01]  /*6c70*/  SHF.R.U32.HI R24, RZ, 0x10, R9 ;  /* 0x00000010ff187819 */ /* 0x000fe20000011609 */
[----:B------:R-:W-:Y:S01]  /*6c80*/  @P0 VIADD R0, R3, 0xffffffe0 ;  /* 0xffffffe003000836 */ /* 0x000fe20000000000 */
[----:B------:R-:W-:Y:S02]  /*6c90*/  SHF.R.U32.HI R3, RZ, 0x8, R10 ;  /* 0x00000008ff037819 */ /* 0x000fe4000001160a */
[----:B------:R-:W-:Y:S02]  /*6ca0*/  LOP3.LUT R12, R10, 0xff, RZ, 0xc0, !PT ;  /* 0x000000ff0a0c7812 */ /* 0x000fe400078ec0ff */
[----:B------:R-:W0:Y:S01]  /*6cb0*/  LDS.128 R4, [R0+0xb000] ;  /* 0x00b0000000047984 */ /* 0x000e220000000c00 */
[----:B------:R-:W-:Y:S02]  /*6cc0*/  LOP3.LUT R3, R3, 0xff, RZ, 0xc0, !PT ;  /* 0x000000ff03037812 */ /* 0x000fe400078ec0ff */
[----:B------:R-:W-:Y:S02]  /*6cd0*/  PRMT R21, R15, 0x7604, R20 ;  /* 0x000076040f157816 */ /* 0x000fe40000000014 */
[----:B------:R-:W-:-:S02]  /*6ce0*/  SHF.R.U32.HI R15, RZ, 0x10, R8 ;  /* 0x00000010ff0f7819 */ /* 0x000fc40000011608 */
[----:B------:R-:W-:Y:S02]  /*6cf0*/  LOP3.LUT R13, R13, 0xff, RZ, 0xc0, !PT ;  /* 0x000000ff0d0d7812 */ /* 0x000fe400078ec0ff */
[----:B------:R-:W-:Y:S02]  /*6d00*/  LOP3.LUT R24, R24, 0xff, RZ, 0xc0, !PT ;  /* 0x000000ff18187812 */ /* 0x000fe400078ec0ff */
[----:B------:R-:W-:Y:S02]  /*6d10*/  PRMT R12, R3, 0x7604, R12 ;  /* 0x00007604030c7816 */ /* 0x000fe4000000000c */
[----:B------:R-:W-:Y:S02]  /*6d20*/  SHF.R.U32.HI R3, RZ, 0x10, R10 ;  /* 0x00000010ff037819 */ /* 0x000fe4000001160a */
[----:B------:R-:W-:Y:S02]  /*6d30*/  LOP3.LUT R20, R15, 0xff, RZ, 0xc0, !PT ;  /* 0x000000ff0f147812 */ /* 0x000fe400078ec0ff */
[----:B------:R-:W-:-:S02]  /*6d40*/  PRMT R15, R13, 0x7054, R14 ;  /* 0x000070540d0f7816 */ /* 0x000fc4000000000e */
[----:B------:R-:W-:Y:S02]  /*6d50*/  PRMT R25, R24, 0x7054, R25 ;  /* 0x0000705418197816 */ /* 0x000fe40000000019 */
[----:B------:R-:W-:Y:S02]  /*6d60*/  LOP3.LUT R3, R3, 0xff, RZ, 0xc0, !PT ;  /* 0x000000ff03037812 */ /* 0x000fe400078ec0ff */
[----:B------:R-:W-:Y:S02]  /*6d70*/  LOP3.LUT R15, R15, 0xff000000, R11, 0xf8, !PT ;  /* 0xff0000000f0f7812 */ /* 0x000fe400078ef80b */
[----:B------:R-:W-:Y:S02]  /*6d80*/  LOP3.LUT R25, R25, 0xff000000, R9, 0xf8, !PT ;  /* 0xff00000019197812 */ /* 0x000fe400078ef809 */
[----:B------:R-:W-:Y:S02]  /*6d90*/  PRMT R13, R3, 0x7054, R12 ;  /* 0x00007054030d7816 */ /* 0x000fe4000000000c */
[----:B------:R-:W-:-:S02]  /*6da0*/  PRMT R21, R20, 0x7054, R21 ;  /* 0x0000705414157816 */ /* 0x000fc40000000015 */
[----:B------:R-:W-:Y:S02]  /*6db0*/  F2FP.F16.E4M3.UNPACK_B R12, R15 ;  /* 0x0000000fff0c723e */ /* 0x000fe400020006ff */
[-C--:B------:R-:W-:Y:S02]  /*6dc0*/  F2FP.F16.E4M3.UNPACK_B R20, R25.reuse ;  /* 0x00000019ff14723e */ /* 0x080fe400020006ff */
[----:B------:R-:W-:Y:S01]  /*6dd0*/  LOP3.LUT R21, R21, 0xff000000, R8, 0xf8, !PT ;  /* 0xff00000015157812 */ /* 0x000fe200078ef808 */
[----:B------:R-:W-:Y:S01]  /*6de0*/  HADD2.F32 R14, -RZ, R12.H1_H1 ;  /* 0x3000000cff0e7230 */ /* 0x000fe20000004100 */
[----:B------:R-:W-:Y:S01]  /*6df0*/  LOP3.LUT R13, R13, 0xff000000, R10, 0xf8, !PT ;  /* 0xff0000000d0d7812 */ /* 0x000fe200078ef80a */
[--C-:B------:R-:W-:Y:S01]  /*6e00*/  HADD2.F32 R24, -RZ, R20.reuse.H1_H1 ;  /* 0x30000014ff187230 */ /* 0x100fe20000004100 */
[----:B------:R-:W-:Y:S01]  /*6e10*/  F2FP.F16.E4M3.UNPACK_B R25, R25.H1 ;  /* 0x00000019ff19723e */ /* 0x000fe200030006ff */
[----:B------:R-:W-:Y:S01]  /*6e20*/  HADD2.F32 R20, -RZ, R20.H0_H0 ;  /* 0x20000014ff147230 */ /* 0x000fe20000004100 */
[-C--:B0-----:R-:W-:Y:S01]  /*6e30*/  F2FP.F16.E4M3.UNPACK_B R3, R6.reuse.H1 ;  /* 0x00000006ff03723e */ /* 0x081fe200030006ff */
[----:B------:R-:W-:Y:S01]  /*6e40*/  HADD2.F32 R12, -RZ, R12.H0_H0 ;  /* 0x2000000cff0c7230 */ /* 0x000fe20000004100 */
[----:B------:R-:W-:-:S02]  /*6e50*/  F2FP.F16.E4M3.UNPACK_B R6, R6 ;  /* 0x00000006ff06723e */ /* 0x000fc400020006ff */
[-C--:B------:R-:W-:Y:S01]  /*6e60*/  F2FP.F16.E4M3.UNPACK_B R10, R7.reuse ;  /* 0x00000007ff0a723e */ /* 0x080fe200020006ff */
[--C-:B------:R-:W-:Y:S01]  /*6e70*/  HADD2.F32 R8, -RZ, R3.reuse.H1_H1 ;  /* 0x30000003ff087230 */ /* 0x100fe20000004100 */
[----:B------:R-:W-:Y:S01]  /*6e80*/  F2FP.F16.E4M3.UNPACK_B R11, R7.H1 ;  /* 0x00000007ff0b723e */ /* 0x000fe200030006ff */
[----:B------:R-:W-:Y:S01]  /*6e90*/  HADD2.F32 R9, -RZ, R3.H0_H0 ;  /* 0x20000003ff097230 */ /* 0x000fe20000004100 */
[-C--:B------:R-:W-:Y:S02]  /*6ea0*/  F2FP.F16.E4M3.UNPACK_B R7, R5.reuse ;  /* 0x00000005ff07723e */ /* 0x080fe400020006ff */
[C---:B------:R-:W-:Y:S01]  /*6eb0*/  FMUL.FTZ R26, R8.reuse, R24 ;  /* 0x00000018081a7220 */ /* 0x040fe20000410000 */
[-C--:B------:R-:W-:Y:S01]  /*6ec0*/  FMUL.FTZ R27, R8, R14.reuse ;  /* 0x0000000e081b7220 */ /* 0x080fe20000410000 */
[----:B------:R-:W-:Y:S01]  /*6ed0*/  F2FP.F16.E4M3.UNPACK_B R8, R5.H1 ;  /* 0x00000005ff08723e */ /* 0x000fe200030006ff */
[--C-:B------:R-:W-:Y:S02]  /*6ee0*/  HADD2.F32 R5, -RZ, R6.reuse.H1_H1 ;  /* 0x30000006ff057230 */ /* 0x100fe40000004100 */
[C---:B------:R-:W-:Y:S01]  /*6ef0*/  FFMA.FTZ R29, R9.reuse, R14, -R26 ;  /* 0x0000000e091d7223 */ /* 0x040fe2000001081a */
[----:B-1----:R-:W-:Y:S01]  /*6f00*/  FFMA.FTZ R30, R9, R24, R27 ;  /* 0x00000018091e7223 */ /* 0x002fe2000001001b */
[----:B------:R-:W-:Y:S01]  /*6f10*/  HADD2.F32 R6, -RZ, R6.H0_H0 ;  /* 0x20000006ff067230 */ /* 0x000fe20000004100 */
[----:B------:R-:W-:Y:S01]  /*6f20*/  F2FP.F16.E4M3.UNPACK_B R15, R15.H1 ;  /* 0x0000000fff0f723e */ /* 0x000fe200030006ff */
[C---:B------:R-:W-:Y:S01]  /*6f30*/  FMUL.FTZ R9, R5.reuse, R20 ;  /* 0x0000001405097220 */ /* 0x040fe20000410000 */
[----:B------:R-:W-:Y:S01]  /*6f40*/  FMUL.FTZ R27, R5, R12 ;  /* 0x0000000c051b7220 */ /* 0x000fe20000410000 */
[----:B------:R-:W-:Y:S01]  /*6f50*/  HADD2.F32 R14, -RZ, R25.H0_H0 ;  /* 0x20000019ff0e7230 */ /* 0x000fe20000004100 */
[----:B------:R-:W-:Y:S01]  /*6f60*/  F2FP.F16.E4M3.UNPACK_B R3, R4 ;  /* 0x00000004ff03723e */ /* 0x000fe200020006ff */
[----:B------:R-:W-:-:S02]  /*6f70*/  HADD2.F32 R5, -RZ, R10.H1_H1 ;  /* 0x3000000aff057230 */ /* 0x000fc40000004100 */
[C---:B------:R-:W-:Y:S01]  /*6f80*/  FFMA.FTZ R26, R6.reuse, R12, -R9 ;  /* 0x0000000c061a7223 */ /* 0x040fe20000010809 */
[----:B------:R-:W-:Y:S02]  /*6f90*/  HADD2.F32 R9, -RZ, R15.H0_H0 ;  /* 0x2000000fff097230 */ /* 0x000fe40000004100 */
[----:B------:R-:W-:Y:S01]  /*6fa0*/  FFMA.FTZ R27, R6, R20, R27 ;  /* 0x00000014061b7223 */ /* 0x000fe2000001001b */
[----:B------:R-:W-:Y:S02]  /*6fb0*/  HADD2.F32 R10, -RZ, R10.H0_H0 ;  /* 0x2000000aff0a7230 */ /* 0x000fe40000004100 */
[C---:B------:R-:W-:Y:S01]  /*6fc0*/  FMUL.FTZ R31, R5.reuse, R14 ;  /* 0x0000000e051f7220 */ /* 0x040fe20000410000 */
[----:B------:R-:W-:Y:S02]  /*6fd0*/  HADD2.F32 R6, -RZ, R11.H1_H1 ;  /* 0x3000000bff067230 */ /* 0x000fe40000004100 */
[----:B------:R-:W-:Y:S01]  /*6fe0*/  FMUL.FTZ R5, R5, R9 ;  /* 0x0000000905057220 */ /* 0x000fe20000410000 */
[----:B------:R-:W-:-:S02]  /*6ff0*/  HADD2.F32 R15, -RZ, R15.H1_H1 ;  /* 0x3000000fff0f7230 */ /* 0x000fc40000004100 */
[C---:B------:R-:W-:Y:S01]  /*7000*/  FFMA.FTZ R31, R10.reuse, R9, -R31 ;  /* 0x000000090a1f7223 */ /* 0x040fe2000001081f */
[----:B------:R-:W-:Y:S02]  /*7010*/  HADD2.F32 R25, -RZ, R25.H1_H1 ;  /* 0x30000019ff197230 */ /* 0x000fe40000004100 */
[----:B------:R-:W-:Y:S01]  /*7020*/  FFMA.FTZ R32, R10, R14, R5 ;  /* 0x0000000e0a207223 */ /* 0x000fe20000010005 */
[----:B------:R-:W-:Y:S01]  /*7030*/  HADD2.F32 R11, -RZ, R11.H0_H0 ;  /* 0x2000000bff0b7230 */ /* 0x000fe20000004100 */
[----:B------:R-:W-:Y:S01]  /*7040*/  F2FP.F16.E4M3.UNPACK_B R5, R13 ;  /* 0x0000000dff05723e */ /* 0x000fe200020006ff */
[C---:B------:R-:W-:Y:S01]  /*7050*/  FMUL.FTZ R10, R6.reuse, R15 ;  /* 0x0000000f060a7220 */ /* 0x040fe20000410000 */
[----:B------:R-:W-:Y:S01]  /*7060*/  F2FP.F16.E4M3.UNPACK_B R4, R4.H1 ;  /* 0x00000004ff04723e */ /* 0x000fe200030006ff */
[----:B------:R-:W-:Y:S01]  /*7070*/  FMUL.FTZ R20, R6, R25 ;  /* 0x0000001906147220 */ /* 0x000fe20000410000 */
[----:B------:R-:W-:Y:S01]  /*7080*/  F2FP.F16.E4M3.UNPACK_B R12, R21 ;  /* 0x00000015ff0c723e */ /* 0x000fe200020006ff */
[----:B------:R-:W-:Y:S01]  /*7090*/  FFMA.FTZ R34, R11, R25, R10 ;  /* 0x000000190b227223 */ /* 0x000fe2000001000a */
[----:B------:R-:W-:-:S02]  /*70a0*/  HADD2.F32 R10, -RZ, R5.H1_H1 ;  /* 0x30000005ff0a7230 */ /* 0x000fc40000004100 */
[----:B------:R-:W-:Y:S01]  /*70b0*/  FFMA.FTZ R33, R11, R15, -R20 ;  /* 0x0000000f0b217223 */ /* 0x000fe20000010814 */
[----:B------:R-:W-:Y:S01]  /*70c0*/  HADD2.F32 R9, -RZ, R5.H0_H0 ;  /* 0x20000005ff097230 */ /* 0x000fe20000004100 */
[----:B------:R-:W-:Y:S01]  /*70d0*/  F2FP.F16.E4M3.UNPACK_B R13, R13.H1 ;  /* 0x0000000dff0d723e */ /* 0x000fe200030006ff */
[----:B------:R-:W-:Y:S01]  /*70e0*/  HADD2.F32 R14, -RZ, R12.H1_H1 ;  /* 0x3000000cff0e7230 */ /* 0x000fe20000004100 */
[----:B------:R-:W-:Y:S01]  /*70f0*/  F2FP.F16.E4M3.UNPACK_B R21, R21.H1 ;  /* 0x00000015ff15723e */ /* 0x000fe200030006ff */
[--C-:B------:R-:W-:Y:S02]  /*7100*/  HADD2.F32 R6, -RZ, R4.reuse.H1_H1 ;  /* 0x30000004ff067230 */ /* 0x100fe40000004100 */
[----:B------:R-:W-:Y:S02]  /*7110*/  HADD2.F32 R5, -RZ, R4.H0_H0 ;  /* 0x20000004ff057230 */ /* 0x000fe40000004100 */
[----:B------:R-:W-:Y:S02]  /*7120*/  HADD2.F32 R12, -RZ, R12.H0_H0 ;  /* 0x2000000cff0c7230 */ /* 0x000fe40000004100 */
[----:B------:R-:W-:Y:S01]  /*7130*/  FMUL.FTZ R20, R6, R14 ;  /* 0x0000000e06147220 */ /* 0x000fe20000410000 */
[----:B------:R-:W-:-:S02]  /*7140*/  HADD2.F32 R4, -RZ, R3.H1_H1 ;  /* 0x30000003ff047230 */ /* 0x000fc40000004100 */
[-C--:B------:R-:W-:Y:S01]  /*7150*/  FMUL.FTZ R24, R6, R10.reuse ;  /* 0x0000000a06187220 */ /* 0x080fe20000410000 */
[----:B------:R-:W-:Y:S02]  /*7160*/  HADD2.F32 R3, -RZ, R3.H0_H0 ;  /* 0x20000003ff037230 */ /* 0x000fe40000004100 */
[C---:B------:R-:W-:Y:S01]  /*7170*/  FFMA.FTZ R20, R5.reuse, R10, -R20 ;  /* 0x0000000a05147223 */ /* 0x040fe20000010814 */
[----:B------:R-:W-:Y:S02]  /*7180*/  HADD2.F32 R10, -RZ, R21.H0_H0 ;  /* 0x20000015ff0a7230 */ /* 0x000fe40000004100 */
[C---:B------:R-:W-:Y:S01]  /*7190*/  FMUL.FTZ R6, R4.reuse, R12 ;  /* 0x0000000c04067220 */ /* 0x040fe20000410000 */
[-C--:B------:R-:W-:Y:S01]  /*71a0*/  FMUL.FTZ R15, R4, R9.reuse ;  /* 0x00000009040f7220 */ /* 0x080fe20000410000 */
[----:B------:R-:W-:Y:S01]  /*71b0*/  FFMA.FTZ R25, R5, R14, R24 ;  /* 0x0000000e05197223 */ /* 0x000fe20000010018 */
[----:B------:R-:W-:Y:S02]  /*71c0*/  HADD2.F32 R5, -RZ, R13.H1_H1 ;  /* 0x3000000dff057230 */ /* 0x000fe40000004100 */
[----:B------:R-:W-:Y:S01]  /*71d0*/  FFMA.FTZ R11, R3, R9, -R6 ;  /* 0x00000009030b7223 */ /* 0x000fe20000010806 */
[----:B------:R-:W-:-:S02]  /*71e0*/  HADD2.F32 R9, -RZ, R21.H1_H1 ;  /* 0x30000015ff097230 */ /* 0x000fc40000004100 */
[----:B------:R-:W-:Y:S01]  /*71f0*/  FFMA.FTZ R12, R3, R12, R15 ;  /* 0x0000000c030c7223 */ /* 0x000fe2000001000f */
[--C-:B------:R-:W-:Y:S02]  /*7200*/  HADD2.F32 R4, -RZ, R8.reuse.H1_H1 ;  /* 0x30000008ff047230 */ /* 0x100fe40000004100 */
[----:B------:R-:W-:Y:S02]  /*7210*/  HADD2.F32 R3, -RZ, R7.H1_H1 ;  /* 0x30000007ff037230 */ /* 0x000fe40000004100 */
[----:B------:R-:W-:Y:S02]  /*7220*/  HADD2.F32 R6, -RZ, R13.H0_H0 ;  /* 0x2000000dff067230 */ /* 0x000fe40000004100 */
[C---:B------:R-:W-:Y:S01]  /*7230*/  FMUL.FTZ R13, R4.reuse, R9 ;  /* 0x00000009040d7220 */ /* 0x040fe20000410000 */
[----:B------:R-:W-:Y:S02]  /*7240*/  HADD2.F32 R8, -RZ, R8.H0_H0 ;  /* 0x20000008ff087230 */ /* 0x000fe40000004100 */
[----:B------:R-:W-:Y:S01]  /*7250*/  FMUL.FTZ R14, R4, R5 ;  /* 0x00000005040e7220 */ /* 0x000fe20000410000 */
[----:B------:R-:W-:-:S02]  /*7260*/  HADD2.F32 R7, -RZ, R7.H0_H0 ;  /* 0x20000007ff077230 */ /* 0x000fc40000004100 */
[C---:B------:R-:W-:Y:S01]  /*7270*/  FMUL.FTZ R4, R3.reuse, R10 ;  /* 0x0000000a03047220 */ /* 0x040fe20000410000 */
[-C--:B------:R-:W-:Y:S01]  /*7280*/  FMUL.FTZ R3, R3, R6.reuse ;  /* 0x0000000603037220 */ /* 0x080fe20000410000 */
[C---:B------:R-:W-:Y:S01]  /*7290*/  FFMA.FTZ R13, R8.reuse, R5, -R13 ;  /* 0x00000005080d7223 */ /* 0x040fe2000001080d */
[----:B------:R-:W-:Y:S01]  /*72a0*/  FFMA.FTZ R14, R8, R9, R14 ;  /* 0x00000009080e7223 */ /* 0x000fe2000001000e */
[C---:B------:R-:W-:Y:S01]  /*72b0*/  FFMA.FTZ R5, R7.reuse, R6, -R4 ;  /* 0x0000000607057223 */ /* 0x040fe20000010804 */
[----:B------:R-:W-:Y:S01]  /*72c0*/  FFMA.FTZ R10, R7, R10, R3 ;  /* 0x0000000a070a7223 */ /* 0x000fe20000010003 */
[----:B------:R-:W-:Y:S02]  /*72d0*/  F2FP.SATFINITE.E4M3.F32.PACK_AB_MERGE_C R6, R30, R29, RZ ;  /* 0x0000001d1e06723e */ /* 0x000fe400048070ff */
[----:B------:R-:W-:Y:S02]  /*72e0*/  F2FP.SATFINITE.E4M3.F32.PACK_AB_MERGE_C R7, R34, R33, RZ ;  /* 0x000000212207723e */ /* 0x000fe400048070ff */
[----:B------:R-:W-:-:S02]  /*72f0*/  F2FP.SATFINITE.E4M3.F32.PACK_AB_MERGE_C R4, R25, R20, RZ ;  /* 0x000000141904723e */ /* 0x000fc400048070ff */
[----:B------:R-:W-:Y:S02]  /*7300*/  F2FP.SATFINITE.E4M3.F32.PACK_AB_MERGE_C R13, R14, R13, RZ ;  /* 0x0000000d0e0d723e */ /* 0x000fe400048070ff */
[----:B------:R-:W-:Y:S02]  /*7310*/  F2FP.SATFINITE.E4M3.F32.PACK_AB_MERGE_C R6, R27, R26, R6 ;  /* 0x0000001a1b06723e */ /* 0x000fe40004807006 */
[----:B------:R-:W-:Y:S02]  /*7320*/  F2FP.SATFINITE.E4M3.F32.PACK_AB_MERGE_C R7, R32, R31, R7 ;  /* 0x0000001f2007723e */ /* 0x000fe40004807007 */
[----:B------:R-:W-:Y:S02]  /*7330*/  F2FP.SATFINITE.E4M3.F32.PACK_AB_MERGE_C R4, R12, R11, R4 ;  /* 0x0000000b0c04723e */ /* 0x000fe40004807004 */
[----:B------:R-:W-:-:S05]  /*7340*/  F2FP.SATFINITE.E4M3.F32.PACK_AB_MERGE_C R5, R10, R5, R13 ;  /* 0x000000050a05723e */ /* 0x000fca000480700d */
[----:B------:R2:W-:Y:S01]  /*7350*/  STS.128 [R0+0xb000], R4 ;  /* 0x00b0000400007388 */ /* 0x0005e20000000c00 */
[----:B------:R-:W-:Y:S05]  /*7360*/  BRA `(.L_x_1167) ;  /* 0x0000001400187947 */ /* 0x000fea0003800000 */
.L_x_1161:
[----:B------:R-:W0:Y:S01]  /*7370*/  LDC R20, c[0x0][0x448] ;  /* 0x00011200ff147b82 */ /* 0x000e220000000800 */
[----:B------:R-:W-:Y:S01]  /*7380*/  IMAD.MOV.U32 R5, RZ, RZ, R10 ;  /* 0x000000ffff057224 */ /* 0x000fe200078e000a */
[----:B------:R-:W-:Y:S01]  /*7390*/  ULDC.64 UR4, c[0x0][0x3f8] ;  /* 0x0000fe0000047ab9 */ /* 0x000fe20000000a00 */
[----:B------:R-:W-:Y:S01]  /*73a0*/  IMAD.MOV.U32 R6, RZ, RZ, R26 ;  /* 0x000000ffff067224 */ /* 0x000fe200078e001a */
[----:B------:R-:W-:Y:S01]  /*73b0*/  ULDC.64 UR6, c[0x0][0x408] ;  /* 0x0001020000067ab9 */ /* 0x000fe20000000a00 */
[----:B------:R-:W-:Y:S01]  /*73c0*/  IMAD.MOV.U32 R7, RZ, RZ, R29 ;  /* 0x000000ffff077224 */ /* 0x000fe200078e001d */
[----:B------:R-:W-:Y:S01]  /*73d0*/  ULDC.64 UR8, c[0x0][0x400] ;  /* 0x0001000000087ab9 */ /* 0x000fe20000000a00 */
[----:B------:R-:W-:Y:S02]  /*73e0*/  IMAD.MOV.U32 R8, RZ, RZ, R30 ;  /* 0x000000ffff087224 */ /* 0x000fe400078e001e */
[----:B------:R-:W-:Y:S01]  /*73f0*/  IMAD.MOV.U32 R9, RZ, RZ, R33 ;  /* 0x000000ffff097224 */ /* 0x000fe200078e0021 */
[----:B0-----:R-:W-:-:S13]  /*7400*/  ISETP.NE.AND P0, PT, R20, 0x1, PT ;  /* 0x000000011400780c */ /* 0x001fda0003f05270 */
[----:B------:R-:W0:Y:S08]  /*7410*/  @P0 LDC R3, c[0x0][0x44c] ;  /* 0x00011300ff030b82 */ /* 0x000e300000000800 */
[----:B------:R-:W1:Y:S01]  /*7420*/  @P0 LDC R0, c[0x0][0x450] ;  /* 0x00011400ff000b82 */ /* 0x000e620000000800 */
[----:B0-----:R-:W-:-:S05]  /*7430*/  @P0 IMAD.HI.U32 R3, R10, R3, RZ ;  /* 0x000000030a030227 */ /* 0x001fca00078e00ff */
[----:B-1----:R-:W-:-:S04]  /*7440*/  @P0 SHF.R.U32.HI R5, RZ, R0, R3 ;  /* 0x00000000ff050219 */ /* 0x002fc80000011603 */
        /* <DEDUP_REMOVED lines=13> */
[----:B------:R-:W-:Y:S08]  /*7520*/  BRA.DIV UR4, `(.L_x_1170) ;  /* 0x0000018e04bc7947 */ /* 0x000ff0000b800000 */
[----:B------:R0:W1:Y:S04]  /*7530*/  SHFL.IDX PT, R0, R13, RZ, 0x1e1f ;  /* 0x001e1fff0d007589 */ /* 0x00006800000e0000 */
[----:B------:R-:W2:Y:S04]  /*7540*/  SHFL.IDX PT, R3, R3, RZ, 0x1e1f ;  /* 0x001e1fff03037589 */ /* 0x000ea800000e0000 */
[----:B------:R-:W3:Y:S04]  /*7550*/  SHFL.IDX PT, R4, R4, RZ, 0x1e1f ;  /* 0x001e1fff04047589 */ /* 0x000ee800000e0000 */
[----:B------:R0:W4:Y:S02]  /*7560*/  SHFL.IDX PT, R14, R5, RZ, 0x1e1f ;  /* 0x001e1fff050e7589 */ /* 0x00012400000e0000 */
.L_x_1427:
[----:B0-----:R-:W5:Y:S01]  /*7570*/  LDL R5, [R1+0x8] ;  /* 0x0000080001057983 */ /* 0x001f620000100800 */
[----:B------:R-:W0:Y:S03]  /*7580*/  LDC R13, c[0x0][0x3f4] ;  /* 0x0000fd00ff0d7b82 */ /* 0x000e260000000800 */
[----:B------:R-:W2:Y:S01]  /*7590*/  LDL R7, [R1+0x54] ;  /* 0x0000540001077983 */ /* 0x000ea20000100800 */
[----:B------:R-:W-:Y:S01]  /*75a0*/  BSSY B1, `(.L_x_1171) ;  /* 0x0000017000017945 */ /* 0x000fe20003800000 */
[----:B------:R-:W-:Y:S02]  /*75b0*/  CS2R R24, SRZ ;  /* 0x0000000000187805 */ /* 0x000fe4000001ff00 */
[----:B------:R-:W-:Y:S02]  /*75c0*/  CS2R R26, SRZ ;  /* 0x00000000001a7805 */ /* 0x000fe4000001ff00 */
[----:B------:R-:W-:Y:S01]  /*75d0*/  CS2R R8, SRZ ;  /* 0x0000000000087805 */ /* 0x000fe2000001ff00 */
[----:B-----5:R-:W-:Y:S01]  /*75e0*/  IMAD R5, R5, R20, RZ ;  /* 0x0000001405057224 */ /* 0x020fe200078e02ff */
[----:B--2---:R-:W-:-:S04]  /*75f0*/  LEA.HI R6, R7, R7, RZ, 0x1 ;  /* 0x0000000707067211 */ /* 0x004fc800078f08ff */
[----:B------:R-:W-:Y:S02]  /*7600*/  ISETP.GE.AND P0, PT, R10, R5, PT ;  /* 0x000000050a00720c */ /* 0x000fe40003f06270 */
[----:B------:R-:W-:Y:S02]  /*7610*/  CS2R R10, SRZ ;  /* 0x00000000000a7805 */ /* 0x000fe4000001ff00 */
[----:B------:R-:W-:-:S05]  /*7620*/  LOP3.LUT R6, R6, 0xfffffffe, RZ, 0xc0, !PT ;  /* 0xfffffffe06067812 */ /* 0x000fca00078ec0ff */
[----:B------:R-:W-:-:S05]  /*7630*/  IMAD.IADD R6, R7, 0x1, -R6 ;  /* 0x0000000107067824 */ /* 0x000fca00078e0a06 */
[----:B------:R-:W-:Y:S01]  /*7640*/  SHF.L.U32 R12, R6, 0x1f, RZ ;  /* 0x0000001f060c7819 */ /* 0x000fe200000006ff */
[----:B0-----:R-:W-:Y:S06]  /*7650*/  @P0 BRA `(.L_x_1172) ;  /* 0x00000000002c0947 */ /* 0x001fec0003800000 */
[----:B------:R-:W-:Y:S01]  /*7660*/  ULDC UR4, c[0x0][0x3f4] ;  /* 0x0000fd0000047ab9 */ /* 0x000fe20000000800 */
[C---:B------:R-:W-:Y:S02]  /*7670*/  IADD3 R6, P0, R156.reuse, R3, RZ ;  /* 0x000000039c067210 */ /* 0x040fe40007f1e0ff */
[----:B------:R-:W-:Y:S02]  /*7680*/  CS2R R24, SRZ ;  /* 0x0000000000187805 */ /* 0x000fe4000001ff00 */
[C---:B------:R-:W-:Y:S02]  /*7690*/  ISETP.GE.AND P2, PT, R156.reuse, UR4, PT ;  /* 0x000000049c007c0c */ /* 0x040fe4000bf46270 */
[----:B------:R-:W-:Y:S02]  /*76a0*/  SHF.R.S32.HI R3, RZ, 0x1f, R156 ;  /* 0x0000001fff037819 */ /* 0x000fe4000001149c */
[----:B----4-:R-:W-:-:S03]  /*76b0*/  IADD3 R14, P1, R156, R14, RZ ;  /* 0x0000000e9c0e7210 */ /* 0x010fc60007f3e0ff */
[--C-:B-1----:R-:W-:Y:S02]  /*76c0*/  IMAD.X R7, R0, 0x1, R3.reuse, P0 ;  /* 0x0000000100077824 */ /* 0x102fe400000e0603 */
[----:B---3--:R-:W-:-:S04]  /*76d0*/  IMAD.X R15, R4, 0x1, R3, P1 ;  /* 0x00000001040f7824 */ /* 0x008fc800008e0603 */
[----:B------:R-:W-:Y:S05]  /*76e0*/  @P2 BRA `(.L_x_1172) ;  /* 0x0000000000082947 */ /* 0x000fea0003800000 */
[----:B------:R0:W5:Y:S04]  /*76f0*/  LD.E.128 R24, desc[UR40][R6.64] ;  /* 0x0000002806187980 */ /* 0x000168000c101d00 */
[----:B------:R0:W5:Y:S02]  /*7700*/  LD.E.128 R8, desc[UR40][R14.64] ;  /* 0x000000280e087980 */ /* 0x000164000c101d00 */
.L_x_1172:
[----:B------:R-:W-:Y:S05]  /*7710*/  BSYNC B1 ;  /* 0x0000000000017941 */ /* 0x000fea0003800000 */
.L_x_1171:
[----:B-1----:R-:W2:Y:S01]  /*7720*/  LDL.LU R0, [R1+0x24] ;  /* 0x0000240001007983 */ /* 0x002ea20000300800 */
[----:B------:R-:W1:Y:S01]  /*7730*/  SYNCS.PHASECHK.TRANS64.TRYWAIT P1, [R17+URZ+0x13200], R12 ;  /* 0x0132000c110075a7 */ /* 0x000e62000802017f */
[----:B------:R-:W3:Y:S01]  /*7740*/  S2R R3, SR_TID.X ;  /* 0x0000000000037919 */ /* 0x000ee20000002100 */
[----:B------:R-:W-:Y:S01]  /*7750*/  ISETP.GE.AND P0, PT, R156, R13, PT ;  /* 0x0000000d9c00720c */ /* 0x000fe20003f06270 */
[----:B------:R-:W-:Y:S01]  /*7760*/  BSSY B1, `(.L_x_1173) ;  /* 0x0000009000017945 */ /* 0x000fe20003800000 */
[C---:B---3--:R-:W-:Y:S02]  /*7770*/  VIADD R4, R3.reuse, 0xffffff80 ;  /* 0xffffff8003047836 */ /* 0x048fe40000000000 */
[----:B------:R-:W-:-:S05]  /*7780*/  VIADD R3, R3, 0xffffff80 ;  /* 0xffffff8003037836 */ /* 0x000fca0000000000 */
[----:B------:R-:W-:-:S04]  /*7790*/  LEA.HI R3, R3, R4, RZ, 0x1 ;  /* 0x0000000403037211 */ /* 0x000fc800078f08ff */
[----:B------:R-:W-:Y:S01]  /*77a0*/  SHF.R.S32.HI R3, RZ, 0x1, R3 ;  /* 0x00000001ff037819 */ /* 0x000fe20000011403 */
[----:B--2---:R-:W-:-:S05]  /*77b0*/  IMAD R0, R0, -0xc0, R5 ;  /* 0xffffff4000007824 */ /* 0x004fca00078e0205 */
[----:B------:R-:W-:-:S04]  /*77c0*/  VIMNMX R0, R0, 0xc0, PT ;  /* 0x000000c000007848 */ /* 0x000fc80003fe0100 */
[----:B------:R-:W-:Y:S01]  /*77d0*/  ISETP.GE.OR P0, PT, R3, R0, P0 ;  /* 0x000000000300720c */ /* 0x000fe20000706670 */
[----:B-1----:R-:W-:-:S12]  /*77e0*/  @!P1 BRA `(.L_x_1174) ;  /* 0x0000018c00789947 */ /* 0x002fd80003800000 */
.L_x_1428:
[----:B------:R-:W-:Y:S05]  /*77f0*/  BSYNC B1 ;  /* 0x0000000000017941 */ /* 0x000fea0003800000 */
.L_x_1173:
[----:B------:R-:W-:Y:S05]  /*7800*/  @P0 BRA `(.L_x_1167) ;  /* 0x0000000c00f00947 */ /* 0x000fea0003800000 */
[----:B0---4-:R-:W2:Y:S04]  /*7810*/  LDL R14, [R1+0x44] ;  /* 0x00004400010e7983 */ /* 0x011ea80000100800 */
[----:B------:R-:W3:Y:S04]  /*7820*/  LDL R21, [R1+0x48] ;  /* 0x0000480001157983 */ /* 0x000ee80000100800 */
[----:B------:R-:W4:Y:S01]  /*7830*/  LDL R51, [R1+0x58] ;  /* 0x0000580001337983 */ /* 0x000f220000100800 */
[----:B-----5:R-:W-:Y:S02]  /*7840*/  SHF.R.U32.HI R0, RZ, 0x8, R24 ;  /* 0x00000008ff007819 */ /* 0x020fe40000011618 */
[----:B------:R-:W-:-:S02]  /*7850*/  LOP3.LUT R3, R24, 0xff, RZ, 0xc0, !PT ;  /* 0x000000ff18037812 */ /* 0x000fc400078ec0ff */
[----:B------:R-:W-:Y:S02]  /*7860*/  LOP3.LUT R0, R0, 0xff, RZ, 0xc0, !PT ;  /* 0x000000ff00007812 */ /* 0x000fe400078ec0ff */
[----:B------:R-:W-:Y:S02]  /*7870*/  SHF.R.U32.HI R4, RZ, 0x8, R25 ;  /* 0x00000008ff047819 */ /* 0x000fe40000011619 */
[----:B------:R-:W-:Y:S01]  /*7880*/  PRMT R20, R0, 0x7604, R3 ;  /* 0x0000760400147816 */ /* 0x000fe20000000003 */
[----:B------:R-:W-:Y:S01]  /*7890*/  IMAD.IADD R0, R156, 0x1, R13 ;  /* 0x000000019c007824 */ /* 0x000fe200078e020d */
[----:B------:R-:W-:Y:S02]  /*78a0*/  LOP3.LUT R5, R25, 0xff, RZ, 0xc0, !PT ;  /* 0x000000ff19057812 */ /* 0x000fe400078ec0ff */
[----:B------:R-:W-:Y:S02]  /*78b0*/  LOP3.LUT R4, R4, 0xff, RZ, 0xc0, !PT ;  /* 0x000000ff04047812 */ /* 0x000fe400078ec0ff */
[----:B------:R-:W-:-:S02]  /*78c0*/  SHF.R.U32.HI R3, RZ, 0x8, R26 ;  /* 0x00000008ff037819 */ /* 0x000fc4000001161a */
[----:B------:R-:W-:Y:S02]  /*78d0*/  PRMT R30, R4, 0x7604, R5 ;  /* 0x00007604041e7816 */ /* 0x000fe40000000005 */
[----:B------:R-:W-:Y:S02]  /*78e0*/  SHF.R.U32.HI R7, RZ, 0x8, R8 ;  /* 0x00000008ff077819 */ /* 0x000fe40000011608 */
[----:B------:R-:W-:Y:S02]  /*78f0*/  LOP3.LUT R4, R26, 0xff, RZ, 0xc0, !PT ;  /* 0x000000ff1a047812 */ /* 0x000fe400078ec0ff */
[----:B------:R-:W-:Y:S02]  /*7900*/  LOP3.LUT R3, R3, 0xff, RZ, 0xc0, !PT ;  /* 0x000000ff03037812 */ /* 0x000fe400078ec0ff */
[----:B-1----:R-:W-:Y:S02]  /*7910*/  LOP3.LUT R12, R8, 0xff, RZ, 0xc0, !PT ;  /* 0x000000ff080c7812 */ /* 0x002fe400078ec0ff */
[----:B------:R-:W-:-:S02]  /*7920*/  LOP3.LUT R7, R7, 0xff, RZ, 0xc0, !PT ;  /* 0x000000ff07077812 */ /* 0x000fc400078ec0ff */
[----:B------:R-:W-:Y:S02]  /*7930*/  PRMT R32, R3, 0x7604, R4 ;  /* 0x0000760403207816 */ /* 0x000fe40000000004 */
[----:B------:R-:W-:Y:S02]  /*7940*/  SHF.R.U32.HI R15, RZ, 0x8, R11 ;  /* 0x00000008ff0f7819 */ /* 0x000fe4000001160b */
[----:B------:R-:W-:Y:S02]  /*7950*/  SHF.R.U32.HI R3, RZ, 0x8, R9 ;  /* 0x00000008ff037819 */ /* 0x000fe40000011609 */
[----:B------:R-:W-:Y:S02]  /*7960*/  PRMT R33, R7, 0x7604, R12 ;  /* 0x0000760407217816 */ /* 0x000fe4000000000c */
[----:B------:R-:W-:Y:S02]  /*7970*/  SHF.R.U32.HI R5, RZ, 0x8, R27 ;  /* 0x00000008ff057819 */ /* 0x000fe4000001161b */
[----:B------:R-:W-:-:S02]  /*7980*/  LOP3.LUT R12, R9, 0xff, RZ, 0xc0, !PT ;  /* 0x000000ff090c7812 */ /* 0x000fc400078ec0ff */
[----:B------:R-:W-:Y:S02]  /*7990*/  LOP3.LUT R15, R15, 0xff, RZ, 0xc0, !PT ;  /* 0x000000ff0f0f7812 */ /* 0x000fe400078ec0ff */
[----:B------:R-:W-:Y:S02]  /*79a0*/  LOP3.LUT R3, R3, 0xff, RZ, 0xc0, !PT ;  /* 0x000000ff03037812 */ /* 0x000fe400078ec0ff */
[----:B------:R-:W-:Y:S02]  /*79b0*/  LOP3.LUT R36, R11, 0xff, RZ, 0xc0, !PT ;  /* 0x000000ff0b247812 */ /* 0x000fe400078ec0ff */
[----:B------:R-:W-:Y:S02]  /*79c0*/  LOP3.LUT R6, R27, 0xff, RZ, 0xc0, !PT ;  /* 0x000000ff1b067812 */ /* 0x000fe400078ec0ff */
[----:B------:R-:W-:Y:S02]  /*79d0*/  LOP3.LUT R5, R5, 0xff, RZ, 0xc0, !PT ;  /* 0x000000ff05057812 */ /* 0x000fe400078ec0ff */
[----:B------:R-:W-:-:S02]  /*79e0*/  PRMT R35, R3, 0x7604, R12 ;  /* 0x0000760403237816 */ /* 0x000fc4000000000c */
[----:B------:R-:W-:Y:S02]  /*79f0*/  PRMT R39, R15, 0x7604, R36 ;  /* 0x000076040f277816 */ /* 0x000fe40000000024 */
[----:B------:R-:W-:Y:S02]  /*7a00*/  PRMT R34, R5, 0x7604, R6 ;  /* 0x0000760405227816 */ /* 0x000fe40000000006 */
[----:B------:R-:W-:Y:S02]  /*7a10*/  SHF.R.U32.HI R31, RZ, 0x10, R27 ;  /* 0x00000010ff1f7819 */ /* 0x000fe4000001161b */
[----:B------:R-:W-:Y:S02]  /*7a20*/  SHF.R.U32.HI R3, RZ, 0x10, R24 ;  /* 0x00000010ff037819 */ /* 0x000fe40000011618 */
[----:B------:R-:W-:Y:S02]  /*7a30*/  SHF.R.U32.HI R29, RZ, 0x10, R26 ;  /* 0x00000010ff1d7819 */ /* 0x000fe4000001161a */
[----:B------:R-:W-:-:S02]  /*7a40*/  LOP3.LUT R31, R31, 0xff, RZ, 0xc0, !PT ;  /* 0x000000ff1f1f7812 */ /* 0x000fc400078ec0ff */
[----:B------:R-:W-:Y:S02]  /*7a50*/  LOP3.LUT R3, R3, 0xff, RZ, 0xc0, !PT ;  /* 0x000000ff03037812 */ /* 0x000fe400078ec0ff */
[----:B------:R-:W-:Y:S02]  /*7a60*/  LOP3.LUT R29, R29, 0xff, RZ, 0xc0, !PT ;  /* 0x000000ff1d1d7812 */ /* 0x000fe400078ec0ff */
[----:B------:R-:W-:Y:S02]  /*7a70*/  PRMT R31, R31, 0x7054, R34 ;  /* 0x000070541f1f7816 */ /* 0x000fe40000000022 */
[----:B------:R-:W-:Y:S02]  /*7a80*/  SHF.R.U32.HI R34, RZ, 0x10, R11 ;  /* 0x00000010ff227819 */ /* 0x000fe4000001160b */
[----:B------:R-:W-:Y:S02]  /*7a90*/  PRMT R3, R3, 0x7054, R20 ;  /* 0x0000705403037816 */ /* 0x000fe40000000014 */
[----:B------:R-:W-:-:S02]  /*7aa0*/  PRMT R29, R29, 0x7054, R32 ;  /* 0x000070541d1d7816 */ /* 0x000fc40000000020 */
[----:B------:R-:W-:Y:S02]  /*7ab0*/  SHF.R.U32.HI R20, RZ, 0x10, R8 ;  /* 0x00000010ff147819 */ /* 0x000fe40000011608 */
[----:B------:R-:W-:Y:S02]  /*7ac0*/  SHF.R.U32.HI R32, RZ, 0x10, R10 ;  /* 0x00000010ff207819 */ /* 0x000fe4000001160a */
[----:B------:R-:W-:Y:S02]  /*7ad0*/  LOP3.LUT R34, R34, 0xff, RZ, 0xc0, !PT ;  /* 0x000000ff22227812 */ /* 0x000fe400078ec0ff */
[----:B------:R-:W-:Y:S02]  /*7ae0*/  LOP3.LUT R20, R20, 0xff, RZ, 0xc0, !PT ;  /* 0x000000ff14147812 */ /* 0x000fe400078ec0ff */
[----:B------:R-:W-:Y:S02]  /*7af0*/  LOP3.LUT R32, R32, 0xff, RZ, 0xc0, !PT ;  /* 0x000000ff20207812 */ /* 0x000fe400078ec0ff */
[----:B------:R-:W-:-:S02]  /*7b00*/  PRMT R43, R34, 0x7054, R39 ;  /* 0x00007054222b7816 */ /* 0x000fc40000000027 */
[----:B------:R-:W-:Y:S02]  /*7b10*/  PRMT R33, R20, 0x7054, R33 ;  /* 0x0000705414217816 */ /* 0x000fe40000000021 */
[----:B------:R-:W-:Y:S02]  /*7b20*/  LOP3.LUT R43, R43, 0xff000000, R11, 0xf8, !PT ;  /* 0xff0000002b2b7812 */ /* 0x000fe400078ef80b */
[----:B------:R-:W-:Y:S02]  /*7b30*/  LOP3.LUT R20, R3, 0xff000000, R24, 0xf8, !PT ;  /* 0xff00000003147812 */ /* 0x000fe400078ef818 */
[----:B------:R-:W-:Y:S02]  /*7b40*/  LOP3.LUT R3, R29, 0xff000000, R26, 0xf8, !PT ;  /* 0xff0000001d037812 */ /* 0x000fe400078ef81a */
[----:B------:R-:W-:Y:S02]  /*7b50*/  LOP3.LUT R29, R33, 0xff000000, R8, 0xf8, !PT ;  /* 0xff000000211d7812 */ /* 0x000fe400078ef808 */
[----:B--2---:R-:W-:-:S02]  /*7b60*/  SHF.R.U32.HI R13, RZ, 0x3, R14 ;  /* 0x00000003ff0d7819 */ /* 0x004fc4000001160e */
[----:B------:R-:W-:Y:S02]  /*7b70*/  LOP3.LUT R0, R14, 0x30, R0, 0xf8, !PT ;  /* 0x000000300e007812 */ /* 0x000fe400078ef800 */
[----:B------:R-:W-:Y:S02]  /*7b80*/  LOP3.LUT R14, R10, 0xff, RZ, 0xc0, !PT ;  /* 0x000000ff0a0e7812 */ /* 0x000fe400078ec0ff */
[----:B------:R-:W-:Y:S02]  /*7b90*/  LOP3.LUT R0, R0, R13, RZ, 0x3c, !PT ;  /* 0x0000000d00007212 */ /* 0x000fe400078e3cff */
[----:B------:R-:W-:Y:S01]  /*7ba0*/  SHF.R.U32.HI R13, RZ, 0x8, R10 ;  /* 0x00000008ff0d7819 */ /* 0x000fe2000001160a */
[----:B----4-:R-:W0:Y:S01]  /*7bb0*/  LDS.128 R4, [R51+0xb000] ;  /* 0x00b0000033047984 */ /* 0x010e220000000c00 */
[----:B---3--:R-:W-:Y:S02]  /*7bc0*/  IADD3 R0, R17, R21, R0 ;  /* 0x0000001511007210 */ /* 0x008fe40007ffe000 */
[----:B------:R-:W-:-:S02]  /*7bd0*/  LOP3.LUT R13, R13, 0xff, RZ, 0xc0, !PT ;  /* 0x000000ff0d0d7812 */ /* 0x000fc400078ec0ff */
[----:B------:R-:W-:Y:S02]  /*7be0*/  SHF.R.U32.HI R21, RZ, 0x10, R25 ;  /* 0x00000010ff157819 */ /* 0x000fe40000011619 */
[----:B------:R-:W-:Y:S02]  /*7bf0*/  PRMT R37, R13, 0x7604, R14 ;  /* 0x000076040d257816 */ /* 0x000fe4000000000e */
[----:B------:R-:W1:Y:S01]  /*7c00*/  LDS.128 R12, [R0+0xb000] ;  /* 0x00b00000000c7984 */ /* 0x000e620000000c00 */
[----:B------:R-:W-:Y:S02]  /*7c10*/  LOP3.LUT R21, R21, 0xff, RZ, 0xc0, !PT ;  /* 0x000000ff15157812 */ /* 0x000fe400078ec0ff */
[----:B------:R-:W-:Y:S02]  /*7c20*/  PRMT R41, R32, 0x7054, R37 ;  /* 0x0000705420297816 */ /* 0x000fe40000000025 */
[----:B------:R-:W-:Y:S02]  /*7c30*/  PRMT R21, R21, 0x7054, R30 ;  /* 0x0000705415157816 */ /* 0x000fe4000000001e */
[----:B------:R-:W-:-:S02]  /*7c40*/  SHF.R.U32.HI R30, RZ, 0x10, R9 ;  /* 0x00000010ff1e7819 */ /* 0x000fc40000011609 */
[----:B------:R-:W-:Y:S02]  /*7c50*/  LOP3.LUT R32, R21, 0xff000000, R25, 0xf8, !PT ;  /* 0xff00000015207812 */ /* 0x000fe400078ef819 */
[----:B------:R-:W-:Y:S02]  /*7c60*/  LOP3.LUT R30, R30, 0xff, RZ, 0xc0, !PT ;  /* 0x000000ff1e1e7812 */ /* 0x000fe400078ec0ff */
[----:B------:R-:W-:Y:S02]  /*7c70*/  LOP3.LUT R8, R41, 0xff000000, R10, 0xf8, !PT ;  /* 0xff00000029087812 */ /* 0x000fe400078ef80a */
[----:B------:R-:W-:Y:S02]  /*7c80*/  PRMT R35, R30, 0x7054, R35 ;  /* 0x000070541e237816 */ /* 0x000fe40000000023 */
[----:B------:R-:W-:Y:S02]  /*7c90*/  F2FP.F16.E4M3.UNPACK_B R26, R32 ;  /* 0x00000020ff1a723e */ /* 0x000fe400020006ff */
[----:B------:R-:W-:-:S02]  /*7ca0*/  LOP3.LUT R39, R35, 0xff000000, R9, 0xf8, !PT ;  /* 0xff00000023277812 */ /* 0x000fc400078ef809 */
[----:B------:R-:W-:Y:S01]  /*7cb0*/  LOP3.LUT R37, R31, 0xff000000, R27, 0xf8, !PT ;  /* 0xff0000001f257812 */ /* 0x000fe200078ef81b */
[--C-:B------:R-:W-:Y:S01]  /*7cc0*/  HADD2.F32 R38, -RZ, R26.reuse.H0_H0 ;  /* 0x2000001aff267230 */ /* 0x100fe20000004100 */
[-C--:B------:R-:W-:Y:S01]  /*7cd0*/  F2FP.F16.E4M3.UNPACK_B R40, R39.reuse ;  /* 0x00000027ff28723e */ /* 0x080fe200020006ff */
[----:B------:R-:W-:Y:S01]  /*7ce0*/  HADD2.F32 R26, -RZ, R26.H1_H1 ;  /* 0x3000001aff1a7230 */ /* 0x000fe20000004100 */
[----:B------:R-:W-:Y:S02]  /*7cf0*/  F2FP.F16.E4M3.UNPACK_B R39, R39.H1 ;  /* 0x00000027ff27723e */ /* 0x000fe400030006ff */
[----:B------:R-:W-:Y:S01]  /*7d00*/  F2FP.F16.E4M3.UNPACK_B R32, R32.H1 ;  /* 0x00000020ff20723e */ /* 0x000fe200030006ff */
[--C-:B------:R-:W-:Y:S02]  /*7d10*/  HADD2.F32 R42, -RZ, R40.reuse.H0_H0 ;  /* 0x20000028ff2a7230 */ /* 0x100fe40000004100 */
[----:B------:R-:W-:Y:S01]  /*7d20*/  HADD2.F32 R40, -RZ, R40.H1_H1 ;  /* 0x30000028ff287230 */ /* 0x000fe20000004100 */
[----:B0-----:R-:W-:-:S02]  /*7d30*/  F2FP.F16.E4M3.UNPACK_B R10, R5 ;  /* 0x00000005ff0a723e */ /* 0x001fc400020006ff */
[----:B------:R-:W-:Y:S02]  /*7d40*/  F2FP.F16.E4M3.UNPACK_B R24, R5.H1 ;  /* 0x00000005ff18723e */ /* 0x000fe400030006ff */
[-C--:B------:R-:W-:Y:S01]  /*7d50*/  F2FP.F16.E4M3.UNPACK_B R30, R7.reuse ;  /* 0x00000007ff1e723e */ /* 0x080fe200020006ff */
[----:B------:R-:W-:Y:S01]  /*7d60*/  HADD2.F32 R9, -RZ, R10.H0_H0 ;  /* 0x2000000aff097230 */ /* 0x000fe20000004100 */
[----:B------:R-:W-:Y:S02]  /*7d70*/  F2FP.F16.E4M3.UNPACK_B R33, R7.H1 ;  /* 0x00000007ff21723e */ /* 0x000fe400030006ff */
[----:B------:R-:W-:Y:S02]  /*7d80*/  F2FP.F16.E4M3.UNPACK_B R31, R4.H1 ;  /* 0x00000004ff1f723e */ /* 0x000fe400030006ff */
[----:B-1----:R-:W-:Y:S02]  /*7d90*/  F2FP.F16.E4M3.UNPACK_B R11, R13 ;  /* 0x0000000dff0b723e */ /* 0x002fe400020006ff */
[----:B------:R-:W-:-:S02]  /*7da0*/  F2FP.F16.E4M3.UNPACK_B R27, R12 ;  /* 0x0000000cff1b723e */ /* 0x000fc400020006ff */
[----:B------:R-:W-:Y:S01]  /*7db0*/  F2FP.F16.E4M3.UNPACK_B R35, R12.H1 ;  /* 0x0000000cff23723e */ /* 0x000fe200030006ff */
[--C-:B------:R-:W-:Y:S01]  /*7dc0*/  HADD2.F32 R5, -RZ, R11.reuse.H0_H0 ;  /* 0x2000000bff057230 */ /* 0x100fe20000004100 */
[----:B------:R-:W-:Y:S01]  /*7dd0*/  F2FP.F16.E4M3.UNPACK_B R25, R13.H1 ;  /* 0x0000000dff19723e */ /* 0x000fe200030006ff */
[----:B------:R-:W-:Y:S01]  /*7de0*/  HADD2.F32 R11, -RZ, R11.H1_H1 ;  /* 0x3000000bff0b7230 */ /* 0x000fe20000004100 */
[-C--:B------:R-:W-:Y:S02]  /*7df0*/  F2FP.F16.E4M3.UNPACK_B R34, R15.reuse ;  /* 0x0000000fff22723e */ /* 0x080fe400020006ff */
[C---:B------:R-:W-:Y:S01]  /*7e00*/  FMUL.FTZ R12, R5.reuse, R42 ;  /* 0x0000002a050c7220 */ /* 0x040fe20000410000 */
[-C--:B------:R-:W-:Y:S01]  /*7e10*/  FMUL.FTZ R13, R5, R38.reuse ;  /* 0x00000026050d7220 */ /* 0x080fe20000410000 */
[----:B------:R-:W-:Y:S01]  /*7e20*/  F2FP.F16.E4M3.UNPACK_B R36, R15.H1 ;  /* 0x0000000fff24723e */ /* 0x000fe200030006ff */
[----:B------:R-:W-:Y:S02]  /*7e30*/  HADD2.F32 R15, -RZ, R32.H0_H0 ;  /* 0x20000020ff0f7230 */ /* 0x000fe40000004100 */
[----:B------:R-:W-:Y:S01]  /*7e40*/  FFMA.FTZ R5, R9, R38, -R12 ;  /* 0x0000002609057223 */ /* 0x000fe2000001080c */
[----:B------:R-:W-:-:S02]  /*7e50*/  HADD2.F32 R12, -RZ, R10.H1_H1 ;  /* 0x3000000aff0c7230 */ /* 0x000fc40000004100 */
[----:B------:R-:W-:Y:S01]  /*7e60*/  FFMA.FTZ R9, R9, R42, R13 ;  /* 0x0000002a09097223 */ /* 0x000fe2000001000d */
[----:B------:R-:W-:Y:S02]  /*7e70*/  HADD2.F32 R38, -RZ, R39.H0_H0 ;  /* 0x20000027ff267230 */ /* 0x000fe40000004100 */
[C---:B------:R-:W-:Y:S01]  /*7e80*/  FMUL.FTZ R41, R11.reuse, R40 ;  /* 0x000000280b297220 */ /* 0x040fe20000410000 */
[----:B------:R-:W-:Y:S02]  /*7e90*/  HADD2.F32 R10, -RZ, R25.H0_H0 ;  /* 0x20000019ff0a7230 */ /* 0x000fe40000004100 */
[----:B------:R-:W-:Y:S01]  /*7ea0*/  FMUL.FTZ R11, R11, R26 ;  /* 0x0000001a0b0b7220 */ /* 0x000fe20000410000 */
[----:B------:R-:W-:Y:S01]  /*7eb0*/  HADD2.F32 R13, -RZ, R24.H0_H0 ;  /* 0x20000018ff0d7230 */ /* 0x000fe20000004100 */
[----:B------:R-:W-:Y:S01]  /*7ec0*/  F2FP.F16.E4M3.UNPACK_B R21, R4 ;  /* 0x00000004ff15723e */ /* 0x000fe200020006ff */
[----:B------:R-:W-:Y:S02]  /*7ed0*/  HADD2.F32 R32, -RZ, R32.H1_H1 ;  /* 0x30000020ff207230 */ /* 0x000fe40000004100 */
[C---:B------:R-:W-:Y:S01]  /*7ee0*/  FMUL.FTZ R42, R10.reuse, R38 ;  /* 0x000000260a2a7220 */ /* 0x040fe20000410000 */
[-C--:B------:R-:W-:Y:S01]  /*7ef0*/  FMUL.FTZ R45, R10, R15.reuse ;  /* 0x0000000f0a2d7220 */ /* 0x080fe20000410000 */
[C---:B------:R-:W-:Y:S01]  /*7f00*/  FFMA.FTZ R10, R12.reuse, R26, -R41 ;  /* 0x0000001a0c0a7223 */ /* 0x040fe20000010829 */
[----:B------:R-:W-:Y:S01]  /*7f10*/  FFMA.FTZ R12, R12, R40, R11 ;  /* 0x000000280c0c7223 */ /* 0x000fe2000001000b */
[C---:B------:R-:W-:Y:S01]  /*7f20*/  FFMA.FTZ R11, R13.reuse, R15, -R42 ;  /* 0x0000000f0d0b7223 */ /* 0x040fe2000001082a */
[----:B------:R-:W-:Y:S01]  /*7f30*/  FFMA.FTZ R13, R13, R38, R45 ;  /* 0x000000260d0d7223 */ /* 0x000fe2000001002d */
[----:B------:R-:W-:Y:S01]  /*7f40*/  F2FP.F16.E4M3.UNPACK_B R41, R43 ;  /* 0x0000002bff29723e */ /* 0x000fe200020006ff */
[----:B------:R-:W-:Y:S01]  /*7f50*/  HADD2.F32 R40, -RZ, R39.H1_H1 ;  /* 0x30000027ff287230 */ /* 0x000fe20000004100 */
[----:B------:R-:W-:Y:S01]  /*7f60*/  F2FP.F16.E4M3.UNPACK_B R38, R37 ;  /* 0x00000025ff26723e */ /* 0x000fe200020006ff */
[----:B------:R-:W-:Y:S01]  /*7f70*/  HADD2.F32 R15, -RZ, R25.H1_H1 ;  /* 0x30000019ff0f7230 */ /* 0x000fe20000004100 */
[----:B------:R-:W-:Y:S01]  /*7f80*/  F2FP.F16.E4M3.UNPACK_B R43, R43.H1 ;  /* 0x0000002bff2b723e */ /* 0x000fe200030006ff */
[----:B------:R-:W-:Y:S01]  /*7f90*/  HADD2.F32 R26, -RZ, R24.H1_H1 ;  /* 0x30000018ff1a7230 */ /* 0x000fe20000004100 */
[----:B------:R-:W-:Y:S01]  /*7fa0*/  F2FP.F16.E4M3.UNPACK_B R4, R6 ;  /* 0x00000006ff04723e */ /* 0x000fe200020006ff */
[----:B------:R-:W-:-:S02]  /*7fb0*/  HADD2.F32 R42, -RZ, R41.H0_H0 ;  /* 0x20000029ff2a7230 */ /* 0x000fc40000004100 */
[C---:B------:R-:W-:Y:S01]  /*7fc0*/  FMUL.FTZ R45, R15.reuse, R40 ;  /* 0x000000280f2d7220 */ /* 0x040fe20000410000 */
[----:B------:R-:W-:Y:S02]  /*7fd0*/  HADD2.F32 R24, -RZ, R34.H0_H0 ;  /* 0x20000022ff187230 */ /* 0x000fe40000004100 */
[----:B------:R-:W-:Y:S01]  /*7fe0*/  FMUL.FTZ R15, R15, R32 ;  /* 0x000000200f0f7220 */ /* 0x000fe20000410000 */
[----:B------:R-:W-:Y:S01]  /*7ff0*/  HADD2.F32 R39, -RZ, R38.H0_H0 ;  /* 0x20000026ff277230 */ /* 0x000fe20000004100 */
[----:B------:R-:W-:Y:S01]  /*8000*/  F2FP.F16.E4M3.UNPACK_B R7, R6.H1 ;  /* 0x00000006ff07723e */ /* 0x000fe200030006ff */
[----:B------:R-:W-:Y:S02]  /*8010*/  HADD2.F32 R25, -RZ, R30.H0_H0 ;  /* 0x2000001eff197230 */ /* 0x000fe40000004100 */
[C---:B------:R-:W-:Y:S01]  /*8020*/  FMUL.FTZ R44, R24.reuse, R42 ;  /* 0x0000002a182c7220 */ /* 0x040fe20000410000 */
[----:B------:R-:W-:Y:S02]  /*8030*/  HADD2.F32 R41, -RZ, R41.H1_H1 ;  /* 0x30000029ff297230 */ /* 0x000fe40000004100 */
[-C--:B------:R-:W-:Y:S01]  /*8040*/  FMUL.FTZ R47, R24, R39.reuse ;  /* 0x00000027182f7220 */ /* 0x080fe20000410000 */
[C---:B------:R-:W-:Y:S01]  /*8050*/  FFMA.FTZ R24, R26.reuse, R32, -R45 ;  /* 0x000000201a187223 */ /* 0x040fe2000001082d */
[----:B------:R-:W-:Y:S01]  /*8060*/  FFMA.FTZ R26, R26, R40, R15 ;  /* 0x000000281a1a7223 */ /* 0x000fe2000001000f */
[----:B------:R-:W-:Y:S01]  /*8070*/  FFMA.FTZ R15, R25, R39, -R44 ;  /* 0x00000027190f7223 */ /* 0x000fe2000001082c */
[----:B------:R-:W-:-:S02]  /*8080*/  HADD2.F32 R39, -RZ, R38.H1_H1 ;  /* 0x30000026ff277230 */ /* 0x000fc40000004100 */
[----:B------:R-:W-:Y:S01]  /*8090*/  FFMA.FTZ R25, R25, R42, R47 ;  /* 0x0000002a19197223 */ /* 0x000fe2000001002f */
[----:B------:R-:W-:Y:S01]  /*80a0*/  F2FP.F16.E4M3.UNPACK_B R38, R37.H1 ;  /* 0x00000025ff26723e */ /* 0x000fe200030006ff */
[----:B------:R-:W-:Y:S01]  /*80b0*/  HADD2.F32 R32, -RZ, R30.H1_H1 ;  /* 0x3000001eff207230 */ /* 0x000fe20000004100 */
[-C--:B------:R-:W-:Y:S01]  /*80c0*/  F2FP.F16.E4M3.UNPACK_B R6, R14.reuse ;  /* 0x0000000eff06723e */ /* 0x080fe200020006ff */
[----:B------:R-:W-:Y:S01]  /*80d0*/  HADD2.F32 R30, -RZ, R34.H1_H1 ;  /* 0x30000022ff1e7230 */ /* 0x000fe20000004100 */
[----:B------:R-:W-:Y:S01]  /*80e0*/  F2FP.F16.E4M3.UNPACK_B R14, R14.H1 ;  /* 0x0000000eff0e723e */ /* 0x000fe200030006ff */
[----:B------:R-:W-:Y:S01]  /*80f0*/  HADD2.F32 R42, -RZ, R43.H0_H0 ;  /* 0x2000002bff2a7230 */ /* 0x000fe20000004100 */
[----:B------:R-:W-:Y:S01]  /*8100*/  F2FP.SATFINITE.E4M3.F32.PACK_AB_MERGE_C R11, R24, R11, RZ ;  /* 0x0000000b180b723e */ /* 0x000fe200048070ff */
[----:B------:R-:W-:Y:S02]  /*8110*/  HADD2.F32 R37, -RZ, R36.H0_H0 ;  /* 0x20000024ff257230 */ /* 0x000fe40000004100 */
[----:B------:R-:W-:Y:S01]  /*8120*/  FMUL.FTZ R45, R30, R41 ;  /* 0x000000291e2d7220 */ /* 0x000fe20000410000 */
[----:B------:R-:W-:-:S02]  /*8130*/  HADD2.F32 R40, -RZ, R38.H0_H0 ;  /* 0x20000026ff287230 */ /* 0x000fc40000004100 */
[-C--:B------:R-:W-:Y:S01]  /*8140*/  FMUL.FTZ R44, R30, R39.reuse ;  /* 0x000000271e2c7220 */ /* 0x080fe20000410000 */
[----:B------:R-:W-:Y:S02]  /*8150*/  HADD2.F32 R34, -RZ, R33.H0_H0 ;  /* 0x20000021ff227230 */ /* 0x000fe40000004100 */
[C---:B------:R-:W-:Y:S01]  /*8160*/  FMUL.FTZ R47, R37.reuse, R42 ;  /* 0x0000002a252f7220 */ /* 0x040fe20000410000 */
[C---:B------:R-:W-:Y:S01]  /*8170*/  FFMA.FTZ R30, R32.reuse, R39, -R45 ;  /* 0x00000027201e7223 */ /* 0x040fe2000001082d */
[-C--:B------:R-:W-:Y:S01]  /*8180*/  FMUL.FTZ R37, R37, R40.reuse ;  /* 0x0000002825257220 */ /* 0x080fe20000410000 */
[----:B------:R-:W-:Y:S01]  /*8190*/  FFMA.FTZ R32, R32, R41, R44 ;  /* 0x0000002920207223 */ /* 0x000fe2000001002c */
[C---:B------:R-:W-:Y:S01]  /*81a0*/  FFMA.FTZ R47, R34.reuse, R40, -R47 ;  /* 0x00000028222f7223 */ /* 0x040fe2000001082f */
[----:B------:R-:W-:Y:S01]  /*81b0*/  HADD2.F32 R40, -RZ, R38.H1_H1 ;  /* 0x30000026ff287230 */ /* 0x000fe20000004100 */
[----:B------:R-:W-:Y:S01]  /*81c0*/  F2FP.F16.E4M3.UNPACK_B R41, R29.H1 ;  /* 0x0000001dff29723e */ /* 0x000fe200030006ff */
[----:B------:R-:W-:Y:S01]  /*81d0*/  FFMA.FTZ R45, R34, R42, R37 ;  /* 0x0000002a222d7223 */ /* 0x000fe20000010025 */
[----:B------:R-:W-:Y:S01]  /*81e0*/  F2FP.F16.E4M3.UNPACK_B R38, R20.H1 ;  /* 0x00000014ff26723e */ /* 0x000fe200030006ff */
[----:B------:R-:W-:Y:S01]  /*81f0*/  HADD2.F32 R43, -RZ, R43.H1_H1 ;  /* 0x3000002bff2b7230 */ /* 0x000fe20000004100 */
[----:B------:R-:W-:Y:S01]  /*8200*/  F2FP.SATFINITE.E4M3.F32.PACK_AB_MERGE_C R13, R26, R13, RZ ;  /* 0x0000000d1a0d723e */ /* 0x000fe200048070ff */
[----:B------:R-:W-:Y:S01]  /*8210*/  HADD2.F32 R37, -RZ, R36.H1_H1 ;  /* 0x30000024ff257230 */ /* 0x000fe20000004100 */
[----:B------:R-:W-:Y:S01]  /*8220*/  F2FP.SATFINITE.E4M3.F32.PACK_AB_MERGE_C R5, R10, R5, R11 ;  /* 0x000000050a05723e */ /* 0x000fe2000480700b */
[----:B------:R-:W-:Y:S01]  /*8230*/  HADD2.F32 R42, -RZ, R41.H0_H0 ;  /* 0x20000029ff2a7230 */ /* 0x000fe20000004100 */
[----:B------:R-:W-:Y:S01]  /*8240*/  F2FP.SATFINITE.E4M3.F32.PACK_AB_MERGE_C R9, R12, R9, R13 ;  /* 0x000000090c09723e */ /* 0x000fe2000480700d */
[----:B------:R-:W-:-:S02]  /*8250*/  HADD2.F32 R36, -RZ, R35.H0_H0 ;  /* 0x20000023ff247230 */ /* 0x000fc40000004100 */
[C---:B------:R-:W-:Y:S01]  /*8260*/  FMUL.FTZ R49, R37.reuse, R43 ;  /* 0x0000002b25317220 */ /* 0x040fe20000410000 */
[----:B------:R-:W-:Y:S02]  /*8270*/  HADD2.F32 R39, -RZ, R38.H0_H0 ;  /* 0x20000026ff277230 */ /* 0x000fe40000004100 */
[----:B------:R-:W-:Y:S01]  /*8280*/  FMUL.FTZ R46, R37, R40 ;  /* 0x00000028252e7220 */ /* 0x000fe20000410000 */
[----:B------:R-:W-:Y:S02]  /*8290*/  HADD2.F32 R34, -RZ, R33.H1_H1 ;  /* 0x30000021ff227230 */ /* 0x000fe40000004100 */
[C---:B------:R-:W-:Y:S01]  /*82a0*/  FMUL.FTZ R44, R36.reuse, R42 ;  /* 0x0000002a242c7220 */ /* 0x040fe20000410000 */
[----:B------:R-:W-:Y:S02]  /*82b0*/  HADD2.F32 R33, -RZ, R31.H0_H0 ;  /* 0x2000001fff217230 */ /* 0x000fe40000004100 */
[----:B------:R-:W-:Y:S01]  /*82c0*/  FMUL.FTZ R37, R36, R39 ;  /* 0x0000002724257220 */ /* 0x000fe20000410000 */
[----:B------:R-:W-:-:S02]  /*82d0*/  HADD2.F32 R36, -RZ, R41.H1_H1 ;  /* 0x30000029ff247230 */ /* 0x000fc40000004100 */
[C---:B------:R-:W-:Y:S01]  /*82e0*/  FFMA.FTZ R48, R34.reuse, R40, -R49 ;  /* 0x0000002822307223 */ /* 0x040fe20000010831 */
[----:B------:R-:W-:Y:S02]  /*82f0*/  HADD2.F32 R35, -RZ, R35.H1_H1 ;  /* 0x30000023ff237230 */ /* 0x000fe40000004100 */
[----:B------:R-:W-:Y:S01]  /*8300*/  FFMA.FTZ R50, R34, R43, R46 ;  /* 0x0000002b22327223 */ /* 0x000fe2000001002e */
[----:B------:R-:W-:Y:S02]  /*8310*/  HADD2.F32 R38, -RZ, R38.H1_H1 ;  /* 0x30000026ff267230 */ /* 0x000fe40000004100 */
[C---:B------:R-:W-:Y:S01]  /*8320*/  FFMA.FTZ R44, R33.reuse, R39, -R44 ;  /* 0x00000027212c7223 */ /* 0x040fe2000001082c */
[----:B------:R-:W-:Y:S01]  /*8330*/  FFMA.FTZ R42, R33, R42, R37 ;  /* 0x0000002a212a7223 */ /* 0x000fe20000010025 */
[----:B------:R-:W-:Y:S01]  /*8340*/  F2FP.F16.E4M3.UNPACK_B R34, R29 ;  /* 0x0000001dff22723e */ /* 0x000fe200020006ff */
[----:B------:R-:W-:Y:S01]  /*8350*/  HADD2.F32 R31, -RZ, R31.H1_H1 ;  /* 0x3000001fff1f7230 */ /* 0x000fe20000004100 */
[----:B------:R-:W-:Y:S01]  /*8360*/  F2FP.F16.E4M3.UNPACK_B R33, R20 ;  /* 0x00000014ff21723e */ /* 0x000fe200020006ff */
[C---:B------:R-:W-:Y:S01]  /*8370*/  FMUL.FTZ R20, R35.reuse, R36 ;  /* 0x0000002423147220 */ /* 0x040fe20000410000 */
[----:B------:R-:W-:Y:S01]  /*8380*/  FMUL.FTZ R37, R35, R38 ;  /* 0x0000002623257220 */ /* 0x000fe20000410000 */
[----:B------:R-:W-:Y:S01]  /*8390*/  HADD2.F32 R35, -RZ, R34.H0_H0 ;  /* 0x20000022ff237230 */ /* 0x000fe20000004100 */
[----:B------:R-:W-:Y:S01]  /*83a0*/  F2FP.SATFINITE.E4M3.F32.PACK_AB_MERGE_C R45, R50, R45, RZ ;  /* 0x0000002d322d723e */ /* 0x000fe200048070ff */
[----:B------:R-:W-:-:S02]  /*83b0*/  HADD2.F32 R29, -RZ, R27.H0_H0 ;  /* 0x2000001bff1d7230 */ /* 0x000fc40000004100 */
[C---:B------:R-:W-:Y:S01]  /*83c0*/  FFMA.FTZ R39, R31.reuse, R38, -R20 ;  /* 0x000000261f277223 */ /* 0x040fe20000010814 */
[----:B------:R-:W-:Y:S01]  /*83d0*/  FFMA.FTZ R41, R31, R36, R37 ;  /* 0x000000241f297223 */ /* 0x000fe20000010025 */
[----:B------:R-:W-:Y:S01]  /*83e0*/  HADD2.F32 R31, -RZ, R33.H0_H0 ;  /* 0x20000021ff1f7230 */ /* 0x000fe20000004100 */
[----:B------:R-:W-:Y:S01]  /*83f0*/  F2FP.SATFINITE.E4M3.F32.PACK_AB_MERGE_C R11, R32, R25, R45 ;  /* 0x00000019200b723e */ /* 0x000fe2000480702d */
[----:B------:R-:W-:Y:S02]  /*8400*/  HADD2.F32 R20, -RZ, R21.H0_H0 ;  /* 0x20000015ff147230 */ /* 0x000fe40000004100 */
[C---:B------:R-:W-:Y:S01]  /*8410*/  FMUL.FTZ R37, R29.reuse, R35 ;  /* 0x000000231d257220 */ /* 0x040fe20000410000 */
[----:B------:R-:W-:Y:S02]  /*8420*/  HADD2.F32 R36, -RZ, R34.H1_H1 ;  /* 0x30000022ff247230 */ /* 0x000fe40000004100 */
[----:B------:R-:W-:Y:S01]  /*8430*/  FMUL.FTZ R29, R29, R31 ;  /* 0x0000001f1d1d7220 */ /* 0x000fe20000410000 */
[----:B------:R-:W-:-:S02]  /*8440*/  HADD2.F32 R27, -RZ, R27.H1_H1 ;  /* 0x3000001bff1b7230 */ /* 0x000fc40000004100 */
[C---:B------:R-:W-:Y:S01]  /*8450*/  FFMA.FTZ R37, R20.reuse, R31, -R37 ;  /* 0x0000001f14257223 */ /* 0x040fe20000010825 */
[----:B------:R-:W-:Y:S01]  /*8460*/  HADD2.F32 R34, -RZ, R33.H1_H1 ;  /* 0x30000021ff227230 */ /* 0x000fe20000004100 */
[----:B------:R-:W-:Y:S01]  /*8470*/  F2FP.F16.E4M3.UNPACK_B R31, R8.H1 ;  /* 0x00000008ff1f723e */ /* 0x000fe200030006ff */
[----:B------:R-:W-:Y:S02]  /*8480*/  HADD2.F32 R21, -RZ, R21.H1_H1 ;  /* 0x30000015ff157230 */ /* 0x000fe40000004100 */
[----:B------:R-:W-:Y:S01]  /*8490*/  FFMA.FTZ R35, R20, R35, R29 ;  /* 0x0000002314237223 */ /* 0x000fe2000001001d */
[-C--:B------:R-:W-:Y:S01]  /*84a0*/  F2FP.F16.E4M3.UNPACK_B R20, R3.reuse.H1 ;  /* 0x00000003ff14723e */ /* 0x080fe200030006ff */
[C---:B------:R-:W-:Y:S01]  /*84b0*/  FMUL.FTZ R29, R27.reuse, R34 ;  /* 0x000000221b1d7220 */ /* 0x040fe20000410000 */
[----:B------:R-:W-:Y:S01]  /*84c0*/  FMUL.FTZ R38, R27, R36 ;  /* 0x000000241b267220 */ /* 0x000fe20000410000 */
[----:B------:R-:W-:Y:S01]  /*84d0*/  HADD2.F32 R33, -RZ, R31.H0_H0 ;  /* 0x2000001fff217230 */ /* 0x000fe20000004100 */
[----:B------:R-:W-:Y:S01]  /*84e0*/  F2FP.F16.E4M3.UNPACK_B R3, R3 ;  /* 0x00000003ff03723e */ /* 0x000fe200020006ff */
[----:B------:R-:W-:-:S02]  /*84f0*/  HADD2.F32 R27, -RZ, R14.H0_H0 ;  /* 0x2000000eff1b7230 */ /* 0x000fc40000004100 */
[C---:B------:R-:W-:Y:S01]  /*8500*/  FFMA.FTZ R36, R21.reuse, R36, R29 ;  /* 0x0000002415247223 */ /* 0x040fe2000001001d */
[----:B------:R-:W-:Y:S01]  /*8510*/  FFMA.FTZ R38, R21, R34, -R38 ;  /* 0x0000002215267223 */ /* 0x000fe20000010826 */
[----:B------:R-:W-:Y:S02]  /*8520*/  HADD2.F32 R29, -RZ, R20.H1_H1 ;  /* 0x30000014ff1d7230 */ /* 0x000fe40000004100 */
[----:B------:R-:W-:Y:S02]  /*8530*/  HADD2.F32 R31, -RZ, R31.H1_H1 ;  /* 0x3000001fff1f7230 */ /* 0x000fe40000004100 */
[----:B------:R-:W-:Y:S01]  /*8540*/  FMUL.FTZ R43, R27, R33 ;  /* 0x000000211b2b7220 */ /* 0x000fe20000410000 */
[----:B------:R-:W-:Y:S02]  /*8550*/  HADD2.F32 R14, -RZ, R14.H1_H1 ;  /* 0x3000000eff0e7230 */ /* 0x000fe40000004100 */
[----:B------:R-:W-:Y:S02]  /*8560*/  HADD2.F32 R21, -RZ, R20.H0_H0 ;  /* 0x20000014ff157230 */ /* 0x000fe40000004100 */
[----:B------:R-:W-:-:S02]  /*8570*/  HADD2.F32 R20, -RZ, R7.H0_H0 ;  /* 0x20000007ff147230 */ /* 0x000fc40000004100 */
[C---:B------:R-:W-:Y:S01]  /*8580*/  FMUL.FTZ R34, R14.reuse, R31 ;  /* 0x0000001f0e227220 */ /* 0x040fe20000410000 */
[----:B------:R-:W-:Y:S02]  /*8590*/  HADD2.F32 R7, -RZ, R7.H1_H1 ;  /* 0x30000007ff077230 */ /* 0x000fe40000004100 */
[----:B------:R-:W-:Y:S01]  /*85a0*/  FMUL.FTZ R46, R14, R29 ;  /* 0x0000001d0e2e7220 */ /* 0x000fe20000410000 */
[-C--:B------:R-:W-:Y:S01]  /*85b0*/  FMUL.FTZ R27, R27, R21.reuse ;  /* 0x000000151b1b7220 */ /* 0x080fe20000410000 */
[----:B------:R-:W-:Y:S01]  /*85c0*/  F2FP.F16.E4M3.UNPACK_B R14, R8 ;  /* 0x00000008ff0e723e */ /* 0x000fe200020006ff */
[C---:B------:R-:W-:Y:S01]  /*85d0*/  FFMA.FTZ R43, R20.reuse, R21, -R43 ;  /* 0x00000015142b7223 */ /* 0x040fe2000001082b */
[C---:B------:R-:W-:Y:S01]  /*85e0*/  FFMA.FTZ R40, R7.reuse, R29, -R34 ;  /* 0x0000001d07287223 */ /* 0x040fe20000010822 */
[----:B------:R-:W-:Y:S01]  /*85f0*/  FFMA.FTZ R33, R20, R33, R27 ;  /* 0x0000002114217223 */ /* 0x000fe2000001001b */
[----:B------:R-:W-:Y:S01]  /*8600*/  FFMA.FTZ R46, R7, R31, R46 ;  /* 0x0000001f072e7223 */ /* 0x000fe2000001002e */
[----:B------:R-:W-:-:S02]  /*8610*/  HADD2.F32 R20, -RZ, R14.H0_H0 ;  /* 0x2000000eff147230 */ /* 0x000fc40000004100 */
[----:B------:R-:W-:Y:S01]  /*8620*/  HADD2.F32 R7, -RZ, R6.H0_H0 ;  /* 0x20000006ff077230 */ /* 0x000fe20000004100 */
[----:B------:R-:W-:Y:S01]  /*8630*/  F2FP.SATFINITE.E4M3.F32.PACK_AB_MERGE_C R40, R40, R43, RZ ;  /* 0x0000002b2828723e */ /* 0x000fe200048070ff */
[--C-:B------:R-:W-:Y:S01]  /*8640*/  HADD2.F32 R8, -RZ, R3.reuse.H0_H0 ;  /* 0x20000003ff087230 */ /* 0x100fe20000004100 */
[----:B------:R-:W-:Y:S01]  /*8650*/  F2FP.SATFINITE.E4M3.F32.PACK_AB_MERGE_C R33, R46, R33, RZ ;  /* 0x000000212e21723e */ /* 0x000fe200048070ff */
[----:B------:R-:W-:Y:S02]  /*8660*/  HADD2.F32 R21, -RZ, R3.H1_H1 ;  /* 0x30000003ff157230 */ /* 0x000fe40000004100 */
[----:B------:R-:W-:Y:S02]  /*8670*/  HADD2.F32 R27, -RZ, R14.H1_H1 ;  /* 0x3000000eff1b7230 */ /* 0x000fe40000004100 */
[C---:B------:R-:W-:Y:S01]  /*8680*/  FMUL.FTZ R14, R7.reuse, R20 ;  /* 0x00000014070e7220 */ /* 0x040fe20000410000 */
[----:B------:R-:W-:Y:S02]  /*8690*/  HADD2.F32 R6, -RZ, R6.H1_H1 ;  /* 0x30000006ff067230 */ /* 0x000fe40000004100 */
[----:B------:R-:W-:Y:S01]  /*86a0*/  FMUL.FTZ R7, R7, R8 ;  /* 0x0000000807077220 */ /* 0x000fe20000410000 */
[----:B------:R-:W-:-:S02]  /*86b0*/  HADD2.F32 R3, -RZ, R4.H0_H0 ;  /* 0x20000004ff037230 */ /* 0x000fc40000004100 */
[----:B------:R-:W-:Y:S02]  /*86c0*/  HADD2.F32 R4, -RZ, R4.H1_H1 ;  /* 0x30000004ff047230 */ /* 0x000fe40000004100 */
[C---:B------:R-:W-:Y:S01]  /*86d0*/  FMUL.FTZ R29, R6.reuse, R27 ;  /* 0x0000001b061d7220 */ /* 0x040fe20000410000 */
[-C--:B------:R-:W-:Y:S01]  /*86e0*/  FMUL.FTZ R34, R6, R21.reuse ;  /* 0x0000001506227220 */ /* 0x080fe20000410000 */
[C---:B------:R-:W-:Y:S01]  /*86f0*/  FFMA.FTZ R6, R3.reuse, R8, -R14 ;  /* 0x0000000803067223 */ /* 0x040fe2000001080e */
[----:B------:R-:W-:Y:S01]  /*8700*/  FFMA.FTZ R3, R3, R20, R7 ;  /* 0x0000001403037223 */ /* 0x000fe20000010007 */
[C---:B------:R-:W-:Y:S01]  /*8710*/  FFMA.FTZ R29, R4.reuse, R21, -R29 ;  /* 0x00000015041d7223 */ /* 0x040fe2000001081d */
[----:B------:R-:W-:Y:S01]  /*8720*/  FFMA.FTZ R34, R4, R27, R34 ;  /* 0x0000001b04227223 */ /* 0x000fe20000010022 */
[----:B------:R-:W-:Y:S02]  /*8730*/  F2FP.SATFINITE.E4M3.F32.PACK_AB_MERGE_C R7, R48, R47, RZ ;  /* 0x0000002f3007723e */ /* 0x000fe400048070ff */
[----:B------:R-:W-:-:S02]  /*8740*/  F2FP.SATFINITE.E4M3.F32.PACK_AB_MERGE_C R4, R39, R44, RZ ;  /* 0x0000002c2704723e */ /* 0x000fc400048070ff */
[----:B------:R-:W-:Y:S02]  /*8750*/  F2FP.SATFINITE.E4M3.F32.PACK_AB_MERGE_C R8, R41, R42, RZ ;  /* 0x0000002a2908723e */ /* 0x000fe400048070ff */
[----:B------:R-:W-:Y:S02]  /*8760*/  F2FP.SATFINITE.E4M3.F32.PACK_AB_MERGE_C R7, R30, R15, R7 ;  /* 0x0000000f1e07723e */ /* 0x000fe40004807007 */
[----:B------:R-:W-:Y:S02]  /*8770*/  F2FP.SATFINITE.E4M3.F32.PACK_AB_MERGE_C R4, R38, R37, R4 ;  /* 0x000000252604723e */ /* 0x000fe40004807004 */
[----:B------:R-:W-:Y:S02]  /*8780*/  F2FP.SATFINITE.E4M3.F32.PACK_AB_MERGE_C R6, R29, R6, R40 ;  /* 0x000000061d06723e */ /* 0x000fe40004807028 */
[----:B------:R-:W-:Y:S02]  /*8790*/  F2FP.SATFINITE.E4M3.F32.PACK_AB_MERGE_C R8, R36, R35, R8 ;  /* 0x000000232408723e */ /* 0x000fe40004807008 */
[----:B------:R-:W-:Y:S01]  /*87a0*/  F2FP.SATFINITE.E4M3.F32.PACK_AB_MERGE_C R10, R34, R3, R33 ;  /* 0x00000003220a723e */ /* 0x000fe20004807021 */
[----:B------:R0:W-:Y:S04]  /*87b0*/  STS.128 [R51+0xb000], R4 ;  /* 0x00b0000433007388 */ /* 0x0001e80000000c00 */
[----:B------:R0:W-:Y:S02]  /*87c0*/  STS.128 [R0+0xb000], R8 ;  /* 0x00b0000800007388 */ /* 0x0001e40000000c00 */
.L_x_1167:
[----:B------:R-:W-:Y:S05]  /*87d0*/  BSYNC B0 ;  /* 0x0000000000007941 */ /* 0x000fea0003800000 */
.L_x_1160:
[----:B------:R-:W-:Y:S01]  /*87e0*/  @!PT LDS RZ, [RZ] ;  /* 0x00000000fffff984 */ /* 0x000fe20000000800 */
[----:B------:R-:W-:Y:S01]  /*87f0*/  @!PT LDS RZ, [RZ] ;  /* 0x00000000fffff984 */ /* 0x000fe20000000800 */
[----:B------:R-:W-:Y:S01]  /*8800*/  @!PT LDS RZ, [RZ] ;  /* 0x00000000fffff984 */ /* 0x000fe20000000800 */
[----:B------:R-:W-:Y:S01]  /*8810*/  @!PT LDS RZ, [RZ] ;  /* 0x00000000fffff984 */ /* 0x000fe20000000800 */
[----:B------:R1:W-:Y:S06]  /*8820*/  MEMBAR.ALL.CTA ;  /* 0x0000000000007992 */ /* 0x0003ec0000008000 */
[----:B-1----:R-:W1:Y:S01]  /*8830*/  FENCE.VIEW.ASYNC.S ;  /* 0x00000000000073c6 */ /* 0x002e620000000000 */
[----:B------:R-:W-:Y:S05]  /*8840*/  WARPSYNC.ALL ;  /* 0x0000000000007948 */ /* 0x000fea0003800000 */
[----:B-1----:R-:W-:Y:S06]  /*8850*/  BAR.SYNC.DEFER_BLOCKING 0xd, 0x180 ;  /* 0x0346000000007b1d */ /* 0x002fec0000010000 */
.L_x_1157:
[----:B012---:R-:W2:Y:S02]  /*8860*/  LDL R0, [R1+0x10] ;  /* 0x0000100001007983 */ /* 0x007ea40000100800 */
[----:B--2---:R-:W-:-:S13]  /*8870*/  ISETP.NE.AND P0, PT, R0, 0x3, PT ;  /* 0x000000030000780c */ /* 0x004fda0003f05270 */
[----:B------:R-:W-:Y:S05]  /*8880*/  @!P0 BRA `(.L_x_1175) ;  /* 0x0000000000048947 */ /* 0x000fea0003800000 */
[----:B------:R-:W-:Y:S01]  /*8890*/  BPT.TRAP 0x1 ;  /* 0x000000040000795c */ /* 0x000fe20000300000 */
.L_x_1175:
[----:B----4-:R-:W-:Y:S01]  /*88a0*/  IMAD R14, R18, 0x8, R17 ;  /* 0x00000008120e7824 */ /* 0x010fe200078e0211 */
[----:B------:R-:W-:-:S04]  /*88b0*/  SHF.L.U32 R3, R19, 0x1f, RZ ;  /* 0x0000001f13037819 */ /* 0x000fc800000006ff */
[----:B------:R0:W1:Y:S01]  /*88c0*/  SYNCS.PHASECHK.TRANS64.TRYWAIT P2, [R14+URZ+0x13230], R3 ;  /* 0x013230030e0075a7 */ /* 0x000062000804017f */
[----:B------:R-:W-:Y:S05]  /*88d0*/  @!P0 BRA `(.L_x_1176) ;  /* 0x0000000000048947 */ /* 0x000fea0003800000 */
[----:B------:R-:W-:Y:S01]  /*88e0*/  BPT.TRAP 0x1 ;  /* 0x000000040000795c */ /* 0x000fe20000300000 */
.L_x_1176:
[----:B------:R-:W3:Y:S02]  /*88f0*/  S2R R0, SR_TID.X ;  /* 0x0000000000007919 */ /* 0x000ee40000002100 */
[----:B---3--:R-:W-:Y:S01]  /*8900*/  LOP3.LUT R4, R0, 0x7f, RZ, 0xc0, !PT ;  /* 0x0000007f00047812 */ /* 0x008fe200078ec0ff */
[----:B------:R-:W-:-:S03]  /*8910*/  VIADD R0, R17, 0xe000 ;  /* 0x0000e00011007836 */ /* 0x000fc60000000000 */
[----:B------:R-:W-:Y:S02]  /*8920*/  ISETP.NE.AND P1, PT, R4, RZ, PT ;  /* 0x000000ff0400720c */ /* 0x000fe40003f25270 */
[----:B------:R-:W-:-:S04]  /*8930*/  SHF.R.U32.HI R0, RZ, 0x4, R0 ;  /* 0x00000004ff007819 */ /* 0x000fc80000011600 */
[----:B------:R-:W-:Y:S01]  /*8940*/  LOP3.LUT R0, R0, 0x3fff, RZ, 0xc0, !PT ;  /* 0x00003fff00007812 */ /* 0x000fe200078ec0ff */
[----:B-1----:R-:W-:Y:S06]  /*8950*/  @P2 BRA `(.L_x_1177) ;  /* 0x0000000000082947 */ /* 0x002fec0003800000 */
[----:B------:R-:W1:Y:S02]  /*8960*/  SYNCS.PHASECHK.TRANS64.TRYWAIT P2, [R14+URZ+0x13230], R3 ;  /* 0x013230030e0075a7 */ /* 0x000e64000804017f */
[----:B-1----:R-:W-:Y:S05]  /*8970*/  @!P2 BRA `(.L_x_1178) ;  /* 0x0000017c0028a947 */ /* 0x002fea0003800000 */
.L_x_1177:
[----:B------:R-:W-:Y:S01]  /*8980*/  LOP3.LUT R0, R0, 0x10000, RZ, 0xfc, !PT ;  /* 0x0001000000007812 */ /* 0x000fe200078efcff */
[----:B------:R-:W-:Y:S05]  /*8990*/  WARPSYNC.ALL ;  /* 0x0000000000007948 */ /* 0x000fea0003800000 */
[----:B------:R2:W-:Y:S01]  /*89a0*/  STL [R1+0x20], R0 ;  /* 0x0000200001007387 */ /* 0x0005e20000100800 */
[----:B-----5:R-:W-:-:S03]  /*89b0*/  IMAD R8, R18, 0x280, R0 ;  /* 0x0000028012087824 */ /* 0x020fc600078e0200 */
[----:B------:R-:W3:Y:S01]  /*89c0*/  LDL R15, [R1+0x3c] ;  /* 0x00003c00010f7983 */ /* 0x000ee20000100800 */
[----:B------:R-:W-:Y:S02]  /*89d0*/  IMAD.MOV.U32 R9, RZ, RZ, -0x7fffffe0 ;  /* 0x80000020ff097424 */ /* 0x000fe400078e00ff */
[----:B------:R-:W-:Y:S01]  /*89e0*/  IMAD.MOV.U32 R5, RZ, RZ, -0x7fffffe0 ;  /* 0x80000020ff057424 */ /* 0x000fe200078e00ff */
[----:B------:R-:W-:Y:S01]  /*89f0*/  WARPGROUP.ARRIVE ;  /* 0x00000000000079c5 */ /* 0x000fe20000000000 */
[----:B------:R-:W-:Y:S01]  /*8a00*/  VIADD R4, R8, 0x80 ;  /* 0x0000008008047836 */ /* 0x000fe20000000000 */
[----:B------:R-:W3:Y:S01]  /*8a10*/  LDL R108, [R1+0x1c] ;  /* 0x00001c00016c7983 */ /* 0x000ee20000100800 */
[----:B------:R-:W-:Y:S01]  /*8a20*/  IMAD.MOV.U32 R7, RZ, RZ, -0x7fffffe0 ;  /* 0x80000020ff077424 */ /* 0x000fe200078e00ff */
[----:B------:R-:W4:Y:S02]  /*8a30*/  LDC R110, c[0x0][0x448] ;  /* 0x00011200ff6e7b82 */ /* 0x000f240000000800 */
[----:B------:R-:W-:Y:S01]  /*8a40*/  R2UR UR10, R4 ;  /* 0x00000000040a72ca */ /* 0x000fe200000e0000 */
[----:B------:R-:W2:Y:S01]  /*8a50*/  LDL R106, [R1+0x38] ;  /* 0x00003800016a7983 */ /* 0x000ea20000100800 */
[----:B------:R-:W-:-:S02]  /*8a60*/  LOP3.LUT R4, R28, 0x10000, RZ, 0xfc, !PT ;  /* 0x000100001c047812 */ /* 0x000fc400078efcff */
[----:B------:R-:W-:Y:S01]  /*8a70*/  R2UR UR6, R8 ;  /* 0x00000000080672ca */ /* 0x000fe200000e0000 */
[----:B------:R-:W2:Y:S01]  /*8a80*/  LDL R114, [R1+0xc] ;  /* 0x00000c0001727983 */ /* 0x000ea20000100800 */
[----:B------:R-:W-:Y:S02]  /*8a90*/  R2UR UR7, R9 ;  /* 0x00000000090772ca */ /* 0x000fe400000e0000 */
[----:B------:R-:W-:Y:S01]  /*8aa0*/  R2UR UR4, R4 ;  /* 0x00000000040472ca */ /* 0x000fe200000e0000 */
[----:B------:R-:W2:Y:S01]  /*8ab0*/  LDL R112, [R1+0x8] ;  /* 0x0000080001707983 */ /* 0x000ea20000100800 */
[----:B------:R-:W-:-:S13]  /*8ac0*/  R2UR UR5, R5 ;  /* 0x00000000050572ca */ /* 0x000fda00000e0000 */
[----:B------:R-:W-:Y:S01]  /*8ad0*/  QGMMA.64x32x32.F32.E4M3.E4M3 R88, gdesc[UR4], RZ, !UPT, gsb0 ;  /* 0x00600000045879f3 */ /* 0x000fe2000c0008ff */
[C---:B------:R-:W-:Y:S02]  /*8ae0*/  R2UR UR11, R5.reuse ;  /* 0x00000000050b72ca */ /* 0x040fe400000e0000 */
[----:B------:R-:W-:Y:S02]  /*8af0*/  R2UR UR8, R4 ;  /* 0x00000000040872ca */ /* 0x000fe400000e0000 */
[----:B------:R-:W-:Y:S01]  /*8b00*/  R2UR UR9, R5 ;  /* 0x00000000050972ca */ /* 0x000fe200000e0000 */
[----:B------:R-:W-:Y:S02]  /*8b10*/  WARPGROUP.DEPBAR.LE gsb0, 0x0 ;  /* 0x00008000000079c5 */ /* 0x000fe40000010000 */
[----:B------:R-:W-:-:S10]  /*8b20*/  WARPGROUP.ARRIVE ;  /* 0x00000000000079c5 */ /* 0x000fd40000000000 */
[----:B------:R-:W-:Y:S01]  /*8b30*/  QGMMA.64x32x32.F32.E4M3.E4M3 R72, gdesc[UR8], RZ, !UPT, gsb0 ;  /* 0x00600000084879f3 */ /* 0x000fe2000c0008ff */
[----:B------:R-:W-:Y:S01]  /*8b40*/  VIADD R6, R8, 0x100 ;  /* 0x0000010008067836 */ /* 0x000fe20000000000 */
[----:B------:R-:W-:Y:S02]  /*8b50*/  R2UR UR15, R7 ;  /* 0x00000000070f72ca */ /* 0x000fe400000e0000 */
[----:B------:R-:W-:Y:S02]  /*8b60*/  R2UR UR12, R4 ;  /* 0x00000000040c72ca */ /* 0x000fe400000e0000 */
        /* <DEDUP_REMOVED lines=13> */
[----:B------:R-:W-:Y:S02]  /*8c40*/  VIADD R10, R8, 0x200 ;  /* 0x00000200080a7836 */ /* 0x000fe40000000000 */
[----:B------:R-:W-:Y:S01]  /*8c50*/  IMAD.MOV.U32 R11, RZ, RZ, -0x7fffffe0 ;  /* 0x80000020ff0b7424 */ /* 0x000fe200078e00ff */
[----:B------:R-:W-:Y:S02]  /*8c60*/  R2UR UR20, R4 ;  /* 0x00000000041472ca */ /* 0x000fe400000e0000 */
[----:B------:R-:W-:Y:S02]  /*8c70*/  R2UR UR22, R10 ;  /* 0x000000000a1672ca */ /* 0x000fe400000e0000 */
[----:B------:R-:W-:Y:S02]  /*8c80*/  R2UR UR23, R11 ;  /* 0x000000000b1772ca */ /* 0x000fe400000e0000 */
[----:B------:R-:W-:Y:S01]  /*8c90*/  R2UR UR21, R5 ;  /* 0x00000000051572ca */ /* 0x000fe200000e0000 */
[----:B------:R-:W-:-:S02]  /*8ca0*/  WARPGROUP.DEPBAR.LE gsb0, 0x0 ;  /* 0x00008000000079c5 */ /* 0x000fc40000010000 */
[----:B------:R-:W-:-:S10]  /*8cb0*/  WARPGROUP.ARRIVE ;  /* 0x00000000000079c5 */ /* 0x000fd40000000000 */
[----:B------:R-:W-:Y:S01]  /*8cc0*/  QGMMA.64x32x32.F32.E4M3.E4M3 R24, gdesc[UR20], RZ, !UPT, gsb0 ;  /* 0x00600000141879f3 */ /* 0x000fe2000c0008ff */
[----:B------:R-:W-:Y:S02]  /*8cd0*/  VIADD R6, R8, 0x2 ;  /* 0x0000000208067836 */ /* 0x000fe40000000000 */
[----:B------:R-:W-:-:S03]  /*8ce0*/  IMAD.MOV.U32 R7, RZ, RZ, -0x7fffffe0 ;  /* 0x80000020ff077424 */ /* 0x000fc600078e00ff */
[----:B------:R-:W-:Y:S01]  /*8cf0*/  R2UR UR6, R6 ;  /* 0x00000000060672ca */ /* 0x000fe200000e0000 */
[----:B------:R-:W-:Y:S01]  /*8d00*/  VIADD R6, R4, 0x2 ;  /* 0x0000000204067836 */ /* 0x000fe20000000000 */
[----:B------:R-:W-:Y:S01]  /*8d10*/  R2UR UR7, R7 ;  /* 0x00000000070772ca */ /* 0x000fe200000e0000 */
[----:B------:R-:W-:-:S03]  /*8d20*/  IMAD.MOV.U32 R7, RZ, RZ, -0x7fffffe0 ;  /* 0x80000020ff077424 */ /* 0x000fc600078e00ff */
[----:B------:R-:W-:Y:S02]  /*8d30*/  R2UR UR4, R6 ;  /* 0x00000000060472ca */ /* 0x000fe400000e0000 */
[----:B------:R-:W-:Y:S01]  /*8d40*/  R2UR UR5, R7 ;  /* 0x00000000070572ca */ /* 0x000fe200000e0000 */
[----:B------:R-:W-:Y:S02]  /*8d50*/  WARPGROUP.DEPBAR.LE gsb0, 0x0 ;  /* 0x00008000000079c5 */ /* 0x000fe40000010000 */
[----:B------:R-:W-:-:S10]  /*8d60*/  WARPGROUP.ARRIVE ;  /* 0x00000000000079c5 */ /* 0x000fd40000000000 */
[----:B------:R-:W-:Y:S01]  /*8d70*/  QGMMA.64x32x32.F32.E4M3.E4M3 R88, gdesc[UR4], R88, gsb0 ;  /* 0x00600000045879f3 */ /* 0x000fe20008000858 */
[----:B------:R-:W-:Y:S02]  /*8d80*/  VIADD R12, R8, 0x82 ;  /* 0x00000082080c7836 */ /* 0x000fe40000000000 */
[----:B------:R-:W-:Y:S01]  /*8d90*/  IMAD.MOV.U32 R13, RZ, RZ, -0x7fffffe0 ;  /* 0x80000020ff0d7424 */ /* 0x000fe200078e00ff */
[----:B------:R-:W-:Y:S01]  /*8da0*/  R2UR UR8, R6 ;  /* 0x00000000060872ca */ /* 0x000fe200000e0000 */
[----:B------:R-:W-:Y:S01]  /*8db0*/  VIADD R10, R8, 0x102 ;  /* 0x00000102080a7836 */ /* 0x000fe20000000000 */
[----:B------:R-:W-:Y:S01]  /*8dc0*/  R2UR UR10, R12 ;  /* 0x000000000c0a72ca */ /* 0x000fe200000e0000 */
[----:B------:R-:W-:Y:S01]  /*8dd0*/  IMAD.MOV.U32 R11, RZ, RZ, -0x7fffffe0 ;  /* 0x80000020ff0b7424 */ /* 0x000fe200078e00ff */
[----:B------:R-:W-:Y:S01]  /*8de0*/  R2UR UR11, R13 ;  /* 0x000000000d0b72ca */ /* 0x000fe200000e0000 */
[----:B------:R-:W-:Y:S01]  /*8df0*/  IMAD.MOV.U32 R9, RZ, RZ, -0x7fffffe0 ;  /* 0x80000020ff097424 */ /* 0x000fe200078e00ff */
[----:B------:R-:W-:Y:S01]  /*8e00*/  R2UR UR9, R7 ;  /* 0x00000000070972ca */ /* 0x000fe200000e0000 */
[----:B---3--:R-:W-:Y:S01]  /*8e10*/  IMAD.IADD R21, R15, 0x1, R108 ;  /* 0x000000010f157824 */ /* 0x008fe200078e026c */
[----:B------:R-:W-:Y:S01]  /*8e20*/  R2UR UR12, R6 ;  /* 0x00000000060c72ca */ /* 0x000fe200000e0000 */
[----:B------:R-:W-:Y:S01]  /*8e30*/  ULDC UR4, c[0x0][0x9dc] ;  /* 0x0002770000047ab9 */ /* 0x000fe20000000800 */
[----:B------:R-:W-:-:S02]  /*8e40*/  WARPGROUP.DEPBAR.LE gsb0, 0x0 ;  /* 0x00008000000079c5 */ /* 0x000fc40000010000 */
[----:B------:R-:W-:-:S07]  /*8e50*/  WARPGROUP.ARRIVE ;  /* 0x00000000000079c5 */ /* 0x000fce0000000000 */
[----:B------:R-:W-:Y:S01]  /*8e60*/  QGMMA.64x32x32.F32.E4M3.E4M3 R72, gdesc[UR8], R72, gsb0 ;  /* 0x00600000084879f3 */ /* 0x000fe20008000848 */
[----:B------:R-:W-:Y:S02]  /*8e70*/  R2UR UR14, R10 ;  /* 0x000000000a0e72ca */ /* 0x000fe400000e0000 */
[----:B------:R-:W-:Y:S02]  /*8e80*/  R2UR UR15, R11 ;  /* 0x000000000b0f72ca */ /* 0x000fe400000e0000 */
[----:B------:R-:W-:Y:S01]  /*8e90*/  R2UR UR13, R7 ;  /* 0x00000000070d72ca */ /* 0x000fe200000e0000 */
[----:B------:R-:W-:Y:S02]  /*8ea0*/  WARPGROUP.DEPBAR.LE gsb0, 0x0 ;  /* 0x00008000000079c5 */ /* 0x000fe40000010000 */
[----:B------:R-:W-:-:S10]  /*8eb0*/  WARPGROUP.ARRIVE ;  /* 0x00000000000079c5 */ /* 0x000fd40000000000 */
[----:B------:R-:W-:Y:S01]  /*8ec0*/  QGMMA.64x32x32.F32.E4M3.E4M3 R56, gdesc[UR12], R56, gsb0 ;  /* 0x006000000c3879f3 */ /* 0x000fe20008000838 */
[----:B------:R-:W-:Y:S02]  /*8ed0*/  VIADD R10, R8, 0x182 ;  /* 0x00000182080a7836 */ /* 0x000fe40000000000 */
[----:B------:R-:W-:Y:S01]  /*8ee0*/  IMAD.MOV.U32 R11, RZ, RZ, -0x7fffffe0 ;  /* 0x80000020ff0b7424 */ /* 0x000fe200078e00ff */
[----:B------:R-:W-:Y:S02]  /*8ef0*/  R2UR UR16, R6 ;  /* 0x00000000061072ca */ /* 0x000fe400000e0000 */
[----:B------:R-:W-:Y:S02]  /*8f00*/  R2UR UR18, R10 ;  /* 0x000000000a1272ca */ /* 0x000fe400000e0000 */
[----:B------:R-:W-:Y:S02]  /*8f10*/  R2UR UR19, R11 ;  /* 0x000000000b1372ca */ /* 0x000fe400000e0000 */
[----:B------:R-:W-:Y:S01]  /*8f20*/  R2UR UR17, R7 ;  /* 0x00000000071172ca */ /* 0x000fe200000e0000 */
[----:B------:R-:W-:-:S02]  /*8f30*/  WARPGROUP.DEPBAR.LE gsb0, 0x0 ;  /* 0x00008000000079c5 */ /* 0x000fc40000010000 */
[----:B------:R-:W-:Y:S01]  /*8f40*/  WARPGROUP.ARRIVE ;  /* 0x00000000000079c5 */ /* 0x000fe20000000000 */
[----:B------:R-:W-:Y:S01]  /*8f50*/  VIADD R8, R8, 0x202 ;  /* 0x0000020208087836 */ /* 0x000fe20000000000 */
[----:B------:R-:W-:Y:S01]  /*8f60*/  R2UR UR23, R9 ;  /* 0x00000000091772ca */ /* 0x000fe200000e0000 */
[----:B------:R-:W3:Y:S07]  /*8f70*/  LDC.64 R10, c[0x0][0x9e0] ;  /* 0x00027800ff0a7b82 */ /* 0x000eee0000000a00 */
[----:B------:R-:W-:Y:S01]  /*8f80*/  QGMMA.64x32x32.F32.E4M3.E4M3 R40, gdesc[UR16], R40, gsb0 ;  /* 0x00600000102879f3 */ /* 0x000fe20008000828 */
[----:B------:R-:W-:-:S02]  /*8f90*/  R2UR UR22, R8 ;  /* 0x00000000081672ca */ /* 0x000fc400000e0000 */
[----:B------:R-:W-:Y:S02]  /*8fa0*/  R2UR UR20, R6 ;  /* 0x00000000061472ca */ /* 0x000fe400000e0000 */
[----:B------:R-:W-:Y:S02]  /*8fb0*/  R2UR UR21, R7 ;  /* 0x00000000071572ca */ /* 0x000fe400000e0000 */
[----:B----4-:R-:W-:-:S13]  /*8fc0*/  ISETP.NE.AND P2, PT, R110, 0x1, PT ;  /* 0x000000016e00780c */ /* 0x010fda0003f45270 */
[----:B--2---:R-:W2:Y:S08]  /*8fd0*/  @P2 LDC R0, c[0x0][0x44c] ;  /* 0x00011300ff002b82 */ /* 0x004eb00000000800 */
[----:B01----:R-:W0:Y:S01]  /*8fe0*/  @P2 LDC R3, c[0x0][0x450] ;  /* 0x00011400ff032b82 */ /* 0x003e220000000800 */
[----:B------:R-:W-:Y:S02]  /*8ff0*/  WARPGROUP.DEPBAR.LE gsb0, 0x0 ;  /* 0x00008000000079c5 */ /* 0x000fe40000010000 */
[----:B------:R-:W-:-:S06]  /*9000*/  WARPGROUP.ARRIVE ;  /* 0x00000000000079c5 */ /* 0x000fcc0000000000 */
[----:B------:R-:W-:Y:S01]  /*9010*/  QGMMA.64x32x32.F32.E4M3.E4M3 R24, gdesc[UR20], R24, gsb0 ;  /* 0x00600000141879f3 */ /* 0x000fe20008000818 */
[----:B--2---:R-:W-:-:S05]  /*9020*/  @P2 IMAD.HI.U32 R0, R21, R0, RZ ;  /* 0x0000000015002227 */ /* 0x004fca00078e00ff */
[----:B0-----:R-:W-:Y:S01]  /*9030*/  @P2 SHF.R.U32.HI R21, RZ, R3, R0 ;  /* 0x00000003ff152219 */ /* 0x001fe20000011600 */
[----:B------:R-:W-:Y:S02]  /*9040*/  @!P1 VIADD R0, R14, 0x13240 ;  /* 0x000132400e009836 */ /* 0x000fe40000000000 */
[----:B------:R-:W-:Y:S02]  /*9050*/  IMAD.MOV.U32 R14, RZ, RZ, -0xa0 ;  /* 0xffffff60ff0e7424 */ /* 0x000fe400078e00ff */
[----:B------:R-:W0:Y:S01]  /*9060*/  SHFL.IDX PT, R107, R21, RZ, 0x1c1f ;  /* 0x001c1fff156b7589 */ /* 0x000e2200000e0000 */
[----:B------:R-:W-:Y:S01]  /*9070*/  LOP3.LUT R16, R16, 0xffffffdf, RZ, 0xc0, !PT ;  /* 0xffffffdf10107812 */ /* 0x000fe200078ec0ff */
[----:B------:R-:W-:Y:S01]  /*9080*/  IMAD R14, R105, R14, 0xa1 ;  /* 0x000000a1690e7424 */ /* 0x000fe200078e020e */
[----:B------:R-:W-:Y:S01]  /*9090*/  @!P1 PRMT R0, RZ, 0x654, R0 ;  /* 0x00000654ff009816 */ /* 0x000fe20000000000 */
[----:B------:R-:W-:Y:S01]  /*90a0*/  IMAD.U32 R9, RZ, RZ, UR4 ;  /* 0x00000004ff097e24 */ /* 0x000fe2000f8e00ff */
[----:B------:R-:W-:Y:S01]  /*90b0*/  @P2 LOP3.LUT R16, R16, 0x20, RZ, 0xfc, !PT ;  /* 0x0000002010102812 */ /* 0x000fe200078efcff */
[----:B------:R-:W-:Y:S01]  /*90c0*/  IMAD R3, R106, -0x2, R14 ;  /* 0xfffffffe6a037824 */ /* 0x000fe200078e020e */
[----:B---3--:R-:W-:-:S02]  /*90d0*/  ISETP.GE.AND P2, PT, R11, 0x1, PT ;  /* 0x000000010b00780c */ /* 0x008fc40003f46270 */
[----:B------:R-:W-:Y:S02]  /*90e0*/  LOP3.LUT R20, RZ, R9, RZ, 0x33, !PT ;  /* 0x00000009ff147212 */ /* 0x000fe400078e33ff */
[----:B------:R-:W-:Y:S02]  /*90f0*/  IADD3 R15, -R112, R3, R114 ;  /* 0x00000003700f7210 */ /* 0x000fe40007ffe172 */
[----:B------:R-:W-:-:S03]  /*9100*/  LOP3.LUT R16, R16, 0xffffffef, RZ, 0xc0, !PT ;  /* 0xffffffef10107812 */ /* 0x000fc600078ec0ff */
[C---:B------:R-:W-:Y:S02]  /*9110*/  IMAD.IADD R20, R15.reuse, 0x1, R20 ;  /* 0x000000010f147824 */ /* 0x040fe400078e0214 */
[----:B------:R-:W-:Y:S02]  /*9120*/  IMAD.IADD R15, R15, 0x1, R10 ;  /* 0x000000010f0f7824 */ /* 0x000fe400078e020a */
[----:B------:R-:W-:Y:S01]  /*9130*/  @P2 LOP3.LUT R16, R16, 0x10, RZ, 0xfc, !PT ;  /* 0x0000001010102812 */ /* 0x000fe200078efcff */
[----:B------:R-:W-:Y:S01]  /*9140*/  VIADD R14, R14, 0xffffffff ;  /* 0xffffffff0e0e7836 */ /* 0x000fe20000000000 */
[----:B------:R-:W-:Y:S02]  /*9150*/  WARPGROUP.DEPBAR.LE gsb0, 0x0 ;  /* 0x00008000000079c5 */ /* 0x000fe40000010000 */
[----:B------:R1:W-:Y:S02]  /*9160*/  @!P1 SYNCS.ARRIVE.TRANS64.RED.A1T0 RZ, [R0+URZ], RZ ;  /* 0x000000ff00ff99a7 */ /* 0x0003e4000810043f */
[----:B-1----:R-:W-:-:S04]  /*9170*/  IMAD R0, R105, -0xa0, R114 ;  /* 0xffffff6069007824 */ /* 0x002fc800078e0272 */
[----:B------:R-:W-:-:S04]  /*9180*/  VIADD R0, R0, 0xa0 ;  /* 0x000000a000007836 */ /* 0x000fc80000000000 */
[----:B------:R-:W-:Y:S02]  /*9190*/  IMAD R106, R106, -0x2, R0 ;  /* 0xfffffffe6a6a7824 */ /* 0x000fe400078e0200 */
[----:B------:R-:W-:Y:S02]  /*91a0*/  VIADD R0, R3, 0xffffffff ;  /* 0xffffffff03007836 */ /* 0x000fe40000000000 */
[----:B0-----:R-:W-:Y:S01]  /*91b0*/  IMAD.IADD R3, R20, 0x1, R107 ;  /* 0x0000000114037824 */ /* 0x001fe200078e026b */
[----:B------:R-:W-:Y:S01]  /*91c0*/  VIADDMNMX R8, R107, R15, R106, PT ;  /* 0x0000000f6b087246 */ /* 0x000fe2000380016a */
[----:B------:R-:W-:Y:S06]  /*91d0*/  @!P2 BRA `(.L_x_1179) ;  /* 0x00000000004ca947 */ /* 0x000fec0003800000 */
[----:B------:R-:W-:Y:S01]  /*91e0*/  IADD3 R107, -R112, R114, R107 ;  /* 0x00000072706b7210 */ /* 0x000fe20007ffe16b */
[----:B------:R-:W-:Y:S03]  /*91f0*/  BSSY B0, `(.L_x_1180) ;  /* 0x000000e000007945 */ /* 0x000fe60003800000 */
        /* <DEDUP_REMOVED lines=9> */
.L_x_1181:
[----:B------:R-:W-:-:S13]  /*9290*/  ISETP.NE.AND P2, PT, R11, 0x1, PT ;  /* 0x000000010b00780c */ /* 0x000fda0003f45270 */
[----:B------:R-:W0:Y:S02]  /*92a0*/  @P2 LDC.64 R12, c[0x0][0x9e8] ;  /* 0x00027a00ff0c2b82 */ /* 0x000e240000000a00 */
[----:B0-----:R-:W-:-:S05]  /*92b0*/  @P2 IMAD.HI.U32 R12, R107, R12, RZ ;  /* 0x0000000c6b0c2227 */ /* 0x001fca00078e00ff */
[----:B------:R-:W-:-:S07]  /*92c0*/  @P2 SHF.R.U32.HI R107, RZ, R13, R12 ;  /* 0x0000000dff6b2219 */ /* 0x000fce000001160c */
.L_x_1182:
[----:B------:R-:W-:Y:S05]  /*92d0*/  BSYNC B0 ;  /* 0x0000000000007941 */ /* 0x000fea0003800000 */
.L_x_1180:
[----:B------:R-:W-:-:S05]  /*92e0*/  IMAD R12, R107, R11, R0 ;  /* 0x0000000b6b0c7224 */ /* 0x000fca00078e0200 */
[----:B------:R-:W-:Y:S02]  /*92f0*/  VIMNMX R3, R3, R12, !PT ;  /* 0x0000000c03037248 */ /* 0x000fe40007fe0100 */
[----:B------:R-:W-:-:S07]  /*9300*/  VIADDMNMX R8, R12, R11, R8, PT ;  /* 0x0000000b0c087246 */ /* 0x000fce0003800108 */
.L_x_1179:
[----:B------:R-:W-:Y:S02]  /*9310*/  ISETP.GE.AND P2, PT, R14, 0x2, PT ;  /* 0x000000020e00780c */ /* 0x000fe40003f46270 */
[----:B------:R-:W-:Y:S02]  /*9320*/  LOP3.LUT R22, R22, 0xdfffffff, RZ, 0xc0, !PT ;  /* 0xdfffffff16167812 */ /* 0x000fe400078ec0ff */
[----:B------:R-:W-:Y:S02]  /*9330*/  ISETP.GE.AND P3, PT, R14, 0x9, PT ;  /* 0x000000090e00780c */ /* 0x000fe40003f66270 */
[----:B------:R-:W-:Y:S02]  /*9340*/  LOP3.LUT R16, R16, 0xfffffff7, RZ, 0xc0, !PT ;  /* 0xfffffff710107812 */ /* 0x000fe400078ec0ff */
[----:B------:R-:W-:-:S05]  /*9350*/  ISETP.GE.AND P5, PT, R14, 0x29, PT ;  /* 0x000000290e00780c */ /* 0x000fca0003fa6270 */
[----:B------:R-:W-:Y:S02]  /*9360*/  @P2 LOP3.LUT R22, R22, 0x20000000, RZ, 0xfc, !PT ;  /* 0x2000000016162812 */ /* 0x000fe400078efcff */
[----:B------:R-:W-:Y:S02]  /*9370*/  ISETP.GT.AND P2, PT, R3, 0x1, !P2 ;  /* 0x000000010300780c */ /* 0x000fe40005744270 */
[----:B------:R-:W-:Y:S02]  /*9380*/  LOP3.LUT R22, R22, 0xbfffffff, RZ, 0xc0, !PT ;  /* 0xbfffffff16167812 */ /* 0x000fe400078ec0ff */
[----:B------:R-:W-:Y:S02]  /*9390*/  ISETP.LT.OR P2, PT, R8, 0x2, P2 ;  /* 0x000000020800780c */ /* 0x000fe40001741670 */
[----:B------:R-:W-:Y:S02]  /*93a0*/  @P3 LOP3.LUT R22, R22, 0x40000000, RZ, 0xfc, !PT ;  /* 0x4000000016163812 */ /* 0x000fe400078efcff */
[----:B------:R-:W-:-:S02]  /*93b0*/  FSEL R89, R89, -INF , !P2 ;  /* 0xff80000059597808 */ /* 0x000fc40005000000 */
[C---:B------:R-:W-:Y:S02]  /*93c0*/  ISETP.GT.AND P2, PT, R3.reuse, 0x8, !P3 ;  /* 0x000000080300780c */ /* 0x040fe40005f44270 */
[----:B------:R-:W-:Y:S02]  /*93d0*/  ISETP.GE.AND P3, PT, R14, 0xa, PT ;  /* 0x0000000a0e00780c */ /* 0x000fe40003f66270 */
[----:B------:R-:W-:Y:S02]  /*93e0*/  ISETP.LT.OR P2, PT, R8, 0x9, P2 ;  /* 0x000000090800780c */ /* 0x000fe40001741670 */
[----:B------:R-:W-:Y:S02]  /*93f0*/  LOP3.LUT R22, R22, 0x7fffffff, RZ, 0xc0, !PT ;  /* 0x7fffffff16167812 */ /* 0x000fe400078ec0ff */
        /* <DEDUP_REMOVED lines=24> */
[----:B------:R-:W-:-:S04]  /*9580*/  ISETP.GT.AND P2, PT, R3, 0x19, !P3 ;  /* 0x000000190300780c */ /* 0x000fc80005f44270 */
[----:B------:R-:W-:-:S04]  /*9590*/  ISETP.LT.OR P2, PT, R8, 0x1a, P2 ;  /* 0x0000001a0800780c */ /* 0x000fc80001741670 */
[----:B------:R-:W-:Y:S02]  /*95a0*/  FSEL R101, R101, -INF , !P2 ;  /* 0xff80000065657808 */ /* 0x000fe40005000000 */
[----:B------:R-:W-:Y:S02]  /*95b0*/  ISETP.GE.AND P2, PT, R14, 0x21, PT ;  /* 0x000000210e00780c */ /* 0x000fe40003f46270 */
[----:B------:R-:W-:Y:S02]  /*95c0*/  @P3 LOP3.LUT R22, R22, 0x80000000, RZ, 0xfc, !PT ;  /* 0x8000000016163812 */ /* 0x000fe400078efcff */
[----:B------:R-:W-:Y:S02]  /*95d0*/  ISETP.GT.AND P3, PT, R3, 0x20, !P2 ;  /* 0x000000200300780c */ /* 0x000fe40005764270 */
[----:B------:R-:W-:Y:S02]  /*95e0*/  LOP3.LUT R22, R22, 0xffdfffff, RZ, 0xc0, !PT ;  /* 0xffdfffff16167812 */ /* 0x000fe400078ec0ff */
[----:B------:R-:W-:-:S02]  /*95f0*/  ISETP.LT.OR P3, PT, R8, 0x21, P3 ;  /* 0x000000210800780c */ /* 0x000fc40001f61670 */
[----:B------:R-:W-:Y:S02]  /*9600*/  @P5 LOP3.LUT R22, R22, 0x200000, RZ, 0xfc, !PT ;  /* 0x0020000016165812 */ /* 0x000fe400078efcff */
[----:B------:R-:W-:Y:S02]  /*9610*/  FSEL R113, R72, -INF , !P3 ;  /* 0xff80000048717808 */ /* 0x000fe40005800000 */
[----:B------:R-:W-:Y:S02]  /*9620*/  ISETP.GE.AND P3, PT, R14, 0x22, PT ;  /* 0x000000220e00780c */ /* 0x000fe40003f66270 */
[----:B------:R-:W-:Y:S02]  /*9630*/  LOP3.LUT R22, R22, 0xffefffff, RZ, 0xc0, !PT ;  /* 0xffefffff16167812 */ /* 0x000fe400078ec0ff */
[----:B------:R-:W-:-:S04]  /*9640*/  ISETP.GT.AND P4, PT, R3, 0x21, !P3 ;  /* 0x000000210300780c */ /* 0x000fc80005f84270 */
[----:B------:R-:W-:-:S04]  /*9650*/  ISETP.LT.OR P4, PT, R8, 0x22, P4 ;  /* 0x000000220800780c */ /* 0x000fc80002781670 */
        /* <DEDUP_REMOVED lines=171> */
[----:B------:R-:W-:-:S04]  /*a110*/  ISETP.GT.AND P6, PT, R3, RZ, !P5 ;  /* 0x000000ff0300720c */ /* 0x000fc80006fc4270 */
        /* <DEDUP_REMOVED lines=8> */
[----:B------:R-:W-:Y:S02]  /*a1a0*/  ISETP.GE.AND P6, PT, R11, 0x1, PT ;  /* 0x000000010b00780c */ /* 0x000fe40003fc6270 */
[----:B0-----:R-:W-:Y:S01]  /*a1b0*/  VIADDMNMX R106, R3, R15, R106, PT ;  /* 0x0000000f036a7246 */ /* 0x001fe2000380016a */
[----:B------:R-:W-:-:S10]  /*a1c0*/  IMAD.IADD R20, R20, 0x1, R3 ;  /* 0x0000000114147824 */ /* 0x000fd400078e0203 */
[----:B------:R-:W-:Y:S05]  /*a1d0*/  @!P6 BRA `(.L_x_1183) ;  /* 0x00000000004ce947 */ /* 0x000fea0003800000 */
        /* <DEDUP_REMOVED lines=11> */
.L_x_1185:
[----:B------:R-:W-:-:S13]  /*a290*/  ISETP.NE.AND P6, PT, R11, 0x1, PT ;  /* 0x000000010b00780c */ /* 0x000fda0003fc5270 */
[----:B------:R-:W0:Y:S02]  /*a2a0*/  @P6 LDC.64 R12, c[0x0][0x9e8] ;  /* 0x00027a00ff0c6b82 */ /* 0x000e240000000a00 */
[----:B0-----:R-:W-:-:S05]  /*a2b0*/  @P6 IMAD.HI.U32 R12, R3, R12, RZ ;  /* 0x0000000c030c6227 */ /* 0x001fca00078e00ff */
[----:B------:R-:W-:-:S07]  /*a2c0*/  @P6 SHF.R.U32.HI R3, RZ, R13, R12 ;  /* 0x0000000dff036219 */ /* 0x000fce000001160c */
.L_x_1186:
[----:B------:R-:W-:Y:S05]  /*a2d0*/  BSYNC B0 ;  /* 0x0000000000007941 */ /* 0x000fea0003800000 */
.L_x_1184:
[----:B------:R-:W-:-:S05]  /*a2e0*/  IMAD R3, R3, R11, R0 ;  /* 0x0000000b03037224 */ /* 0x000fca00078e0200 */
[----:B------:R-:W-:Y:S02]  /*a2f0*/  VIMNMX R20, R20, R3, !PT ;  /* 0x0000000314147248 */ /* 0x000fe40007fe0100 */
[----:B------:R-:W-:-:S07]  /*a300*/  VIADDMNMX R106, R3, R11, R106, PT ;  /* 0x0000000b036a7246 */ /* 0x000fce000380016a */
.L_x_1183:
[----:B------:R-:W-:Y:S02]  /*a310*/  ISETP.GT.AND P2, PT, R20, 0x20, !P2 ;  /* 0x000000201400780c */ /* 0x000fe40005744270 */
[----:B------:R-:W-:Y:S02]  /*a320*/  LOP3.LUT P6, RZ, R22, 0x200000, RZ, 0xc0, !PT ;  /* 0x0020000016ff7812 */ /* 0x000fe400078cc0ff */
[----:B------:R-:W-:Y:S02]  /*a330*/  ISETP.LT.OR P2, PT, R106, 0x21, P2 ;  /* 0x000000216a00780c */ /* 0x000fe40001741670 */
[----:B------:R-:W-:Y:S02]  /*a340*/  ISETP.GT.AND P3, PT, R20, 0x21, !P3 ;  /* 0x000000211400780c */ /* 0x000fe40005f64270 */
[----:B------:R-:W-:Y:S02]  /*a350*/  FSEL R13, R74, -INF , !P2 ;  /* 0xff8000004a0d7808 */ /* 0x000fe40005000000 */
[----:B------:R-:W-:-:S02]  /*a360*/  ISETP.GT.AND P2, PT, R20, 0x28, !P6 ;  /* 0x000000281400780c */ /* 0x000fc40007744270 */
[C---:B------:R-:W-:Y:S02]  /*a370*/  ISETP.LT.OR P3, PT, R106.reuse, 0x22, P3 ;  /* 0x000000226a00780c */ /* 0x040fe40001f61670 */
[----:B------:R-:W-:Y:S02]  /*a380*/  ISETP.LT.OR P2, PT, R106, 0x29, P2 ;  /* 0x000000296a00780c */ /* 0x000fe40001741670 */
[----:B------:R-:W-:Y:S02]  /*a390*/  FSEL R75, R75, -INF , !P3 ;  /* 0xff8000004b4b7808 */ /* 0x000fe40005800000 */
[----:B------:R-:W-:Y:S02]  /*a3a0*/  FSEL R15, R78, -INF , !P2 ;  /* 0xff8000004e0f7808 */ /* 0x000fe40005000000 */
[C---:B------:R-:W-:Y:S02]  /*a3b0*/  LOP3.LUT P2, RZ, R22.reuse, 0x100000, RZ, 0xc0, !PT ;  /* 0x0010000016ff7812 */ /* 0x040fe4000784c0ff */
[----:B------:R-:W-:-:S02]  /*a3c0*/  LOP3.LUT P3, RZ, R22, 0x800, RZ, 0xc0, !PT ;  /* 0x0000080016ff7812 */ /* 0x000fc4000786c0ff */
        /* <DEDUP_REMOVED lines=61> */
[----:B------:R-:W-:Y:S02]  /*a7a0*/  ISETP.GT.AND P2, PT, R20, 0x50, !P3 ;  /* 0x000000501400780c */ /* 0x000fe40005f44270 */
[----:B------:R-:W-:Y:S02]  /*a7b0*/  LOP3.LUT P3, RZ, R22, 0x1, RZ, 0xc0, !PT ;  /* 0x0000000116ff7812 */ /* 0x000fe4000786c0ff */
        /* <DEDUP_REMOVED lines=36> */
[----:B------:R-:W-:Y:S01]  /*aa00*/  LOP3.LUT P2, RZ, R22, 0x20, RZ, 0xc0, !PT ;  /* 0x0000002016ff7812 */ /* 0x000fe2000784c0ff */
[----:B------:R-:W0:Y:S01]  /*aa10*/  SHFL.BFLY PT, R3, R0, 0x2, 0x1f ;  /* 0x0c401f0000037f89 */ /* 0x000e2200000e0000 */
[C---:B------:R-:W-:Y:S02]  /*aa20*/  ISETP.GT.AND P5, PT, R20.reuse, RZ, !P5 ;  /* 0x000000ff1400720c */ /* 0x040fe40006fa4270 */
[----:B------:R-:W-:-:S02]  /*aa30*/  ISETP.GT.AND P2, PT, R20, 0x68, !P2 ;  /* 0x000000681400780c */ /* 0x000fc40005744270 */
[C---:B------:R-:W-:Y:S02]  /*aa40*/  ISETP.LT.OR P5, PT, R106.reuse, 0x1, P5 ;  /* 0x000000016a00780c */ /* 0x040fe40002fa1670 */
[----:B------:R-:W-:Y:S02]  /*aa50*/  ISETP.LT.OR P2, PT, R106, 0x69, P2 ;  /* 0x000000696a00780c */ /* 0x000fe40001741670 */
[----:B------:R-:W-:Y:S02]  /*aa60*/  FSEL R90, R90, -INF , !P5 ;  /* 0xff8000005a5a7808 */ /* 0x000fe40006800000 */
[----:B------:R-:W-:Y:S02]  /*aa70*/  FSEL R46, R46, -INF , !P2 ;  /* 0xff8000002e2e7808 */ /* 0x000fe40005000000 */
[C---:B------:R-:W-:Y:S02]  /*aa80*/  LOP3.LUT P2, RZ, R22.reuse, 0x10, RZ, 0xc0, !PT ;  /* 0x0000001016ff7812 */ /* 0x040fe4000784c0ff */
[----:B------:R-:W-:-:S02]  /*aa90*/  LOP3.LUT P5, RZ, R22, 0x2000000, RZ, 0xc0, !PT ;  /* 0x0200000016ff7812 */ /* 0x000fc400078ac0ff */
[C---:B------:R-:W-:Y:S02]  /*aaa0*/  ISETP.GT.AND P2, PT, R20.reuse, 0x69, !P2 ;  /* 0x000000691400780c */ /* 0x040fe40005744270 */
[----:B------:R-:W-:Y:S02]  /*aab0*/  ISETP.GT.AND P4, PT, R20, 0x98, !P4 ;  /* 0x000000981400780c */ /* 0x000fe40006784270 */
[C---:B------:R-:W-:Y:S02]  /*aac0*/  ISETP.LT.OR P2, PT, R106.reuse, 0x6a, P2 ;  /* 0x0000006a6a00780c */ /* 0x040fe40001741670 */
[----:B------:R-:W-:Y:S02]  /*aad0*/  ISETP.LT.OR P4, PT, R106, 0x99, P4 ;  /* 0x000000996a00780c */ /* 0x000fe40002781670 */
[----:B------:R-:W-:Y:S02]  /*aae0*/  FSEL R47, R47, -INF , !P2 ;  /* 0xff8000002f2f7808 */ /* 0x000fe40005000000 */
[----:B------:R-:W-:-:S02]  /*aaf0*/  LOP3.LUT P2, RZ, R22, 0x8, RZ, 0xc0, !PT ;  /* 0x0000000816ff7812 */ /* 0x000fc4000784c0ff */
[----:B0-----:R-:W-:Y:S02]  /*ab00*/  FMNMX.FTZ R14, R0, R3, !PT ;  /* 0x00000003000e7209 */ /* 0x001fe40007810000 */
[----:B------:R-:W-:-:S03]  /*ab10*/  ISETP.GT.AND P2, PT, R20, 0x70, !P2 ;  /* 0x000000701400780c */ /* 0x000fc60005744270 */
[----:B------:R-:W0:Y:S01]  /*ab20*/  SHFL.BFLY PT, R3, R14, 0x1, 0x1f ;  /* 0x0c201f000e037f89 */ /* 0x000e2200000e0000 */
[----:B------:R-:W-:-:S04]  /*ab30*/  ISETP.LT.OR P2, PT, R106, 0x71, P2 ;  /* 0x000000716a00780c */ /* 0x000fc80001741670 */
[----:B------:R-:W-:Y:S02]  /*ab40*/  FSEL R50, R50, -INF , !P2 ;  /* 0xff80000032327808 */ /* 0x000fe40005000000 */
[----:B------:R-:W-:-:S04]  /*ab50*/  LOP3.LUT P2, RZ, R22, 0x4, RZ, 0xc0, !PT ;  /* 0x0000000416ff7812 */ /* 0x000fc8000784c0ff */
[----:B------:R-:W-:-:S04]  /*ab60*/  ISETP.GT.AND P2, PT, R20, 0x71, !P2 ;  /* 0x000000711400780c */ /* 0x000fc80005744270 */
[----:B------:R-:W-:-:S04]  /*ab70*/  ISETP.LT.OR P2, PT, R106, 0x72, P2 ;  /* 0x000000726a00780c */ /* 0x000fc80001741670 */
[----:B------:R-:W-:Y:S02]  /*ab80*/  FSEL R51, R51, -INF , !P2 ;  /* 0xff80000033337808 */ /* 0x000fe40005000000 */
[----:B------:R-:W-:Y:S02]  /*ab90*/  LOP3.LUT P2, RZ, R22, 0x2, RZ, 0xc0, !PT ;  /* 0x0000000216ff7812 */ /* 0x000fe4000784c0ff */
[----:B0-----:R-:W-:Y:S02]  /*aba0*/  FMNMX.FTZ R3, R14, R3, !PT ;  /* 0x000000030e037209 */ /* 0x001fe40007810000 */
[----:B------:R-:W-:-:S03]  /*abb0*/  ISETP.GT.AND P2, PT, R20, 0x78, !P2 ;  /* 0x000000781400780c */ /* 0x000fc60005744270 */
[----:B------:R-:W-:Y:S01]  /*abc0*/  FFMA.FTZ R8, R2, R3, -8 ;  /* 0xc100000002087423 */ /* 0x000fe20000010003 */
[----:B------:R-:W-:-:S04]  /*abd0*/  ISETP.LT.OR P2, PT, R106, 0x79, P2 ;  /* 0x000000796a00780c */ /* 0x000fc80001741670 */
[----:B------:R-:W-:Y:S02]  /*abe0*/  FSEL R54, R54, -INF , !P2 ;  /* 0xff80000036367808 */ /* 0x000fe40005000000 */
[----:B------:R-:W-:Y:S02]  /*abf0*/  ISETP.GT.AND P2, PT, R20, 0x79, !P3 ;  /* 0x000000791400780c */ /* 0x000fe40005f44270 */
[----:B------:R-:W-:Y:S02]  /*ac00*/  LOP3.LUT P3, RZ, R22, 0x1000000, RZ, 0xc0, !PT ;  /* 0x0100000016ff7812 */ /* 0x000fe4000786c0ff */
        /* <DEDUP_REMOVED lines=34> */
[----:B------:R-:W-:-:S04]  /*ae30*/  ISETP.GT.AND P2, PT, R20, 0x81, !P5 ;  /* 0x000000811400780c */ /* 0x000fc80006f44270 */
        /* <DEDUP_REMOVED lines=10> */
[----:B------:R-:W-:-:S04]  /*aee0*/  FSETP.NEU.FTZ.AND P2, PT, R3, -INF , PT ;  /* 0xff8000000300780b */ /* 0x000fc80003f5d000 */
[----:B------:R-:W-:Y:S02]  /*aef0*/  FSEL R8, R8, RZ, P2 ;  /* 0x000000ff08087208 */ /* 0x000fe40001000000 */
[----:B------:R-:W-:Y:S02]  /*af00*/  ISETP.GT.AND P2, PT, R20, 0x90, !P6 ;  /* 0x000000901400780c */ /* 0x000fe40007744270 */
[----:B------:R-:W-:Y:S01]  /*af10*/  LOP3.LUT P6, RZ, R22, 0x10000000, RZ, 0xc0, !PT ;  /* 0x1000000016ff7812 */ /* 0x000fe200078cc0ff */
[----:B------:R-:W-:-:S01]  /*af20*/  FFMA.FTZ R14, R2, R107, -R8 ;  /* 0x0000006b020e7223 */ /* 0x000fc20000010808 */
[----:B------:R-:W-:Y:S01]  /*af30*/  FMNMX.FTZ R107, R90, R91, !PT ;  /* 0x0000005b5a6b7209 */ /* 0x000fe20007810000 */
[----:B------:R-:W-:-:S01]  /*af40*/  FFMA.FTZ R58, R2, R41, -R8 ;  /* 0x00000029023a7223 */ /* 0x000fc20000010808 */
[----:B------:R-:W-:Y:S01]  /*af50*/  ISETP.LT.OR P2, PT, R106, 0x91, P2 ;  /* 0x000000916a00780c */ /* 0x000fe20001741670 */
[----:B------:R-:W-:-:S01]  /*af60*/  FFMA.FTZ R24, R2, R109, -R8 ;  /* 0x0000006d02187223 */ /* 0x000fc20000010808 */
[----:B------:R-:W-:Y:S01]  /*af70*/  FMNMX.FTZ R0, R94, R107, !PT ;  /* 0x0000006b5e007209 */ /* 0x000fe20007810000 */
[----:B------:R-:W-:-:S01]  /*af80*/  FFMA.FTZ R28, R2, R111, -R8 ;  /* 0x0000006f021c7223 */ /* 0x000fc20000010808 */
[----:B------:R-:W-:Y:S01]  /*af90*/  FSEL R34, R34, -INF , !P2 ;  /* 0xff80000022227808 */ /* 0x000fe20005000000 */
[----:B------:R-:W-:-:S01]  /*afa0*/  FFMA.FTZ R12, R2, R88, -R8 ;  /* 0x00000058020c7223 */ /* 0x000fc20000010808 */
[----:B------:R-:W-:Y:S01]  /*afb0*/  FMNMX.FTZ R107, R95, R0, !PT ;  /* 0x000000005f6b7209 */ /* 0x000fe20007810000 */
[----:B------:R-:W-:-:S01]  /*afc0*/  FFMA.FTZ R89, R2, R89, -R8 ;  /* 0x0000005902597223 */ /* 0x000fc20000010808 */
[----:B------:R-:W-:Y:S01]  /*afd0*/  ISETP.GT.AND P2, PT, R20, 0x91, !P3 ;  /* 0x000000911400780c */ /* 0x000fe20005f44270 */
[----:B------:R-:W-:-:S01]  /*afe0*/  FFMA.FTZ R93, R2, R93, -R8 ;  /* 0x0000005d025d7223 */ /* 0x000fc20000010808 */
[----:B------:R-:W-:Y:S01]  /*aff0*/  FMNMX.FTZ R0, R98, R107, !PT ;  /* 0x0000006b62007209 */ /* 0x000fe20007810000 */
[----:B------:R-:W-:Y:S01]  /*b000*/  MUFU.EX2 R12, R12 ;  /* 0x0000000c000c7308 */ /* 0x000fe20000000800 */
[----:B------:R-:W-:Y:S01]  /*b010*/  ISETP.LT.OR P2, PT, R106, 0x92, P2 ;  /* 0x000000926a00780c */ /* 0x000fe20001741670 */
[C-C-:B------:R-:W-:Y:S01]  /*b020*/  FFMA.FTZ R97, R2.reuse, R97, -R8.reuse ;  /* 0x0000006102617223 */ /* 0x140fe20000010808 */
[----:B------:R-:W-:Y:S01]  /*b030*/  FMNMX.FTZ R107, R99, R0, !PT ;  /* 0x00000000636b7209 */ /* 0x000fe20007810000 */
[--C-:B------:R-:W-:Y:S01]  /*b040*/  FFMA.FTZ R101, R2, R101, -R8.reuse ;  /* 0x0000006502657223 */ /* 0x100fe20000010808 */
[----:B------:R-:W-:Y:S01]  /*b050*/  ISETP.GT.AND P3, PT, R20, 0x99, !P6 ;  /* 0x000000991400780c */ /* 0x000fe20007764270 */
[--C-:B------:R-:W-:Y:S01]  /*b060*/  FFMA.FTZ R32, R2, R113, -R8.reuse ;  /* 0x0000007102207223 */ /* 0x100fe20000010808 */
[----:B------:R-:W-:Y:S01]  /*b070*/  FMNMX.FTZ R0, R102, R107, !PT ;  /* 0x0000006b66007209 */ /* 0x000fe20007810000 */
[----:B------:R-:W-:Y:S01]  /*b080*/  MUFU.EX2 R89, R89 ;  /* 0x0000005900597308 */ /* 0x000fe20000000800 */
[----:B------:R-:W-:Y:S01]  /*b090*/  FSEL R35, R35, -INF , !P2 ;  /* 0xff80000023237808 */ /* 0x000fe20005000000 */
[C-C-:B------:R-:W-:Y:S01]  /*b0a0*/  FFMA.FTZ R73, R2.reuse, R73, -R8.reuse ;  /* 0x0000004902497223 */ /* 0x140fe20000010808 */
[----:B------:R-:W-:Y:S01]  /*b0b0*/  FMNMX.FTZ R0, R103, R0, !PT ;  /* 0x0000000067007209 */ /* 0x000fe20007810000 */
[--C-:B------:R-:W-:Y:S01]  /*b0c0*/  FFMA.FTZ R36, R2, R115, -R8.reuse ;  /* 0x0000007302247223 */ /* 0x100fe20000010808 */
[----:B------:R-:W-:Y:S01]  /*b0d0*/  ISETP.LT.OR P3, PT, R106, 0x9a, P3 ;  /* 0x0000009a6a00780c */ /* 0x000fe20001f61670 */
[--C-:B------:R-:W-:Y:S01]  /*b0e0*/  FFMA.FTZ R77, R2, R77, -R8.reuse ;  /* 0x0000004d024d7223 */ /* 0x100fe20000010808 */
[----:B------:R-:W-:Y:S01]  /*b0f0*/  FMNMX.FTZ R0, R13, R0, !PT ;  /* 0x000000000d007209 */ /* 0x000fe20007810000 */
[----:B------:R-:W-:Y:S01]  /*b100*/  MUFU.EX2 R14, R14 ;  /* 0x0000000e000e7308 */ /* 0x000fe20000000800 */
[----:B------:R-:W-:Y:S01]  /*b110*/  FSEL R41, R38, -INF , !P4 ;  /* 0xff80000026297808 */ /* 0x000fe20006000000 */
[C-C-:B------:R-:W-:Y:S01]  /*b120*/  FFMA.FTZ R40, R2.reuse, R117, -R8.reuse ;  /* 0x0000007502287223 */ /* 0x140fe20000010808 */
[----:B------:R-:W-:Y:S01]  /*b130*/  FMNMX.FTZ R0, R75, R0, !PT ;  /* 0x000000004b007209 */ /* 0x000fe20007810000 */
[C-C-:B------:R-:W-:Y:S01]  /*b140*/  FFMA.FTZ R81, R2.reuse, R81, -R8.reuse ;  /* 0x0000005102517223 */ /* 0x140fe20000010808 */
[----:B------:R-:W-:Y:S01]  /*b150*/  FSEL R39, R39, -INF , !P3 ;  /* 0xff80000027277808 */ /* 0x000fe20005800000 */
        /* <DEDUP_REMOVED lines=30> */
[----:B------:R-:W-:Y:S01]  /*b340*/  FFMA.FTZ R33, R2, R33, -R8 ;  /* 0x0000002102217223 */ /* 0x000fe20000010808 */
[----:B------:R-:W0:Y:S01]  /*b350*/  MUFU.EX2 R93, R93 ;  /* 0x0000005d005d7308 */ /* 0x000e220000000800 */
[----:B------:R-:W-:-:S02]  /*b360*/  ISETP.NE.AND P6, PT, R110, 0x1, PT ;  /* 0x000000016e00780c */ /* 0x000fc40003fc5270 */
[----:B------:R-:W-:-:S04]  /*b370*/  FMNMX.FTZ R0, R149, R0, !PT ;  /* 0x0000000095007209 */ /* 0x000fc80007810000 */
        /* <DEDUP_REMOVED lines=12> */
[----:B------:R-:W0:Y:S03]  /*b440*/  MUFU.EX2 R101, R101 ;  /* 0x0000006500657308 */ /* 0x000e260000000800 */
        /* <DEDUP_REMOVED lines=24> */
[----:B------:R-:W-:Y:S04]  /*b5d0*/  MUFU.EX2 R42, R42 ;  /* 0x0000002a002a7308 */ /* 0x000fe80000000800 */
[----:B------:R-:W0:Y:S04]  /*b5e0*/  SHFL.BFLY PT, R109, R0, 0x2, 0x1f ;  /* 0x0c401f00006d7f89 */ /* 0x000e2800000e0000 */
[----:B------:R-:W1:Y:S08]  /*b5f0*/  MUFU.EX2 R85, R85 ;  /* 0x0000005500557308 */ /* 0x000e700000000800 */
[----:B------:R-:W-:Y:S08]  /*b600*/  MUFU.EX2 R44, R44 ;  /* 0x0000002c002c7308 */ /* 0x000ff00000000800 */
[----:B------:R-:W-:Y:S01]  /*b610*/  MUFU.EX2 R57, R57 ;  /* 0x0000003900397308 */ /* 0x000fe20000000800 */
[----:B-1----:R-:W-:-:S02]  /*b620*/  F2FP.SATFINITE.E4M3.F32.PACK_AB_MERGE_C R150, R85, R42, RZ ;  /* 0x0000002a5596723e */ /* 0x002fc400048070ff */
[----:B0-----:R-:W-:Y:S01]  /*b630*/  FMNMX.FTZ R68, R0, R109, !PT ;  /* 0x0000006d00447209 */ /* 0x001fe20007810000 */
[----:B------:R-:W-:-:S01]  /*b640*/  FFMA.FTZ R109, R2, R143, -R8 ;  /* 0x0000008f026d7223 */ /* 0x000fc20000010808 */
[----:B------:R-:W-:Y:S01]  /*b650*/  FFMA.FTZ R8, R2, R37, -R8 ;  /* 0x0000002502087223 */ /* 0x000fe20000010808 */
[----:B------:R-:W-:Y:S02]  /*b660*/  F2FP.SATFINITE.E4M3.F32.PACK_AB_MERGE_C R150, R81, R40, R150 ;  /* 0x000000285196723e */ /* 0x000fe40004807096 */
[----:B------:R-:W-:Y:S01]  /*b670*/  MUFU.EX2 R48, R48 ;  /* 0x0000003000307308 */ /* 0x000fe20000000800 */
[----:B------:R-:W0:Y:S07]  /*b680*/  SHFL.BFLY PT, R111, R68, 0x1, 0x1f ;  /* 0x0c201f00446f7f89 */ /* 0x000e2e00000e0000 */
[----:B------:R-:W1:Y:S08]  /*b690*/  MUFU.EX2 R61, R61 ;  /* 0x0000003d003d7308 */ /* 0x000e700000000800 */
[----:B------:R-:W-:Y:S08]  /*b6a0*/  MUFU.EX2 R56, R56 ;  /* 0x0000003800387308 */ /* 0x000ff00000000800 */
[----:B------:R-:W-:Y:S01]  /*b6b0*/  MUFU.EX2 R69, R69 ;  /* 0x0000004500457308 */ /* 0x000fe20000000800 */
[----:B0-----:R-:W-:-:S02]  /*b6c0*/  FMNMX.FTZ R0, R68, R111, !PT ;  /* 0x0000006f44007209 */ /* 0x001fc40007810000 */
[----:B-1----:R-:W-:Y:S02]  /*b6d0*/  F2FP.SATFINITE.E4M3.F32.PACK_AB_MERGE_C R144, R61, R48, RZ ;  /* 0x000000303d90723e */ /* 0x002fe400048070ff */
[----:B------:R-:W-:Y:S01]  /*b6e0*/  FSETP.NEU.FTZ.AND P2, PT, R0, -INF , PT ;  /* 0xff8000000000780b */ /* 0x000fe20003f5d000 */
[----:B------:R-:W-:Y:S01]  /*b6f0*/  FFMA.FTZ R68, R2, R0, -8 ;  /* 0xc100000002447423 */ /* 0x000fe20000010000 */
[----:B------:R-:W-:Y:S01]  /*b700*/  F2FP.SATFINITE.E4M3.F32.PACK_AB_MERGE_C R144, R57, R44, R144 ;  /* 0x0000002c3990723e */ /* 0x000fe20004807090 */
[----:B------:R-:W-:Y:S03]  /*b710*/  MUFU.EX2 R52, R52 ;  /* 0x0000003400347308 */ /* 0x000fe60000000800 */
[----:B------:R-:W-:-:S05]  /*b720*/  FSEL R37, R68, RZ, P2 ;  /* 0x000000ff44257208 */ /* 0x000fca0001000000 */
[C-C-:B------:R-:W-:Y:S01]  /*b730*/  FFMA.FTZ R68, R2.reuse, R90, -R37.reuse ;  /* 0x0000005a02447223 */ /* 0x140fe20000010825 */
[----:B------:R-:W-:-:S01]  /*b740*/  FFMA.FTZ R91, R2, R91, -R37 ;  /* 0x0000005b025b7223 */ /* 0x000fc20000010825 */
[C-C-:B------:R-:W-:Y:S01]  /*b750*/  FFMA.FTZ R70, R2.reuse, R94, -R37.reuse ;  /* 0x0000005e02467223 */ /* 0x140fe20000010825 */
[----:B------:R-:W-:-:S01]  /*b760*/  FFMA.FTZ R88, R2, R67, -R37 ;  /* 0x0000004302587223 */ /* 0x000fc20000010825 */
[----:B------:R-:W-:Y:S01]  /*b770*/  FADD.FTZ R67, R12, R89 ;  /* 0x000000590c437221 */ /* 0x000fe20000010000 */
[----:B------:R-:W-:-:S01]  /*b780*/  FFMA.FTZ R95, R2, R95, -R37 ;  /* 0x0000005f025f7223 */ /* 0x000fc20000010825 */
[----:B------:R-:W-:Y:S01]  /*b790*/  MUFU.EX2 R68, R68 ;  /* 0x0000004400447308 */ /* 0x000fe20000000800 */
[----:B------:R-:W-:-:S01]  /*b7a0*/  FFMA.FTZ R72, R2, R98, -R37 ;  /* 0x0000006202487223 */ /* 0x000fc20000010825 */
[----:B------:R-:W-:Y:S01]  /*b7b0*/  FADD.FTZ R90, R14, R67 ;  /* 0x000000430e5a7221 */ /* 0x000fe20000010000 */
[----:B------:R-:W-:-:S01]  /*b7c0*/  FFMA.FTZ R80, R2, R83, -R37 ;  /* 0x0000005302507223 */ /* 0x000fc20000010825 */
[C-C-:B------:R-:W-:Y:S01]  /*b7d0*/  FFMA.FTZ R99, R2.reuse, R99, -R37.reuse ;  /* 0x0000006302637223 */ /* 0x140fe20000010825 */
[----:B------:R-:W-:-:S01]  /*b7e0*/  FFMA.FTZ R74, R2, R102, -R37 ;  /* 0x00000066024a7223 */ /* 0x000fc20000010825 */
[----:B------:R-:W-:Y:S01]  /*b7f0*/  FADD.FTZ R83, R93, R90 ;  /* 0x0000005a5d537221 */ /* 0x000fe20000010000 */
[----:B------:R-:W-:-:S01]  /*b800*/  FFMA.FTZ R90, R2, R71, -R37 ;  /* 0x00000047025a7223 */ /* 0x000fc20000010825 */
[----:B------:R-:W0:Y:S01]  /*b810*/  MUFU.EX2 R91, R91 ;  /* 0x0000005b005b7308 */ /* 0x000e220000000800 */
[----:B------:R-:W-:-:S01]  /*b820*/  FFMA.FTZ R103, R2, R103, -R37 ;  /* 0x0000006702677223 */ /* 0x000fc20000010825 */
[----:B------:R-:W-:Y:S01]  /*b830*/  FADD.FTZ R92, R24, R83 ;  /* 0x00000053185c7221 */ /* 0x000fe20000010000 */
[----:B------:R-:W-:-:S01]  /*b840*/  FFMA.FTZ R13, R2, R13, -R37 ;  /* 0x0000000d020d7223 */ /* 0x000fc20000010825 */
[C-C-:B------:R-:W-:Y:S01]  /*b850*/  FFMA.FTZ R82, R2.reuse, R87, -R37.reuse ;  /* 0x0000005702527223 */ /* 0x140fe20000010825 */
[----:B------:R-:W-:-:S01]  /*b860*/  FFMA.FTZ R76, R2, R75, -R37 ;  /* 0x0000004b024c7223 */ /* 0x000fc20000010825 */
[----:B------:R-:W-:Y:S01]  /*b870*/  FADD.FTZ R83, R97, R92 ;  /* 0x0000005c61537221 */ /* 0x000fe20000010000 */
[----:B------:R-:W-:-:S01]  /*b880*/  FFMA.FTZ R15, R2, R15, -R37 ;  /* 0x0000000f020f7223 */ /* 0x000fc20000010825 */
[----:B------:R-:W1:Y:S01]  /*b890*/  MUFU.EX2 R70, R70 ;  /* 0x0000004600467308 */ /* 0x000e620000000800 */
[----:B------:R-:W-:-:S01]  /*b8a0*/  FFMA.FTZ R78, R2, R79, -R37 ;  /* 0x0000004f024e7223 */ /* 0x000fc20000010825 */
[----:B------:R-:W-:Y:S01]  /*b8b0*/  FADD.FTZ R94, R28, R83 ;  /* 0x000000531c5e7221 */ /* 0x000fe20000010000 */
[----:B------:R-:W-:-:S01]  /*b8c0*/  FFMA.FTZ R21, R2, R21, -R37 ;  /* 0x0000001502157223 */ /* 0x000fc20000010825 */
[C-C-:B------:R-:W-:Y:S01]  /*b8d0*/  FFMA.FTZ R43, R2.reuse, R43, -R37.reuse ;  /* 0x0000002b022b7223 */ /* 0x140fe20000010825 */
[----:B------:R-:W-:-:S01]  /*b8e0*/  FFMA.FTZ R75, R2, R145, -R37 ;  /* 0x00000091024b7223 */ /* 0x000fc20000010825 */
[----:B------:R-:W-:Y:S01]  /*b8f0*/  FADD.FTZ R87, R101, R94 ;  /* 0x0000005e65577221 */ /* 0x000fe20000010000 */
[----:B------:R-:W-:-:S01]  /*b900*/  FFMA.FTZ R79, R2, R147, -R37 ;  /* 0x00000093024f7223 */ /* 0x000fc20000010825 */
[----:B------:R-:W2:Y:S01]  /*b910*/  MUFU.EX2 R95, R95 ;  /* 0x0000005f005f7308 */ /* 0x000ea20000000800 */
[----:B0-----:R-:W-:-:S01]  /*b920*/  FADD.FTZ R71, R68, R91 ;  /* 0x0000005b44477221 */ /* 0x001fc20000010000 */
[----:B------:R-:W-:Y:S01]  /*b930*/  FADD.FTZ R94, R32, R87 ;  /* 0x00000057205e7221 */ /* 0x000fe20000010000 */
[----:B------:R-:W-:-:S01]  /*b940*/  FFMA.FTZ R84, R2, R59, -R37 ;  /* 0x0000003b02547223 */ /* 0x000fc20000010825 */
[C-C-:B------:R-:W-:Y:S01]  /*b950*/  FFMA.FTZ R59, R2.reuse, R149, -R37.reuse ;  /* 0x00000095023b7223 */ /* 0x140fe20000010825 */
[----:B------:R-:W-:-:S01]  /*b960*/  FFMA.FTZ R86, R2, R63, -R37 ;  /* 0x0000003f02567223 */ /* 0x000fc20000010825 */
[----:B------:R-:W-:Y:S01]  /*b970*/  FADD.FTZ R87, R73, R94 ;  /* 0x0000005e49577221 */ /* 0x000fe20000010000 */
[----:B------:R-:W-:-:S01]  /*b980*/  FFMA.FTZ R63, R2, R151, -R37 ;  /* 0x00000097023f7223 */ /* 0x000fc20000010825 */
[----:B------:R-:W0:Y:S01]  /*b990*/  MUFU.EX2 R72, R72 ;  /* 0x0000004800487308 */ /* 0x000e220000000800 */
[----:B-1----:R-:W-:-:S01]  /*b9a0*/  FADD.FTZ R92, R70, R71 ;  /* 0x00000047465c7221 */ /* 0x002fc20000010000 */
[----:B------:R-:W-:Y:S01]  /*b9b0*/  FADD.FTZ R94, R36, R87 ;  /* 0x00000057245e7221 */ /* 0x000fe20000010000 */
[----:B------:R-:W-:-:S01]  /*b9c0*/  FFMA.FTZ R67, R2, R153, -R37 ;  /* 0x0000009902437223 */ /* 0x000fc20000010825 */
[C-C-:B------:R-:W-:Y:S01]  /*b9d0*/  FFMA.FTZ R71, R2.reuse, R155, -R37.reuse ;  /* 0x0000009b02477223 */ /* 0x140fe20000010825 */
[----:B------:R-:W-:Y:S01]  /*b9e0*/  F2FP.SATFINITE.E4M3.F32.PACK_AB_MERGE_C R146, R69, R56, RZ ;  /* 0x000000384592723e */ /* 0x000fe200048070ff */
[C-C-:B------:R-:W-:Y:S01]  /*b9f0*/  FFMA.FTZ R28, R2.reuse, R46, -R37.reuse ;  /* 0x0000002e021c7223 */ /* 0x140fe20000010825 */
[----:B------:R-:W-:-:S01]  /*ba00*/  FFMA.FTZ R26, R2, R26, -R37 ;  /* 0x0000001a021a7223 */ /* 0x000fc20000010825 */
[----:B------:R-:W1:Y:S01]  /*ba10*/  MUFU.EX2 R99, R99 ;  /* 0x0000006300637308 */ /* 0x000e620000000800 */
[----:B--2---:R-:W-:-:S01]  /*ba20*/  FADD.FTZ R83, R95, R92 ;  /* 0x0000005c5f537221 */ /* 0x004fc20000010000 */
[C-C-:B------:R-:W-:Y:S01]  /*ba30*/  FFMA.FTZ R27, R2.reuse, R27, -R37.reuse ;  /* 0x0000001b021b7223 */ /* 0x140fe20000010825 */
[----:B------:R-:W-:-:S01]  /*ba40*/  FFMA.FTZ R30, R2, R30, -R37 ;  /* 0x0000001e021e7223 */ /* 0x000fc20000010825 */
[C-C-:B------:R-:W-:Y:S01]  /*ba50*/  FFMA.FTZ R31, R2.reuse, R31, -R37.reuse ;  /* 0x0000001f021f7223 */ /* 0x140fe20000010825 */
[----:B------:R-:W-:-:S01]  /*ba60*/  FFMA.FTZ R34, R2, R34, -R37 ;  /* 0x0000002202227223 */ /* 0x000fc20000010825 */
[C-C-:B------:R-:W-:Y:S01]  /*ba70*/  FFMA.FTZ R35, R2.reuse, R35, -R37.reuse ;  /* 0x0000002302237223 */ /* 0x140fe20000010825 */
[----:B------:R-:W-:-:S01]  /*ba80*/  FFMA.FTZ R41, R2, R41, -R37 ;  /* 0x0000002902297223 */ /* 0x000fc20000010825 */
[----:B------:R-:W2:Y:S01]  /*ba90*/  MUFU.EX2 R74, R74 ;  /* 0x0000004a004a7308 */ /* 0x000ea20000000800 */
[----:B0-----:R-:W-:-:S01]  /*baa0*/  FADD.FTZ R92, R72, R83 ;  /* 0x00000053485c7221 */ /* 0x001fc20000010000 */
[----:B------:R-:W-:-:S04]  /*bab0*/  F2FP.SATFINITE.E4M3.F32.PACK_AB_MERGE_C R70, R95, R70, RZ ;  /* 0x000000465f46723e */ /* 0x000fc800048070ff */
[----:B------:R-:W-:Y:S02]  /*bac0*/  F2FP.SATFINITE.E4M3.F32.PACK_AB_MERGE_C R153, R91, R68, R70 ;  /* 0x000000445b99723e */ /* 0x000fe40004807046 */
        /* <DEDUP_REMOVED lines=14> */
[----:B------:R-:W2:Y:S08]  /*bbb0*/  MUFU.EX2 R21, R21 ;  /* 0x0000001500157308 */ /* 0x000eb00000000800 */
[----:B------:R3:W-:Y:S08]  /*bbc0*/  MUFU.EX2 R14, R43 ;  /* 0x0000002b000e7308 */ /* 0x0007f00000000800 */
[----:B------:R-:W4:Y:S01]  /*bbd0*/  MUFU.EX2 R80, R80 ;  /* 0x0000005000507308 */ /* 0x000f220000000800 */
[----:B---3--:R-:W-:-:S01]  /*bbe0*/  FFMA.FTZ R43, R2, R47, -R37 ;  /* 0x0000002f022b7223 */ /* 0x008fc20000010825 */
[----:B------:R-:W-:-:S04]  /*bbf0*/  FADD.FTZ R47, R81, R36 ;  /* 0x00000024512f7221 */ /* 0x000fc80000010000 */
[----:B------:R-:W-:Y:S01]  /*bc00*/  FADD.FTZ R24, R42, R47 ;  /* 0x0000002f2a187221 */ /* 0x000fe20000010000 */
[----:B0-----:R-:W-:-:S01]  /*bc10*/  FADD.FTZ R47, R15, R12 ;  /* 0x0000000c0f2f7221 */ /* 0x001fc20000010000 */
[----:B------:R-:W0:Y:S01]  /*bc20*/  MUFU.EX2 R75, R75 ;  /* 0x0000004b004b7308 */ /* 0x000e220000000800 */
[----:B------:R-:W-:-:S01]  /*bc30*/  FFMA.FTZ R12, R2, R50, -R37 ;  /* 0x00000032020c7223 */ /* 0x000fc20000010825 */
[----:B------:R-:W-:Y:S01]  /*bc40*/  FADD.FTZ R85, R85, R24 ;  /* 0x0000001855557221 */ /* 0x000fe20000010000 */
[----:B-1----:R-:W-:-:S01]  /*bc50*/  FADD.FTZ R24, R78, R47 ;  /* 0x0000002f4e187221 */ /* 0x002fc20000010000 */
[----:B------:R-:W-:Y:S01]  /*bc60*/  FFMA.FTZ R47, R2, R51, -R37 ;  /* 0x00000033022f7223 */ /* 0x000fe20000010825 */
[----:B------:R-:W-:Y:S01]  /*bc70*/  F2FP.SATFINITE.E4M3.F32.PACK_AB_MERGE_C R78, R78, R15, RZ ;  /* 0x0000000f4e4e723e */ /* 0x000fe200048070ff */
[----:B------:R-:W-:Y:S01]  /*bc80*/  FADD.FTZ R32, R44, R85 ;  /* 0x000000552c207221 */ /* 0x000fe20000010000 */
[----:B--2---:R-:W-:-:S01]  /*bc90*/  FADD.FTZ R73, R21, R24 ;  /* 0x0000001815497221 */ /* 0x004fc20000010000 */
[----:B------:R-:W1:Y:S01]  /*bca0*/  MUFU.EX2 R82, R82 ;  /* 0x0000005200527308 */ /* 0x000e620000000800 */
[----:B------:R-:W-:Y:S01]  /*bcb0*/  F2FP.SATFINITE.E4M3.F32.PACK_AB_MERGE_C R149, R76, R13, R78 ;  /* 0x0000000d4c95723e */ /* 0x000fe2000480704e */
[----:B------:R-:W-:Y:S01]  /*bcc0*/  FADD.FTZ R51, R57, R32 ;  /* 0x0000002039337221 */ /* 0x000fe20000010000 */
[----:B----4-:R-:W-:-:S03]  /*bcd0*/  FADD.FTZ R24, R80, R73 ;  /* 0x0000004950187221 */ /* 0x010fc60000010000 */
[----:B------:R-:W-:Y:S02]  /*bce0*/  FADD.FTZ R48, R48, R51 ;  /* 0x0000003330307221 */ /* 0x000fe40000010000 */
[----:B------:R-:W2:Y:S01]  /*bcf0*/  MUFU.EX2 R79, R79 ;  /* 0x0000004f004f7308 */ /* 0x000ea20000000800 */
[----:B0-----:R-:W-:-:S01]  /*bd00*/  FADD.FTZ R51, R75, R24 ;  /* 0x000000184b337221 */ /* 0x001fc20000010000 */
[----:B------:R-:W-:Y:S01]  /*bd10*/  FADD.FTZ R61, R61, R48 ;  /* 0x000000303d3d7221 */ /* 0x000fe20000010000 */
[----:B------:R-:W-:-:S03]  /*bd20*/  FFMA.FTZ R24, R2, R54, -R37 ;  /* 0x0000003602187223 */ /* 0x000fc60000010825 */
[----:B------:R-:W-:Y:S02]  /*bd30*/  FADD.FTZ R36, R52, R61 ;  /* 0x0000003d34247221 */ /* 0x000fe40000010000 */
[----:B------:R-:W0:Y:S01]  /*bd40*/  MUFU.EX2 R84, R84 ;  /* 0x0000005400547308 */ /* 0x000e220000000800 */
[----:B-1----:R-:W-:-:S01]  /*bd50*/  FADD.FTZ R32, R82, R51 ;  /* 0x0000003352207221 */ /* 0x002fc20000010000 */
[C-C-:B------:R-:W-:Y:S01]  /*bd60*/  FFMA.FTZ R51, R2.reuse, R55, -R37.reuse ;  /* 0x0000003702337223 */ /* 0x140fe20000010825 */
[----:B------:R-:W-:-:S01]  /*bd70*/  FFMA.FTZ R37, R2, R39, -R37 ;  /* 0x0000002702257223 */ /* 0x000fc20000010825 */
[----:B------:R-:W-:-:S04]  /*bd80*/  F2FP.SATFINITE.E4M3.F32.PACK_AB_MERGE_C R75, R82, R75, RZ ;  /* 0x0000004b524b723e */ /* 0x000fc800048070ff */
[----:B------:R-:W1:Y:S01]  /*bd90*/  MUFU.EX2 R59, R59 ;  /* 0x0000003b003b7308 */ /* 0x000e620000000800 */
[----:B--2---:R-:W-:-:S01]  /*bda0*/  FADD.FTZ R57, R79, R32 ;  /* 0x000000204f397221 */ /* 0x004fc20000010000 */
[----:B------:R-:W-:Y:S02]  /*bdb0*/  F2FP.SATFINITE.E4M3.F32.PACK_AB_MERGE_C R151, R80, R21, R75 ;  /* 0x000000155097723e */ /* 0x000fe4000480704b */
[----:B------:R-:W2:Y:S04]  /*bdc0*/  @P6 LDC R21, c[0x0][0x44c] ;  /* 0x00011300ff156b82 */ /* 0x000ea80000000800 */
[----:B------:R-:W3:Y:S01]  /*bdd0*/  MUFU.EX2 R86, R86 ;  /* 0x0000005600567308 */ /* 0x000ee20000000800 */
[----:B0-----:R-:W-:-:S07]  /*bde0*/  FADD.FTZ R32, R84, R57 ;  /* 0x0000003954207221 */ /* 0x001fce0000010000 */
[----:B------:R-:W0:Y:S01]  /*bdf0*/  MUFU.EX2 R65, R65 ;  /* 0x0000004100417308 */ /* 0x000e220000000800 */
[----:B-1----:R-:W-:-:S07]  /*be00*/  FADD.FTZ R55, R59, R32 ;  /* 0x000000203b377221 */ /* 0x002fce0000010000 */
[----:B------:R-:W1:Y:S01]  /*be10*/  MUFU.EX2 R63, R63 ;  /* 0x0000003f003f7308 */ /* 0x000e620000000800 */
[----:B---3--:R-:W-:-:S01]  /*be20*/  FADD.FTZ R32, R86, R55 ;  /* 0x0000003756207221 */ /* 0x008fc20000010000 */
[----:B------:R-:W-:Y:S01]  /*be30*/  F2FP.SATFINITE.E4M3.F32.PACK_AB_MERGE_C R59, R86, R59, RZ ;  /* 0x0000003b563b723e */ /* 0x000fe200048070ff */
[----:B--2---:R-:W-:-:S03]  /*be40*/  @P6 IMAD.HI.U32 R21, R108, R21, RZ ;  /* 0x000000156c156227 */ /* 0x004fc600078e00ff */
[----:B------:R-:W-:Y:S02]  /*be50*/  F2FP.SATFINITE.E4M3.F32.PACK_AB_MERGE_C R145, R84, R79, R59 ;  /* 0x0000004f5491723e */ /* 0x000fe4000480703b */
[----:B------:R-:W2:Y:S01]  /*be60*/  MUFU.EX2 R88, R88 ;  /* 0x0000005800587308 */ /* 0x000ea20000000800 */
[C---:B0-----:R-:W-:Y:S01]  /*be70*/  F2FP.SATFINITE.E4M3.F32.PACK_AB_MERGE_C R146, R65.reuse, R52, R146 ;  /* 0x000000344192723e */ /* 0x041fe20004807092 */
[----:B------:R-:W-:-:S04]  /*be80*/  FADD.FTZ R65, R65, R36 ;  /* 0x0000002441417221 */ /* 0x000fc80000010000 */
[----:B------:R-:W-:Y:S02]  /*be90*/  FADD.FTZ R56, R56, R65 ;  /* 0x0000004138387221 */ /* 0x000fe40000010000 */
[----:B------:R-:W-:Y:S01]  /*bea0*/  MUFU.EX2 R38, R38 ;  /* 0x0000002600267308 */ /* 0x000fe20000000800 */
[----:B-1----:R-:W-:-:S01]  /*beb0*/  FADD.FTZ R39, R63, R32 ;  /* 0x000000203f277221 */ /* 0x002fc20000010000 */
[----:B------:R-:W-:-:S06]  /*bec0*/  FADD.FTZ R69, R69, R56 ;  /* 0x0000003845457221 */ /* 0x000fcc0000010000 */
[----:B------:R-:W0:Y:S01]  /*bed0*/  MUFU.EX2 R45, R45 ;  /* 0x0000002d002d7308 */ /* 0x000e220000000800 */
[----:B--2---:R-:W-:-:S07]  /*bee0*/  FADD.FTZ R32, R88, R39 ;  /* 0x0000002758207221 */ /* 0x004fce0000010000 */
[----:B------:R-:W1:Y:S08]  /*bef0*/  MUFU.EX2 R67, R67 ;  /* 0x0000004300437308 */ /* 0x000e700000000800 */
        /* <DEDUP_REMOVED lines=8> */
[----:B------:R-:W-:Y:S02]  /*bf80*/  FADD.FTZ R107, R107, R32 ;  /* 0x000000206b6b7221 */ /* 0x000fe40000010000 */
[----:B------:R-:W0:Y:S02]  /*bf90*/  @P6 LDC R32, c[0x0][0x450] ;  /* 0x00011400ff206b82 */ /* 0x000e240000000800 */
[----:B------:R-:W-:-:S02]  /*bfa0*/  FADD.FTZ R38, R38, R107 ;  /* 0x0000006b26267221 */ /* 0x000fc40000010000 */
[----:B------:R-:W3:Y:S01]  /*bfb0*/  MUFU.EX2 R28, R28 ;  /* 0x0000001c001c7308 */ /* 0x000ee20000000800 */
[----:B-1----:R-:W-:-:S01]  /*bfc0*/  FADD.FTZ R20, R90, R39 ;  /* 0x000000275a147221 */ /* 0x002fc20000010000 */
[----:B------:R-:W-:Y:S01]  /*bfd0*/  FADD.FTZ R45, R45, R38 ;  /* 0x000000262d2d7221 */ /* 0x000fe20000010000 */
[----:B------:R-:W-:-:S04]  /*bfe0*/  F2FP.SATFINITE.E4M3.F32.PACK_AB_MERGE_C R67, R90, R67, RZ ;  /* 0x000000435a43723e */ /* 0x000fc800048070ff */
[----:B------:R-:W-:Y:S01]  /*bff0*/  F2FP.SATFINITE.E4M3.F32.PACK_AB_MERGE_C R147, R88, R63, R67 ;  /* 0x0000003f5893723e */ /* 0x000fe20004807043 */
[----:B------:R-:W-:Y:S01]  /*c000*/  MUFU.EX2 R60, R60 ;  /* 0x0000003c003c7308 */ /* 0x000fe20000000800 */
[----:B--2---:R-:W-:-:S04]  /*c010*/  FADD.FTZ R15, R71, R20 ;  /* 0x00000014470f7221 */ /* 0x004fc80000010000 */
[----:B------:R-:W-:-:S03]  /*c020*/  FADD.FTZ R15, R14, R15 ;  /* 0x0000000f0e0f7221 */ /* 0x000fc60000010000 */
[----:B------:R-:W1:Y:S01]  /*c030*/  MUFU.EX2 R53, R53 ;  /* 0x0000003500357308 */ /* 0x000e620000000800 */
[----:B---3--:R-:W-:-:S07]  /*c040*/  FADD.FTZ R20, R28, R15 ;  /* 0x0000000f1c147221 */ /* 0x008fce0000010000 */
[----:B------:R-:W2:Y:S08]  /*c050*/  MUFU.EX2 R43, R43 ;  /* 0x0000002b002b7308 */ /* 0x000eb00000000800 */
[----:B------:R-:W-:Y:S01]  /*c060*/  MUFU.EX2 R58, R133 ;  /* 0x00000085003a7308 */ /* 0x000fe20000000800 */
[----:B-1----:R-:W-:-:S07]  /*c070*/  F2FP.SATFINITE.E4M3.F32.PACK_AB_MERGE_C R142, R53, R60, RZ ;  /* 0x0000003c358e723e */ /* 0x002fce00048070ff */
[----:B------:R-:W1:Y:S01]  /*c080*/  MUFU.EX2 R49, R49 ;  /* 0x0000003100317308 */ /* 0x000e620000000800 */
[C---:B--2---:R-:W-:Y:S01]  /*c090*/  F2FP.SATFINITE.E4M3.F32.PACK_AB_MERGE_C R28, R43.reuse, R28, RZ ;  /* 0x0000001c2b1c723e */ /* 0x044fe200048070ff */
[----:B------:R-:W-:-:S03]  /*c0a0*/  FADD.FTZ R43, R43, R20 ;  /* 0x000000142b2b7221 */ /* 0x000fc60000010000 */
[----:B------:R-:W-:-:S03]  /*c0b0*/  F2FP.SATFINITE.E4M3.F32.PACK_AB_MERGE_C R141, R14, R71, R28 ;  /* 0x000000470e8d723e */ /* 0x000fc6000480701c */
[----:B------:R-:W2:Y:S08]  /*c0c0*/  MUFU.EX2 R12, R12 ;  /* 0x0000000c000c7308 */ /* 0x000eb00000000800 */
[----:B------:R-:W3:Y:S01]  /*c0d0*/  MUFU.EX2 R47, R47 ;  /* 0x0000002f002f7308 */ /* 0x000ee20000000800 */
[----:B-1----:R-:W-:Y:S01]  /*c0e0*/  F2FP.SATFINITE.E4M3.F32.PACK_AB_MERGE_C R142, R49, R58, R142 ;  /* 0x0000003a318e723e */ /* 0x002fe2000480708e */
[----:B------:R-:W-:-:S04]  /*c0f0*/  FADD.FTZ R58, R58, R45 ;  /* 0x0000002d3a3a7221 */ /* 0x000fc80000010000 */
[----:B------:R-:W-:Y:S02]  /*c100*/  FADD.FTZ R49, R49, R58 ;  /* 0x0000003a31317221 */ /* 0x000fe40000010000 */
[----:B------:R-:W1:Y:S01]  /*c110*/  MUFU.EX2 R24, R24 ;  /* 0x0000001800187308 */ /* 0x000e620000000800 */
[----:B--2---:R-:W-:-:S01]  /*c120*/  FADD.FTZ R20, R12, R43 ;  /* 0x0000002b0c147221 */ /* 0x004fc20000010000 */
[----:B------:R-:W-:-:S04]  /*c130*/  FADD.FTZ R60, R60, R49 ;  /* 0x000000313c3c7221 */ /* 0x000fc80000010000 */
[----:B------:R-:W-:Y:S02]  /*c140*/  FADD.FTZ R53, R53, R60 ;  /* 0x0000003c35357221 */ /* 0x000fe40000010000 */
[----:B------:R-:W-:Y:S01]  /*c150*/  MUFU.EX2 R64, R64 ;  /* 0x0000004000407308 */ /* 0x000fe20000000800 */
[----:B---3--:R-:W-:-:S07]  /*c160*/  FADD.FTZ R13, R47, R20 ;  /* 0x000000142f0d7221 */ /* 0x008fce0000010000 */
[----:B------:R-:W2:Y:S01]  /*c170*/  MUFU.EX2 R29, R29 ;  /* 0x0000001d001d7308 */ /* 0x000ea20000000800 */
[----:B-1----:R-:W-:-:S07]  /*c180*/  FADD.FTZ R20, R24, R13 ;  /* 0x0000000d18147221 */ /* 0x002fce0000010000 */
[----:B------:R-:W1:Y:S08]  /*c190*/  MUFU.EX2 R51, R51 ;  /* 0x0000003300337308 */ /* 0x000e700000000800 */
[----:B------:R-:W-:Y:S01]  /*c1a0*/  MUFU.EX2 R62, R62 ;  /* 0x0000003e003e7308 */ /* 0x000fe20000000800 */
[----:B--2---:R-:W-:-:S07]  /*c1b0*/  F2FP.SATFINITE.E4M3.F32.PACK_AB_MERGE_C R13, R29, R64, RZ ;  /* 0x000000401d0d723e */ /* 0x004fce00048070ff */
[----:B------:R-:W2:Y:S01]  /*c1c0*/  MUFU.EX2 R25, R25 ;  /* 0x0000001900197308 */ /* 0x000ea20000000800 */
[C---:B-1----:R-:W-:Y:S01]  /*c1d0*/  F2FP.SATFINITE.E4M3.F32.PACK_AB_MERGE_C R15, R51.reuse, R24, RZ ;  /* 0x00000018330f723e */ /* 0x042fe200048070ff */
[----:B------:R-:W-:-:S03]  /*c1e0*/  FADD.FTZ R51, R51, R20 ;  /* 0x0000001433337221 */ /* 0x000fc60000010000 */
[----:B------:R-:W-:Y:S01]  /*c1f0*/  F2FP.SATFINITE.E4M3.F32.PACK_AB_MERGE_C R143, R47, R12, R15 ;  /* 0x0000000c2f8f723e */ /* 0x000fe2000480700f */
[----:B------:R-:W-:Y:S01]  /*c200*/  IMAD.MOV.U32 R15, RZ, RZ, R108 ;  /* 0x000000ffff0f7224 */ /* 0x000fe200078e006c */
[----:B0-----:R-:W-:Y:S01]  /*c210*/  @P6 SHF.R.U32.HI R15, RZ, R32, R21 ;  /* 0x00000020ff0f6219 */ /* 0x001fe20000011615 */
[----:B------:R-:W0:Y:S01]  /*c220*/  MUFU.EX2 R26, R26 ;  /* 0x0000001a001a7308 */ /* 0x000e220000000800 */
[----:B------:R-:W-:-:S07]  /*c230*/  ISETP.GE.AND P6, PT, R11, 0x1, PT ;  /* 0x000000010b00780c */ /* 0x000fce0003fc6270 */
[----:B------:R-:W1:Y:S01]  /*c240*/  MUFU.EX2 R27, R27 ;  /* 0x0000001b001b7308 */ /* 0x000e620000000800 */
[----:B--2---:R-:W-:Y:S01]  /*c250*/  F2FP.SATFINITE.E4M3.F32.PACK_AB_MERGE_C R136, R25, R62, R13 ;  /* 0x0000003e1988723e */ /* 0x004fe2000480700d */
[----:B------:R-:W-:-:S04]  /*c260*/  FADD.FTZ R62, R62, R53 ;  /* 0x000000353e3e7221 */ /* 0x000fc80000010000 */
[----:B------:R-:W-:Y:S02]  /*c270*/  FADD.FTZ R25, R25, R62 ;  /* 0x0000003e19197221 */ /* 0x000fe40000010000 */
[----:B------:R-:W2:Y:S01]  /*c280*/  MUFU.EX2 R30, R30 ;  /* 0x0000001e001e7308 */ /* 0x000ea20000000800 */
[----:B0-----:R-:W-:-:S01]  /*c290*/  FADD.FTZ R24, R26, R51 ;  /* 0x000000331a187221 */ /* 0x001fc20000010000 */
[----:B------:R-:W-:-:S04]  /*c2a0*/  FADD.FTZ R64, R64, R25 ;  /* 0x0000001940407221 */ /* 0x000fc80000010000 */
[----:B------:R-:W-:Y:S02]  /*c2b0*/  FADD.FTZ R29, R29, R64 ;  /* 0x000000401d1d7221 */ /* 0x000fe40000010000 */
[----:B------:R-:W-:Y:S01]  /*c2c0*/  MUFU.EX2 R33, R33 ;  /* 0x0000002100217308 */ /* 0x000fe20000000800 */
[----:B-1----:R-:W-:-:S07]  /*c2d0*/  FADD.FTZ R13, R27, R24 ;  /* 0x000000181b0d7221 */ /* 0x002fce0000010000 */
[----:B------:R-:W0:Y:S01]  /*c2e0*/  MUFU.EX2 R8, R8 ;  /* 0x0000000800087308 */ /* 0x000e220000000800 */
[----:B--2---:R-:W-:-:S07]  /*c2f0*/  FADD.FTZ R12, R30, R13 ;  /* 0x0000000d1e0c7221 */ /* 0x004fce0000010000 */
        /* <DEDUP_REMOVED lines=8> */
[----:B------:R-:W-:Y:S01]  /*c380*/  MUFU.EX2 R41, R41 ;  /* 0x0000002900297308 */ /* 0x000fe20000000800 */
[----:B0-----:R-:W-:Y:S01]  /*c390*/  F2FP.SATFINITE.E4M3.F32.PACK_AB_MERGE_C R138, R109, R66, R13 ;  /* 0x000000426d8a723e */ /* 0x001fe2000480700d */
[----:B------:R-:W-:-:S04]  /*c3a0*/  FADD.FTZ R66, R66, R29 ;  /* 0x0000001d42427221 */ /* 0x000fc80000010000 */
[----:B------:R-:W-:Y:S02]  /*c3b0*/  FADD.FTZ R66, R109, R66 ;  /* 0x000000426d427221 */ /* 0x000fe40000010000 */
[----:B------:R-:W0:Y:S01]  /*c3c0*/  MUFU.EX2 R20, R37 ;  /* 0x0000002500147308 */ /* 0x000e220000000800 */
[----:B-1----:R-:W-:-:S01]  /*c3d0*/  FADD.FTZ R12, R34, R31 ;  /* 0x0000001f220c7221 */ /* 0x002fc20000010000 */
[----:B------:R-:W-:-:S04]  /*c3e0*/  FADD.FTZ R21, R33, R66 ;  /* 0x0000004221157221 */ /* 0x000fc80000010000 */
[----:B------:R-:W-:Y:S01]  /*c3f0*/  FADD.FTZ R21, R8, R21 ;  /* 0x0000001508157221 */ /* 0x000fe20000010000 */
[----:B------:R-:W-:Y:S01]  /*c400*/  VIADD R8, R105, 0xfffffffe ;  /* 0xfffffffe69087836 */ /* 0x000fe20000000000 */
[----:B------:R-:W1:Y:S01]  /*c410*/  MUFU.EX2 R35, R35 ;  /* 0x0000002300237308 */ /* 0x000e620000000800 */
[----:B0-----:R-:W-:Y:S01]  /*c420*/  F2FP.SATFINITE.E4M3.F32.PACK_AB_MERGE_C R13, R20, R41, RZ ;  /* 0x00000029140d723e */ /* 0x001fe200048070ff */
[----:B-1----:R-:W-:-:S03]  /*c430*/  FADD.FTZ R12, R35, R12 ;  /* 0x0000000c230c7221 */ /* 0x002fc60000010000 */
[----:B------:R-:W-:Y:S01]  /*c440*/  F2FP.SATFINITE.E4M3.F32.PACK_AB_MERGE_C R139, R35, R34, R13 ;  /* 0x00000022238b723e */ /* 0x000fe2000480700d */
[----:B------:R-:W-:Y:S02]  /*c450*/  IMAD.IADD R13, R104, 0x1, R15 ;  /* 0x00000001680d7824 */ /* 0x000fe400078e020f */
[----:B------:R-:W-:Y:S02]  /*c460*/  FADD.FTZ R41, R41, R12 ;  /* 0x0000000c29297221 */ /* 0x000fe40000010000 */
[----:B------:R-:W-:Y:S02]  /*c470*/  IMAD.IADD R10, R13, 0x1, R10 ;  /* 0x000000010d0a7824 */ /* 0x000fe400078e020a */
[----:B------:R-:W-:-:S01]  /*c480*/  FADD.FTZ R20, R20, R41 ;  /* 0x0000002914147221 */ /* 0x000fc20000010000 */
        /* <DEDUP_REMOVED lines=12> */
.L_x_1189:
[----:B------:R-:W-:-:S13]  /*c550*/  ISETP.NE.AND P2, PT, R11, 0x1, PT ;  /* 0x000000010b00780c */ /* 0x000fda0003f45270 */
[----:B------:R-:W0:Y:S02]  /*c560*/  @P2 LDC.64 R14, c[0x0][0x9e8] ;  /* 0x00027a00ff0e2b82 */ /* 0x000e240000000a00 */
[----:B0-----:R-:W-:-:S05]  /*c570*/  @P2 IMAD.HI.U32 R14, R12, R14, RZ ;  /* 0x0000000e0c0e2227 */ /* 0x001fca00078e00ff */
[----:B------:R-:W-:-:S07]  /*c580*/  @P2 SHF.R.U32.HI R12, RZ, R15, R14 ;  /* 0x0000000fff0c2219 */ /* 0x000fce000001160e */
.L_x_1190:
[----:B------:R-:W-:Y:S05]  /*c590*/  BSYNC B0 ;  /* 0x0000000000007941 */ /* 0x000fea0003800000 */
.L_x_1188:
[----:B------:R-:W-:-:S05]  /*c5a0*/  IMAD R11, R12, R11, R11 ;  /* 0x0000000b0c0b7224 */ /* 0x000fca00078e020b */
[----:B------:R-:W-:-:S07]  /*c5b0*/  VIMNMX R10, R10, R11, PT ;  /* 0x0000000b0a0a7248 */ /* 0x000fce0003fe0100 */
.L_x_1187:
[----:B------:R-:W2:Y:S01]  /*c5c0*/  LDL R12, [R1+0x40] ;  /* 0x00004000010c7983 */ /* 0x000ea20000100800 */
[----:B------:R-:W-:Y:S01]  /*c5d0*/  IMAD.HI R10, R10, 0x66666667, RZ ;  /* 0x666666670a0a7827 */ /* 0x000fe200078e02ff */
[----:B------:R-:W-:Y:S01]  /*c5e0*/  ULDC UR37, c[0x0][0x9e4] ;  /* 0x0002790000257ab9 */ /* 0x000fe20000000800 */
[----:B------:R-:W-:Y:S01]  /*c5f0*/  ULDC UR36, c[0x0][0x9e4] ;  /* 0x0002790000247ab9 */ /* 0x000fe20000000800 */
[----:B------:R-:W-:Y:S01]  /*c600*/  ULDC UR38, c[0x0][0x9dc] ;  /* 0x0002770000267ab9 */ /* 0x000fe20000000800 */
[----:B------:R-:W-:Y:S01]  /*c610*/  ULDC UR42, c[0x0][0x9dc] ;  /* 0x00027700002a7ab9 */ /* 0x000fe20000000800 */
[----:B------:R-:W-:Y:S01]  /*c620*/  SHF.R.U32.HI R11, RZ, 0x1f, R10 ;  /* 0x0000001fff0b7819 */ /* 0x000fe2000001160a */
[----:B------:R-:W-:Y:S01]  /*c630*/  ULDC UR43, c[0x0][0x9e0] ;  /* 0x00027800002b7ab9 */ /* 0x000fe20000000800 */
[----:B------:R-:W-:Y:S01]  /*c640*/  ULDC UR39, c[0x0][0x9e0] ;  /* 0x0002780000277ab9 */ /* 0x000fe20000000800 */
[----:B------:R-:W-:Y:S01]  /*c650*/  BSSY B1, `(.L_x_1191) ;  /* 0x0000442000017945 */ /* 0x000fe20003800000 */
[----:B------:R-:W-:-:S02]  /*c660*/  LEA.HI.SX32 R11, R10, R11, 0x1a ;  /* 0x0000000b0a0b7211 */ /* 0x000fc400078fd2ff */
        /* <DEDUP_REMOVED lines=16> */
[----:B--2---:R-:W-:-:S04]  /*c770*/  VIMNMX R12, R12, R11, !PT ;  /* 0x0000000b0c0c7248 */ /* 0x004fc80007fe0100 */
[----:B------:R-:W-:Y:S01]  /*c780*/  ISETP.GE.AND P2, PT, R8, R12, PT ;  /* 0x0000000c0800720c */ /* 0x000fe20003f46270 */
[----:B------:R0:W-:-:S12]  /*c790*/  STL [R1+0x24], R12 ;  /* 0x0000240c01007387 */ /* 0x0001d80000100800 */
[----:B0-----:R-:W-:Y:S05]  /*c7a0*/  @!P2 BRA `(.L_x_1192) ;  /* 0x0000004000b0a947 */ /* 0x001fea0003800000 */
[----:B------:R-:W-:Y:S01]  /*c7b0*/  BSSY B0, `(.L_x_1193) ;  /* 0x0000427000007945 */ /* 0x000fe20003800000 */
[----:B------:R-:W-:-:S07]  /*c7c0*/  IMAD.MOV.U32 R55, RZ, RZ, RZ ;  /* 0x000000ffff377224 */ /* 0x000fce00078e00ff */
.L_x_1213:
[----:B------:R-:W-:-:S05]  /*c7d0*/  VIADD R15, R18, 0x1 ;  /* 0x00000001120f7836 */ /* 0x000fca0000000000 */
[----:B------:R-:W-:-:S04]  /*c7e0*/  ISETP.NE.AND P2, PT, R15, 0x2, PT ;  /* 0x000000020f00780c */ /* 0x000fc80003f45270 */
[----:B------:R-:W-:Y:S02]  /*c7f0*/  SEL R14, RZ, 0x1, P2 ;  /* 0x00000001ff0e7807 */ /* 0x000fe40001000000 */
[----:B------:R-:W-:Y:S02]  /*c800*/  SEL R15, R15, RZ, P2 ;  /* 0x000000ff0f0f7207 */ /* 0x000fe40001000000 */
[----:B------:R-:W-:Y:S01]  /*c810*/  LOP3.LUT R14, R19, R14, RZ, 0x3c, !PT ;  /* 0x0000000e130e7212 */ /* 0x000fe200078e3cff */
[----:B------:R-:W-:Y:S06]  /*c820*/  @!P0 BRA `(.L_x_1194) ;  /* 0x0000000000048947 */ /* 0x000fec0003800000 */
[----:B------:R-:W-:Y:S01]  /*c830*/  BPT.TRAP 0x1 ;  /* 0x000000040000795c */ /* 0x000fe20000300000 */
.L_x_1194:
[----:B------:R-:W-:Y:S01]  /*c840*/  IMAD R9, R15, 0x8, R17 ;  /* 0x000000080f097824 */ /* 0x000fe200078e0211 */
[----:B------:R-:W-:-:S04]  /*c850*/  SHF.L.U32 R10, R14, 0x1f, RZ ;  /* 0x0000001f0e0a7819 */ /* 0x000fc800000006ff */
[----:B------:R0:W1:Y:S01]  /*c860*/  SYNCS.PHASECHK.TRANS64.TRYWAIT P2, [R9+URZ+0x13230], R10 ;  /* 0x0132300a090075a7 */ /* 0x000062000804017f */
[----:B------:R-:W-:Y:S05]  /*c870*/  @!P0 BRA `(.L_x_1195) ;  /* 0x0000000000048947 */ /* 0x000fea0003800000 */
[----:B------:R-:W-:Y:S01]  /*c880*/  BPT.TRAP 0x1 ;  /* 0x000000040000795c */ /* 0x000fe20000300000 */
.L_x_1195:
[----:B------:R-:W2:Y:S01]  /*c890*/  LDL R11, [R1+0x20] ;  /* 0x00002000010b7983 */ /* 0x000ea20000100800 */
[----:B------:R-:W-:Y:S01]  /*c8a0*/  BSSY B2, `(.L_x_1196) ;  /* 0x0000007000027945 */ /* 0x000fe20003800000 */
[----:B--2---:R-:W-:-:S04]  /*c8b0*/  IMAD R57, R15, 0x280, R11 ;  /* 0x000002800f397824 */ /* 0x004fc800078e020b */
[C---:B------:R-:W-:Y:S02]  /*c8c0*/  VIADD R12, R57.reuse, 0x80 ;  /* 0x00000080390c7836 */ /* 0x040fe40000000000 */
[----:B------:R-:W-:Y:S01]  /*c8d0*/  VIADD R56, R57, 0x100 ;  /* 0x0000010039387836 */ /* 0x000fe20000000000 */
[----:B-1----:R-:W-:Y:S06]  /*c8e0*/  @P2 BRA `(.L_x_1197) ;  /* 0x0000000000082947 */ /* 0x002fec0003800000 */
[----:B------:R-:W1:Y:S02]  /*c8f0*/  SYNCS.PHASECHK.TRANS64.TRYWAIT P2, [R9+URZ+0x13230], R10 ;  /* 0x0132300a090075a7 */ /* 0x000e64000804017f */
[----:B-1----:R-:W-:Y:S05]  /*c900*/  @!P2 BRA `(.L_x_1198) ;  /* 0x0000013c0058a947 */ /* 0x002fea0003800000 */
.L_x_1197:
[----:B------:R-:W-:Y:S05]  /*c910*/  BSYNC B2 ;  /* 0x0000000000027941 */ /* 0x000fea0003800000 */
.L_x_1196:
[----:B01----:R-:W-:Y:S01]  /*c920*/  IMAD.MOV.U32 R10, RZ, RZ, R57 ;  /* 0x000000ffff0a7224 */ /* 0x003fe200078e0039 */
        /* <DEDUP_REMOVED lines=9> */
[----:B------:R-:W-:Y:S01]  /*c9c0*/  VIADD R12, R57, 0x180 ;  /* 0x00000180390c7836 */ /* 0x000fe20000000000 */
[----:B------:R-:W-:Y:S01]  /*c9d0*/  R2UR UR23, R13 ;  /* 0x000000000d1772ca */ /* 0x000fe200000e0000 */
[----:B------:R-:W-:Y:S01]  /*c9e0*/  VIADD R56, R57, 0x182 ;  /* 0x0000018239387836 */ /* 0x000fe20000000000 */
[----:B------:R-:W-:-:S02]  /*c9f0*/  R2UR UR20, R4 ;  /* 0x00000000041472ca */ /* 0x000fc400000e0000 */
[----:B------:R-:W-:Y:S02]  /*ca00*/  R2UR UR21, R5 ;  /* 0x00000000051572ca */ /* 0x000fe400000e0000 */
        /* <DEDUP_REMOVED lines=12> */
[C---:B------:R-:W-:Y:S01]  /*cad0*/  VIADD R10, R57.reuse, 0x82 ;  /* 0x00000082390a7836 */ /* 0x040fe20000000000 */
        /* <DEDUP_REMOVED lines=9> */
[----:B------:R-:W-:Y:S01]  /*cb70*/  R2UR UR15, R13 ;  /* 0x000000000d0f72ca */ /* 0x000fe200000e0000 */
[----:B------:R-:W-:Y:S01]  /*cb80*/  IMAD.MOV.U32 R13, RZ, RZ, -0x7fffffe0 ;  /* 0x80000020ff0d7424 */ /* 0x000fe200078e00ff */
[C---:B------:R-:W-:Y:S02]  /*cb90*/  R2UR UR12, R6.reuse ;  /* 0x00000000060c72ca */ /* 0x040fe400000e0000 */
[----:B------:R-:W-:Y:S02]  /*cba0*/  R2UR UR13, R7 ;  /* 0x00000000070d72ca */ /* 0x000fe400000e0000 */
[----:B------:R-:W-:Y:S01]  /*cbb0*/  R2UR UR19, R11 ;  /* 0x000000000b1372ca */ /* 0x000fe200000e0000 */
[----:B------:R-:W-:Y:S01]  /*cbc0*/  IMAD.MOV.U32 R11, RZ, RZ, -0x7fffffe0 ;  /* 0x80000020ff0b7424 */ /* 0x000fe200078e00ff */
[----:B------:R-:W-:Y:S02]  /*cbd0*/  R2UR UR16, R6 ;  /* 0x00000000061072ca */ /* 0x000fe400000e0000 */
[----:B------:R-:W-:Y:S01]  /*cbe0*/  R2UR UR17, R7 ;  /* 0x00000000071172ca */ /* 0x000fe200000e0000 */
[----:B------:R-:W-:-:S02]  /*cbf0*/  WARPGROUP.DEPBAR.LE gsb0, 0x0 ;  /* 0x00008000000079c5 */ /* 0x000fc40000010000 */
        /* <DEDUP_REMOVED lines=41> */
.L_x_1199:
[----:B------:R-:W-:Y:S01]  /*ce90*/  SHF.L.U32 R10, R19, 0x1f, RZ ;  /* 0x0000001f130a7819 */ /* 0x000fe200000006ff */
[----:B------:R-:W-:-:S04]  /*cea0*/  IMAD R19, R18, 0x8, R17 ;  /* 0x0000000812137824 */ /* 0x000fc800078e0211 */
[----:B------:R0:W1:Y:S01]  /*ceb0*/  SYNCS.PHASECHK.TRANS64.TRYWAIT P2, [R19+URZ+0x13250], R10 ;  /* 0x0132500a130075a7 */ /* 0x000062000804017f */
[----:B------:R-:W-:Y:S05]  /*cec0*/  @!P0 BRA `(.L_x_1200) ;  /* 0x0000000000048947 */ /* 0x000fea0003800000 */
[----:B------:R-:W-:Y:S01]  /*ced0*/  BPT.TRAP 0x1 ;  /* 0x000000040000795c */ /* 0x000fe20000300000 */
.L_x_1200:
[----:B------:R-:W-:Y:S04]  /*cee0*/  BSSY B2, `(.L_x_1201) ;  /* 0x0000004000027945 */ /* 0x000fe80003800000 */
[----:B-1----:R-:W-:Y:S05]  /*cef0*/  @P2 BRA `(.L_x_1202) ;  /* 0x0000000000082947 */ /* 0x002fea0003800000 */
[----:B------:R-:W1:Y:S02]  /*cf00*/  SYNCS.PHASECHK.TRANS64.TRYWAIT P2, [R19+URZ+0x13250], R10 ;  /* 0x0132500a130075a7 */ /* 0x000e64000804017f */
[----:B-1----:R-:W-:Y:S05]  /*cf10*/  @!P2 BRA `(.L_x_1203) ;  /* 0x0000013400e8a947 */ /* 0x002fea0003800000 */
.L_x_1202:
[----:B------:R-:W-:Y:S05]  /*cf20*/  BSYNC B2 ;  /* 0x0000000000027941 */ /* 0x000fea0003800000 */
.L_x_1201:
[----:B01----:R-:W-:Y:S01]  /*cf30*/  VIADD R10, R17, 0x1000 ;  /* 0x00001000110a7836 */ /* 0x003fe20000000000 */
[----:B------:R-:W-:-:S04]  /*cf40*/  LOP3.LUT P2, RZ, R16, 0x10, RZ, 0xc0, !PT ;  /* 0x0000001010ff7812 */ /* 0x000fc8000784c0ff */
[----:B------:R-:W-:-:S04]  /*cf50*/  SHF.R.U32.HI R10, RZ, 0x4, R10 ;  /* 0x00000004ff0a7819 */ /* 0x000fc8000001160a */
[----:B------:R-:W-:-:S04]  /*cf60*/  LOP3.LUT R10, R10, 0x3fff, RZ, 0xc0, !PT ;  /* 0x00003fff0a0a7812 */ /* 0x000fc800078ec0ff */
[----:B------:R-:W-:Y:S01]  /*cf70*/  LOP3.LUT R10, R10, 0x10000, RZ, 0xfc, !PT ;  /* 0x000100000a0a7812 */ /* 0x000fe200078efcff */
[----:B------:R-:W-:-:S04]  /*cf80*/  IMAD.MOV.U32 R11, RZ, RZ, -0x3ffffff0 ;  /* 0xc0000010ff0b7424 */ /* 0x000fc800078e00ff */
[----:B------:R-:W-:Y:S01]  /*cf90*/  IMAD R10, R18, 0x280, R10 ;  /* 0x00000280120a7824 */ /* 0x000fe200078e020a */
[----:B------:R-:W-:Y:S01]  /*cfa0*/  R2UR UR7, R11 ;  /* 0x000000000b0772ca */ /* 0x000fe200000e0000 */
[----:B------:R-:W-:Y:S01]  /*cfb0*/  WARPGROUP.ARRIVE ;  /* 0x00000000000079c5 */ /* 0x000fe20000000000 */
[----:B------:R-:W-:Y:S01]  /*cfc0*/  IMAD.MOV.U32 R13, RZ, RZ, -0x3ffffff0 ;  /* 0xc0000010ff0d7424 */ /* 0x000fe200078e00ff */
[----:B------:R-:W2:Y:S01]  /*cfd0*/  LDL R18, [R1+0x38] ;  /* 0x0000380001127983 */ /* 0x000ea20000100800 */
[----:B------:R-:W-:-:S13]  /*cfe0*/  R2UR UR6, R10 ;  /* 0x000000000a0672ca */ /* 0x000fda00000e0000 */
[----:B------:R-:W-:Y:S01]  /*cff0*/  QGMMA.64x64x32.F32.E4M3.E4M3 R24, R152, gdesc[UR4], R24, gsb0 ;  /* 0x00e0000498187df3 */ /* 0x000fe20008000818 */
[----:B------:R-:W-:Y:S01]  /*d000*/  VIADD R12, R10, 0x80 ;  /* 0x000000800a0c7836 */ /* 0x000fe20000000000 */
[----:B------:R-:W-:-:S04]  /*d010*/  R2UR UR7, R13 ;  /* 0x000000000d0772ca */ /* 0x000fc800000e0000 */
[----:B------:R-:W-:Y:S01]  /*d020*/  R2UR UR6, R12 ;  /* 0x000000000c0672ca */ /* 0x000fe200000e0000 */
[----:B------:R-:W-:Y:S02]  /*d030*/  WARPGROUP.DEPBAR.LE gsb0, 0x0 ;  /* 0x00008000000079c5 */ /* 0x000fe40000010000 */
[----:B------:R-:W3:Y:S04]  /*d040*/  LDL R152, [R1+0x1c] ;  /* 0x00001c0001987983 */ /* 0x000ee80000100800 */
[----:B------:R-:W3:Y:S01]  /*d050*/  LDL R153, [R1+0x3c] ;  /* 0x00003c0001997983 */ /* 0x000ee20000100800 */
[----:B------:R-:W-:-:S03]  /*d060*/  WARPGROUP.ARRIVE ;  /* 0x00000000000079c5 */ /* 0x000fc60000000000 */
[----:B------:R-:W4:Y:S03]  /*d070*/  LDL R154, [R1+0xc] ;  /* 0x00000c00019a7983 */ /* 0x000f260000100800 */
[----:B------:R-:W-:Y:S01]  /*d080*/  QGMMA.64x64x32.F32.E4M3.E4M3 R24, R148, gdesc[UR4], R24, gsb0 ;  /* 0x00e0000494187df3 */ /* 0x000fe20008000818 */
[----:B------:R-:W4:Y:S01]  /*d090*/  LDL R155, [R1+0x8] ;  /* 0x00000800019b7983 */ /* 0x000f220000100800 */
[----:B------:R-:W-:Y:S02]  /*d0a0*/  VIADD R12, R10, 0x100 ;  /* 0x000001000a0c7836 */ /* 0x000fe40000000000 */
[----:B------:R-:W-:Y:S02]  /*d0b0*/  IMAD.MOV.U32 R13, RZ, RZ, -0x3ffffff0 ;  /* 0xc0000010ff0d7424 */ /* 0x000fe400078e00ff */
[----:B------:R-:W-:Y:S01]  /*d0c0*/  IMAD.MOV.U32 R11, RZ, RZ, -0x3ffffff0 ;  /* 0xc0000010ff0b7424 */ /* 0x000fe200078e00ff */
[----:B------:R-:W-:Y:S01]  /*d0d0*/  R2UR UR6, R12 ;  /* 0x000000000c0672ca */ /* 0x000fe200000e0000 */
[----:B------:R-:W-:Y:S01]  /*d0e0*/  VIADD R12, R10, 0x180 ;  /* 0x000001800a0c7836 */ /* 0x000fe20000000000 */
[----:B------:R-:W-:Y:S01]  /*d0f0*/  R2UR UR7, R13 ;  /* 0x000000000d0772ca */ /* 0x000fe200000e0000 */
[----:B------:R-:W-:-:S02]  /*d100*/  IMAD.MOV.U32 R13, RZ, RZ, -0x3ffffff0 ;  /* 0xc0000010ff0d7424 */ /* 0x000fc400078e00ff */
[----:B------:R-:W-:Y:S02]  /*d110*/  VIADD R10, R10, 0x200 ;  /* 0x000002000a0a7836 */ /* 0x000fe40000000000 */
[----:B------:R-:W-:-:S05]  /*d120*/  @!P1 VIADD R9, R9, 0x13240 ;  /* 0x0001324009099836 */ /* 0x000fca0000000000 */
[----:B------:R-:W-:Y:S01]  /*d130*/  @!P1 PRMT R9, RZ, 0x654, R9 ;  /* 0x00000654ff099816 */ /* 0x000fe20000000009 */
[----:B------:R-:W-:Y:S02]  /*d140*/  WARPGROUP.DEPBAR.LE gsb0, 0x0 ;  /* 0x00008000000079c5 */ /* 0x000fe40000010000 */
[----:B------:R-:W-:Y:S01]  /*d150*/  WARPGROUP.ARRIVE ;  /* 0x00000000000079c5 */ /* 0x000fe20000000000 */
[----:B------:R-:W0:Y:S05]  /*d160*/  LDC R151, c[0x0][0x448] ;  /* 0x00011200ff977b82 */ /* 0x000e2a0000000800 */
[----:B------:R-:W-:Y:S01]  /*d170*/  QGMMA.64x64x32.F32.E4M3.E4M3 R24, R144, gdesc[UR4], R24, gsb0 ;  /* 0x00e0000490187df3 */ /* 0x000fe20008000818 */
[----:B------:R-:W-:-:S02]  /*d180*/  R2UR UR6, R12 ;  /* 0x000000000c0672ca */ /* 0x000fc400000e0000 */
[----:B------:R-:W-:Y:S01]  /*d190*/  R2UR UR7, R13 ;  /* 0x000000000d0772ca */ /* 0x000fe200000e0000 */
[----:B------:R-:W-:Y:S01]  /*d1a0*/  IMAD R13, R8, -0xa0, RZ ;  /* 0xffffff60080d7824 */ /* 0x000fe200078e02ff */
[----:B0-----:R-:W-:Y:S01]  /*d1b0*/  ISETP.NE.AND P3, PT, R151, 0x1, PT ;  /* 0x000000019700780c */ /* 0x001fe20003f65270 */
[----:B------:R-:W-:Y:S02]  /*d1c0*/  WARPGROUP.DEPBAR.LE gsb0, 0x0 ;  /* 0x00008000000079c5 */ /* 0x000fe40000010000 */
[----:B------:R-:W-:-:S08]  /*d1d0*/  WARPGROUP.ARRIVE ;  /* 0x00000000000079c5 */ /* 0x000fd00000000000 */
[----:B------:R-:W-:Y:S01]  /*d1e0*/  QGMMA.64x64x32.F32.E4M3.E4M3 R24, R140, gdesc[UR4], R24, gsb0 ;  /* 0x00e000048c187df3 */ /* 0x000fe20008000818 */
[----:B------:R-:W-:Y:S02]  /*d1f0*/  R2UR UR6, R10 ;  /* 0x000000000a0672ca */ /* 0x000fe400000e0000 */
[----:B------:R-:W-:Y:S01]  /*d200*/  R2UR UR7, R11 ;  /* 0x000000000b0772ca */ /* 0x000fe200000e0000 */
[----:B------:R-:W0:Y:S08]  /*d210*/  @P3 LDC R10, c[0x0][0x44c] ;  /* 0x00011300ff0a3b82 */ /* 0x000e300000000800 */
[----:B------:R-:W1:Y:S01]  /*d220*/  @P3 LDC R11, c[0x0][0x450] ;  /* 0x00011400ff0b3b82 */ /* 0x000e620000000800 */
[----:B------:R-:W-:-:S02]  /*d230*/  WARPGROUP.DEPBAR.LE gsb0, 0x0 ;  /* 0x00008000000079c5 */ /* 0x000fc40000010000 */
[----:B------:R-:W-:-:S06]  /*d240*/  WARPGROUP.ARRIVE ;  /* 0x00000000000079c5 */ /* 0x000fcc0000000000 */
[----:B------:R-:W-:Y:S01]  /*d250*/  QGMMA.64x64x32.F32.E4M3.E4M3 R24, R136, gdesc[UR4], R24, gsb0 ;  /* 0x00e0000488187df3 */ /* 0x000fe20008000818 */
[----:B---3--:R-:W-:-:S04]  /*d260*/  IMAD.IADD R12, R153, 0x1, R152 ;  /* 0x00000001990c7824 */ /* 0x008fc800078e0298 */
[----:B0-----:R-:W-:-:S05]  /*d270*/  @P3 IMAD.HI.U32 R10, R12, R10, RZ ;  /* 0x0000000a0c0a3227 */ /* 0x001fca00078e00ff */
[----:B-1----:R-:W-:-:S05]  /*d280*/  @P3 SHF.R.U32.HI R12, RZ, R11, R10 ;  /* 0x0000000bff0c3219 */ /* 0x002fca000001160a */
[----:B------:R-:W0:Y:S01]  /*d290*/  SHFL.IDX PT, R140, R12, RZ, 0x1c1f ;  /* 0x001c1fff0c8c7589 */ /* 0x000e2200000e0000 */
[----:B------:R-:W-:Y:S02]  /*d2a0*/  WARPGROUP.DEPBAR.LE gsb0, 0x0 ;  /* 0x00008000000079c5 */ /* 0x000fe40000010000 */
[----:B------:R-:W-:Y:S01]  /*d2b0*/  VIADD R137, R13, 0x1 ;  /* 0x000000010d897836 */ /* 0x000fe20000000000 */
[----:B------:R1:W-:Y:S03]  /*d2c0*/  @!P1 SYNCS.ARRIVE.TRANS64.RED.A1T0 RZ, [R9+URZ], RZ ;  /* 0x000000ff09ff99a7 */ /* 0x0003e6000810043f */
[----:B--2---:R-:W-:Y:S02]  /*d2d0*/  IMAD R137, R18, -0x2, R137 ;  /* 0xfffffffe12897824 */ /* 0x004fe400078e0289 */
[----:B-1----:R-:W-:-:S03]  /*d2e0*/  IMAD.U32 R9, RZ, RZ, UR38 ;  /* 0x00000026ff097e24 */ /* 0x002fc6000f8e00ff */
[----:B----4-:R-:W-:Y:S01]  /*d2f0*/  IADD3 R136, -R155, R137, R154 ;  /* 0x000000899b887210 */ /* 0x010fe20007ffe19a */
[----:B------:R-:W-:Y:S01]  /*d300*/  VIADD R137, R137, 0xffffffff ;  /* 0xffffffff89897836 */ /* 0x000fe20000000000 */
[----:B------:R-:W-:-:S03]  /*d310*/  LOP3.LUT R10, RZ, R9, RZ, 0x33, !PT ;  /* 0x00000009ff0a7212 */ /* 0x000fc600078e33ff */
[----:B------:R-:W-:Y:S02]  /*d320*/  VIADD R18, R136, UR43 ;  /* 0x0000002b88127c36 */ /* 0x000fe40008000000 */
[----:B------:R-:W-:Y:S02]  /*d330*/  IMAD.IADD R136, R10, 0x1, R136 ;  /* 0x000000010a887824 */ /* 0x000fe400078e0288 */
[--C-:B0-----:R-:W-:Y:S02]  /*d340*/  IMAD.IADD R138, R18, 0x1, R140.reuse ;  /* 0x00000001128a7824 */ /* 0x101fe400078e028c */
[----:B------:R-:W-:Y:S01]  /*d350*/  IMAD.IADD R139, R136, 0x1, R140 ;  /* 0x00000001888b7824 */ /* 0x000fe200078e028c */
[----:B------:R-:W-:Y:S06]  /*d360*/  @!P2 BRA `(.L_x_1204) ;  /* 0x000000000054a947 */ /* 0x000fec0003800000 */
        /* <DEDUP_REMOVED lines=12> */
.L_x_1206:
[----:B------:R-:W-:-:S05]  /*d430*/  IMAD.U32 R141, RZ, RZ, UR37 ;  /* 0x00000025ff8d7e24 */ /* 0x000fca000f8e00ff */
[----:B------:R-:W-:-:S13]  /*d440*/  ISETP.NE.AND P2, PT, R141, 0x1, PT ;  /* 0x000000018d00780c */ /* 0x000fda0003f45270 */
[----:B------:R-:W0:Y:S02]  /*d450*/  @P2 LDC.64 R10, c[0x0][0x9e8] ;  /* 0x00027a00ff0a2b82 */ /* 0x000e240000000a00 */
[----:B0-----:R-:W-:-:S05]  /*d460*/  @P2 IMAD.HI.U32 R10, R140, R10, RZ ;  /* 0x0000000a8c0a2227 */ /* 0x001fca00078e00ff */
[----:B------:R-:W-:-:S07]  /*d470*/  @P2 SHF.R.U32.HI R140, RZ, R11, R10 ;  /* 0x0000000bff8c2219 */ /* 0x000fce000001160a */
.L_x_1207:
[----:B------:R-:W-:Y:S05]  /*d480*/  BSYNC B2 ;  /* 0x0000000000027941 */ /* 0x000fea0003800000 */
.L_x_1205:
[----:B------:R-:W-:-:S05]  /*d490*/  IMAD R140, R140, R141, R137 ;  /* 0x0000008d8c8c7224 */ /* 0x000fca00078e0289 */
[----:B------:R-:W-:Y:S02]  /*d4a0*/  VIMNMX R139, R139, R140, !PT ;  /* 0x0000008c8b8b7248 */ /* 0x000fe40007fe0100 */
[----:B------:R-:W-:-:S07]  /*d4b0*/  VIADDMNMX R138, R140, R141, R138, PT ;  /* 0x0000008d8c8a7246 */ /* 0x000fce000380018a */
.L_x_1204:
[C---:B------:R-:W-:Y:S01]  /*d4c0*/  ISETP.GE.AND P2, PT, R13.reuse, 0x2, PT ;  /* 0x000000020d00780c */ /* 0x040fe20003f46270 */
[----:B------:R-:W0:Y:S01]  /*d4d0*/  SHFL.IDX PT, R12, R12, 0x1, 0x1c1f ;  /* 0x003c1f000c0c7f89 */ /* 0x000e2200000e0000 */
[----:B------:R-:W-:Y:S02]  /*d4e0*/  LOP3.LUT R22, R22, 0xdfffffff, RZ, 0xc0, !PT ;  /* 0xdfffffff16167812 */ /* 0x000fe400078ec0ff */
[----:B------:R-:W-:Y:S02]  /*d4f0*/  ISETP.GE.AND P3, PT, R13, 0x9, PT ;  /* 0x000000090d00780c */ /* 0x000fe40003f66270 */
[----:B------:R-:W-:-:S07]  /*d500*/  LOP3.LUT R16, R16, 0xfffffffe, RZ, 0xc0, !PT ;  /* 0xfffffffe10107812 */ /* 0x000fce00078ec0ff */
[----:B------:R-:W-:Y:S02]  /*d510*/  @P2 LOP3.LUT R22, R22, 0x20000000, RZ, 0xfc, !PT ;  /* 0x2000000016162812 */ /* 0x000fe400078efcff */
[----:B------:R-:W-:Y:S02]  /*d520*/  ISETP.GT.AND P2, PT, R139, 0x1, !P2 ;  /* 0x000000018b00780c */ /* 0x000fe40005744270 */
[----:B------:R-:W-:Y:S02]  /*d530*/  LOP3.LUT R22, R22, 0xbfffffff, RZ, 0xc0, !PT ;  /* 0xbfffffff16167812 */ /* 0x000fe400078ec0ff */
[----:B------:R-:W-:Y:S02]  /*d540*/  ISETP.LT.OR P2, PT, R138, 0x2, P2 ;  /* 0x000000028a00780c */ /* 0x000fe40001741670 */
[----:B------:R-:W-:Y:S02]  /*d550*/  @P3 LOP3.LUT R22, R22, 0x40000000, RZ, 0xfc, !PT ;  /* 0x4000000016163812 */ /* 0x000fe400078efcff */
[----:B------:R-:W-:-:S02]  /*d560*/  FSEL R121, R121, -INF , !P2 ;  /* 0xff80000079797808 */ /* 0x000fc40005000000 */
[----:B------:R-:W-:Y:S01]  /*d570*/  ISETP.GT.AND P2, PT, R139, 0x8, !P3 ;  /* 0x000000088b00780c */ /* 0x000fe20005f44270 */
[--C-:B0-----:R-:W-:Y:S01]  /*d580*/  IMAD.IADD R18, R18, 0x1, R12.reuse ;  /* 0x0000000112127824 */ /* 0x101fe200078e020c */
[----:B------:R-:W-:Y:S01]  /*d590*/  ISETP.GE.AND P3, PT, R13, 0xa, PT ;  /* 0x0000000a0d00780c */ /* 0x000fe20003f66270 */
[----:B------:R-:W-:Y:S01]  /*d5a0*/  IMAD.IADD R136, R136, 0x1, R12 ;  /* 0x0000000188887824 */ /* 0x000fe200078e020c */
[----:B------:R-:W-:Y:S02]  /*d5b0*/  ISETP.LT.OR P2, PT, R138, 0x9, P2 ;  /* 0x000000098a00780c */ /* 0x000fe40001741670 */
[----:B------:R-:W-:Y:S02]  /*d5c0*/  LOP3.LUT R22, R22, 0x7fffffff, RZ, 0xc0, !PT ;  /* 0x7fffffff16167812 */ /* 0x000fe400078ec0ff */
[----:B------:R-:W-:Y:S02]  /*d5d0*/  FSEL R124, R124, -INF , !P2 ;  /* 0xff8000007c7c7808 */ /* 0x000fe40005000000 */
[----:B------:R-:W-:-:S04]  /*d5e0*/  ISETP.GT.AND P2, PT, R139, 0x9, !P3 ;  /* 0x000000098b00780c */ /* 0x000fc80005f44270 */
[----:B------:R-:W-:Y:S02]  /*d5f0*/  ISETP.LT.OR P2, PT, R138, 0xa, P2 ;  /* 0x0000000a8a00780c */ /* 0x000fe40001741670 */
[----:B------:R-:W-:Y:S02]  /*d600*/  @P3 LOP3.LUT R22, R22, 0x80000000, RZ, 0xfc, !PT ;  /* 0x8000000016163812 */ /* 0x000fe400078efcff */
[----:B------:R-:W-:Y:S02]  /*d610*/  ISETP.GE.AND P3, PT, R13, 0x11, PT ;  /* 0x000000110d00780c */ /* 0x000fe40003f66270 */
[----:B------:R-:W-:Y:S02]  /*d620*/  FSEL R125, R125, -INF , !P2 ;  /* 0xff8000007d7d7808 */ /* 0x000fe40005000000 */
[----:B------:R-:W-:Y:S02]  /*d630*/  ISETP.GT.AND P2, PT, R139, 0x10, !P3 ;  /* 0x000000108b00780c */ /* 0x000fe40005f44270 */
[----:B------:R-:W-:-:S02]  /*d640*/  LOP3.LUT R22, R22, 0xff7fffff, RZ, 0xc0, !PT ;  /* 0xff7fffff16167812 */ /* 0x000fc400078ec0ff */
[----:B------:R-:W-:-:S04]  /*d650*/  ISETP.LT.OR P2, PT, R138, 0x11, P2 ;  /* 0x000000118a00780c */ /* 0x000fc80001741670 */
[----:B------:R-:W-:Y:S02]  /*d660*/  FSEL R128, R128, -INF , !P2 ;  /* 0xff80000080807808 */ /* 0x000fe40005000000 */
[----:B------:R-:W-:Y:S02]  /*d670*/  @P3 LOP3.LUT R16, R16, 0x1, RZ, 0xfc, !PT ;  /* 0x0000000110103812 */ /* 0x000fe400078efcff */
[----:B------:R-:W-:Y:S02]  /*d680*/  ISETP.GE.AND P3, PT, R13, 0x12, PT ;  /* 0x000000120d00780c */ /* 0x000fe40003f66270 */
[----:B------:R-:W-:Y:S02]  /*d690*/  LOP3.LUT R16, R16, 0xfffffff7, RZ, 0xc0, !PT ;  /* 0xfffffff710107812 */ /* 0x000fe400078ec0ff */
[----:B------:R-:W-:-:S04]  /*d6a0*/  ISETP.GT.AND P2, PT, R139, 0x11, !P3 ;  /* 0x000000118b00780c */ /* 0x000fc80005f44270 */
        /* <DEDUP_REMOVED lines=14> */
[----:B------:R-:W-:Y:S02]  /*d790*/  ISETP.GE.AND P2, PT, R13, 0x21, PT ;  /* 0x000000210d00780c */ /* 0x000fe40003f46270 */
[----:B------:R-:W-:Y:S02]  /*d7a0*/  @P3 LOP3.LUT R16, R16, 0x2, RZ, 0xfc, !PT ;  /* 0x0000000210103812 */ /* 0x000fe400078efcff */
        /* <DEDUP_REMOVED lines=17> */
[----:B------:R-:W-:Y:S02]  /*d8c0*/  ISETP.GT.AND P6, PT, R139, 0x30, !P6 ;  /* 0x000000308b00780c */ /* 0x000fe400077c4270 */
[----:B------:R-:W-:Y:S02]  /*d8d0*/  LOP3.LUT R22, R22, 0xffbfffff, RZ, 0xc0, !PT ;  /* 0xffbfffff16167812 */ /* 0x000fe400078ec0ff */
        /* <DEDUP_REMOVED lines=166> */
[----:B------:R-:W-:-:S04]  /*e340*/  ISETP.GT.AND P6, PT, R139, 0x99, !P6 ;  /* 0x000000998b00780c */ /* 0x000fc800077c4270 */
[----:B------:R-:W-:-:S04]  /*e350*/  ISETP.LT.OR P6, PT, R138, 0x9a, P6 ;  /* 0x0000009a8a00780c */ /* 0x000fc800037c1670 */
[----:B------:R-:W-:Y:S02]  /*e360*/  FSEL R69, R69, -INF , !P6 ;  /* 0xff80000045457808 */ /* 0x000fe40007000000 */
[----:B------:R-:W-:-:S13]  /*e370*/  LOP3.LUT P6, RZ, R16, 0x10, RZ, 0xc0, !PT ;  /* 0x0000001010ff7812 */ /* 0x000fda00078cc0ff */
[----:B------:R-:W-:Y:S05]  /*e380*/  @!P6 BRA `(.L_x_1208) ;  /* 0x000000000054e947 */ /* 0x000fea0003800000 */
        /* <DEDUP_REMOVED lines=12> */
.L_x_1210:
[----:B------:R-:W-:-:S05]  /*e450*/  IMAD.U32 R13, RZ, RZ, UR37 ;  /* 0x00000025ff0d7e24 */ /* 0x000fca000f8e00ff */
[----:B------:R-:W-:-:S13]  /*e460*/  ISETP.NE.AND P6, PT, R13, 0x1, PT ;  /* 0x000000010d00780c */ /* 0x000fda0003fc5270 */
[----:B------:R-:W0:Y:S02]  /*e470*/  @P6 LDC.64 R10, c[0x0][0x9e8] ;  /* 0x00027a00ff0a6b82 */ /* 0x000e240000000a00 */
[----:B0-----:R-:W-:-:S05]  /*e480*/  @P6 IMAD.HI.U32 R10, R12, R10, RZ ;  /* 0x0000000a0c0a6227 */ /* 0x001fca00078e00ff */
[----:B------:R-:W-:-:S07]  /*e490*/  @P6 SHF.R.U32.HI R12, RZ, R11, R10 ;  /* 0x0000000bff0c6219 */ /* 0x000fce000001160a */
.L_x_1211:
[----:B------:R-:W-:Y:S05]  /*e4a0*/  BSYNC B2 ;  /* 0x0000000000027941 */ /* 0x000fea0003800000 */
.L_x_1209:
[----:B------:R-:W-:-:S05]  /*e4b0*/  IMAD R12, R12, R13, R137 ;  /* 0x0000000d0c0c7224 */ /* 0x000fca00078e0289 */
[----:B------:R-:W-:Y:S02]  /*e4c0*/  VIMNMX R136, R136, R12, !PT ;  /* 0x0000000c88887248 */ /* 0x000fe40007fe0100 */
[----:B------:R-:W-:-:S07]  /*e4d0*/  VIADDMNMX R18, R12, R13, R18, PT ;  /* 0x0000000d0c127246 */ /* 0x000fce0003800112 */
.L_x_1208:
        /* <DEDUP_REMOVED lines=10> */
[----:B------:R-:W-:Y:S02]  /*e580*/  LOP3.LUT P2, RZ, R22, 0x400000, RZ, 0xc0, !PT ;  /* 0x0040000016ff7812 */ /* 0x000fe4000784c0ff */
[----:B------:R-:W-:-:S02]  /*e590*/  ISETP.GT.AND P4, PT, R136, 0x28, !P4 ;  /* 0x000000288800780c */ /* 0x000fc40006784270 */
[----:B------:R-:W-:Y:S02]  /*e5a0*/  ISETP.GT.AND P2, PT, R136, 0x31, !P2 ;  /* 0x000000318800780c */ /* 0x000fe40005744270 */
[----:B------:R-:W-:Y:S02]  /*e5b0*/  LOP3.LUT P5, RZ, R22, 0x80000, RZ, 0xc0, !PT ;  /* 0x0008000016ff7812 */ /* 0x000fe400078ac0ff */
[C---:B------:R-:W-:Y:S02]  /*e5c0*/  ISETP.LT.OR P2, PT, R18.reuse, 0x32, P2 ;  /* 0x000000321200780c */ /* 0x040fe40001741670 */
[----:B------:R-:W-:Y:S02]  /*e5d0*/  ISETP.LT.OR P4, PT, R18, 0x29, P4 ;  /* 0x000000291200780c */ /* 0x000fe40002781670 */
[----:B------:R-:W-:Y:S02]  /*e5e0*/  FSEL R115, R115, -INF , !P2 ;  /* 0xff80000073737808 */ /* 0x000fe40005000000 */
[----:B------:R-:W-:-:S02]  /*e5f0*/  LOP3.LUT P2, RZ, R22, 0x200000, RZ, 0xc0, !PT ;  /* 0x0020000016ff7812 */ /* 0x000fc4000784c0ff */
[----:B------:R-:W-:Y:S02]  /*e600*/  FSEL R110, R110, -INF , !P4 ;  /* 0xff8000006e6e7808 */ /* 0x000fe40006000000 */
[C---:B------:R-:W-:Y:S02]  /*e610*/  ISETP.GT.AND P2, PT, R136.reuse, 0x38, !P2 ;  /* 0x000000388800780c */ /* 0x040fe40005744270 */
[----:B------:R-:W-:Y:S02]  /*e620*/  ISETP.GT.AND P3, PT, R136, 0x21, !P3 ;  /* 0x000000218800780c */ /* 0x000fe40005f64270 */
[----:B------:R-:W-:Y:S02]  /*e630*/  ISETP.LT.OR P2, PT, R18, 0x39, P2 ;  /* 0x000000391200780c */ /* 0x000fe40001741670 */
[----:B------:R-:W-:Y:S02]  /*e640*/  LOP3.LUT P4, RZ, R22, 0x40000, RZ, 0xc0, !PT ;  /* 0x0004000016ff7812 */ /* 0x000fe4000788c0ff */
[----:B------:R-:W-:-:S02]  /*e650*/  FSEL R118, R118, -INF , !P2 ;  /* 0xff80000076767808 */ /* 0x000fc40005000000 */
[----:B------:R-:W-:Y:S02]  /*e660*/  LOP3.LUT P2, RZ, R22, 0x100000, RZ, 0xc0, !PT ;  /* 0x0010000016ff7812 */ /* 0x000fe4000784c0ff */
[----:B------:R-:W-:Y:S02]  /*e670*/  ISETP.LT.OR P3, PT, R18, 0x22, P3 ;  /* 0x000000221200780c */ /* 0x000fe40001f61670 */
[----:B------:R-:W-:Y:S02]  /*e680*/  ISETP.GT.AND P2, PT, R136, 0x39, !P2 ;  /* 0x000000398800780c */ /* 0x000fe40005744270 */
[----:B------:R-:W-:Y:S02]  /*e690*/  LOP3.LUT R16, R16, 0xffffff7f, RZ, 0xc0, !PT ;  /* 0xffffff7f10107812 */ /* 0x000fe400078ec0ff */
[----:B------:R-:W-:Y:S02]  /*e6a0*/  ISETP.LT.OR P2, PT, R18, 0x3a, P2 ;  /* 0x0000003a1200780c */ /* 0x000fe40001741670 */
[----:B------:R-:W-:-:S02]  /*e6b0*/  FSEL R107, R107, -INF , !P3 ;  /* 0xff8000006b6b7808 */ /* 0x000fc40005800000 */
[----:B------:R-:W-:Y:S02]  /*e6c0*/  FSEL R119, R119, -INF , !P2 ;  /* 0xff80000077777808 */ /* 0x000fe40005000000 */
[----:B------:R-:W-:Y:S02]  /*e6d0*/  ISETP.GT.AND P2, PT, R136, 0x40, !P5 ;  /* 0x000000408800780c */ /* 0x000fe40006f44270 */
[----:B------:R-:W-:Y:S02]  /*e6e0*/  @P0 LOP3.LUT R16, R16, 0x80, RZ, 0xfc, !PT ;  /* 0x0000008010100812 */ /* 0x000fe400078efcff */
[----:B------:R-:W-:Y:S02]  /*e6f0*/  ISETP.LT.OR P2, PT, R18, 0x41, P2 ;  /* 0x000000411200780c */ /* 0x000fe40001741670 */
[----:B------:R-:W-:Y:S02]  /*e700*/  LOP3.LUT P3, RZ, R22, 0x20000, RZ, 0xc0, !PT ;  /* 0x0002000016ff7812 */ /* 0x000fe4000786c0ff */
[----:B------:R-:W-:-:S02]  /*e710*/  FSEL R90, R90, -INF , !P2 ;  /* 0xff8000005a5a7808 */ /* 0x000fc40005000000 */
[----:B------:R-:W-:Y:S02]  /*e720*/  ISETP.GT.AND P2, PT, R136, 0x41, !P4 ;  /* 0x000000418800780c */ /* 0x000fe40006744270 */
[----:B------:R-:W-:Y:S02]  /*e730*/  LOP3.LUT R16, R16, 0xffffffbf, RZ, 0xc0, !PT ;  /* 0xffffffbf10107812 */ /* 0x000fe400078ec0ff */
[----:B------:R-:W-:Y:S02]  /*e740*/  ISETP.LT.OR P2, PT, R18, 0x42, P2 ;  /* 0x000000421200780c */ /* 0x000fe40001741670 */
[----:B------:R-:W-:Y:S02]  /*e750*/  @P1 LOP3.LUT R16, R16, 0x40, RZ, 0xfc, !PT ;  /* 0x0000004010101812 */ /* 0x000fe400078efcff */
[----:B------:R-:W-:Y:S02]  /*e760*/  FSEL R91, R91, -INF , !P2 ;  /* 0xff8000005b5b7808 */ /* 0x000fe40005000000 */
[----:B------:R-:W-:-:S02]  /*e770*/  ISETP.GT.AND P2, PT, R136, 0x48, !P3 ;  /* 0x000000488800780c */ /* 0x000fc40005f44270 */
[----:B------:R-:W-:Y:S02]  /*e780*/  LOP3.LUT P1, RZ, R22, 0x10000, RZ, 0xc0, !PT ;  /* 0x0001000016ff7812 */ /* 0x000fe4000782c0ff */
[----:B------:R-:W-:Y:S02]  /*e790*/  ISETP.LT.OR P2, PT, R18, 0x49, P2 ;  /* 0x000000491200780c */ /* 0x000fe40001741670 */
[----:B------:R-:W-:Y:S02]  /*e7a0*/  LOP3.LUT P0, RZ, R22, 0x8000, RZ, 0xc0, !PT ;  /* 0x0000800016ff7812 */ /* 0x000fe4000780c0ff */
[----:B------:R-:W-:Y:S02]  /*e7b0*/  FSEL R94, R94, -INF , !P2 ;  /* 0xff8000005e5e7808 */ /* 0x000fe40005000000 */
[----:B------:R-:W-:Y:S02]  /*e7c0*/  ISETP.GT.AND P2, PT, R136, 0x49, !P1 ;  /* 0x000000498800780c */ /* 0x000fe40004f44270 */
[----:B------:R-:W-:-:S02]  /*e7d0*/  LOP3.LUT P6, RZ, R22, 0x4000, RZ, 0xc0, !PT ;  /* 0x0000400016ff7812 */ /* 0x000fc400078cc0ff */
[----:B------:R-:W-:Y:S02]  /*e7e0*/  ISETP.LT.OR P2, PT, R18, 0x4a, P2 ;  /* 0x0000004a1200780c */ /* 0x000fe40001741670 */
[----:B------:R-:W-:Y:S02]  /*e7f0*/  LOP3.LUT P5, RZ, R22, 0x100, RZ, 0xc0, !PT ;  /* 0x0000010016ff7812 */ /* 0x000fe400078ac0ff */
[----:B------:R-:W-:Y:S02]  /*e800*/  FSEL R95, R95, -INF , !P2 ;  /* 0xff8000005f5f7808 */ /* 0x000fe40005000000 */
[----:B------:R-:W-:Y:S02]  /*e810*/  ISETP.GT.AND P2, PT, R136, 0x50, !P0 ;  /* 0x000000508800780c */ /* 0x000fe40004744270 */
[----:B------:R-:W-:Y:S02]  /*e820*/  LOP3.LUT P4, RZ, R22, 0x80, RZ, 0xc0, !PT ;  /* 0x0000008016ff7812 */ /* 0x000fe4000788c0ff */
[----:B------:R-:W-:-:S02]  /*e830*/  ISETP.LT.OR P2, PT, R18, 0x51, P2 ;  /* 0x000000511200780c */ /* 0x000fc40001741670 */
[----:B------:R-:W-:Y:S02]  /*e840*/  LOP3.LUT P3, RZ, R22, 0x40, RZ, 0xc0, !PT ;  /* 0x0000004016ff7812 */ /* 0x000fe4000786c0ff */
[----:B------:R-:W-:Y:S02]  /*e850*/  FSEL R98, R98, -INF , !P2 ;  /* 0xff80000062627808 */ /* 0x000fe40005000000 */
[----:B------:R-:W-:Y:S02]  /*e860*/  ISETP.GT.AND P2, PT, R136, 0x51, !P6 ;  /* 0x000000518800780c */ /* 0x000fe40007744270 */
[----:B------:R-:W-:Y:S02]  /*e870*/  LOP3.LUT P1, RZ, R22, 0x20, RZ, 0xc0, !PT ;  /* 0x0000002016ff7812 */ /* 0x000fe4000782c0ff */
[----:B------:R-:W-:Y:S02]  /*e880*/  ISETP.LT.OR P2, PT, R18, 0x52, P2 ;  /* 0x000000521200780c */ /* 0x000fe40001741670 */
[----:B------:R-:W-:-:S02]  /*e890*/  LOP3.LUT P0, RZ, R22, 0x10, RZ, 0xc0, !PT ;  /* 0x0000001016ff7812 */ /* 0x000fc4000780c0ff */
[----:B------:R-:W-:Y:S02]  /*e8a0*/  FSEL R99, R99, -INF , !P2 ;  /* 0xff80000063637808 */ /* 0x000fe40005000000 */
[----:B------:R-:W-:Y:S02]  /*e8b0*/  LOP3.LUT P2, RZ, R22, 0x2000, RZ, 0xc0, !PT ;  /* 0x0000200016ff7812 */ /* 0x000fe4000784c0ff */
[----:B------:R-:W-:Y:S02]  /*e8c0*/  FMNMX.FTZ R10, R120, R3, !PT ;  /* 0x00000003780a7209 */ /* 0x000fe40007810000 */
        /* <DEDUP_REMOVED lines=38> */
[----:B------:R-:W-:-:S02]  /*eb30*/  ISETP.GT.AND P2, PT, R136, 0x70, !P4 ;  /* 0x000000708800780c */ /* 0x000fc40006744270 */
[----:B------:R-:W-:Y:S02]  /*eb40*/  FMNMX.FTZ R10, R88, R10, !PT ;  /* 0x0000000a580a7209 */ /* 0x000fe40007810000 */
[----:B------:R-:W-:Y:S02]  /*eb50*/  ISETP.LT.OR P2, PT, R18, 0x71, P2 ;  /* 0x000000711200780c */ /* 0x000fe40001741670 */
[----:B------:R-:W-:Y:S02]  /*eb60*/  FMNMX.FTZ R10, R89, R10, !PT ;  /* 0x0000000a590a7209 */ /* 0x000fe40007810000 */
[----:B------:R-:W-:Y:S02]  /*eb70*/  FSEL R82, R82, -INF , !P2 ;  /* 0xff80000052527808 */ /* 0x000fe40005000000 */
[----:B------:R-:W-:Y:S02]  /*eb80*/  ISETP.GT.AND P2, PT, R136, 0x71, !P3 ;  /* 0x000000718800780c */ /* 0x000fe40005f44270 */
[----:B------:R-:W-:-:S02]  /*eb90*/  FMNMX.FTZ R10, R92, R10, !PT ;  /* 0x0000000a5c0a7209 */ /* 0x000fc40007810000 */
[----:B------:R-:W-:Y:S02]  /*eba0*/  ISETP.LT.OR P2, PT, R18, 0x72, P2 ;  /* 0x000000721200780c */ /* 0x000fe40001741670 */
[----:B------:R-:W-:Y:S02]  /*ebb0*/  FMNMX.FTZ R10, R93, R10, !PT ;  /* 0x0000000a5d0a7209 */ /* 0x000fe40007810000 */
[----:B------:R-:W-:Y:S02]  /*ebc0*/  FSEL R83, R83, -INF , !P2 ;  /* 0xff80000053537808 */ /* 0x000fe40005000000 */
[----:B------:R-:W-:Y:S02]  /*ebd0*/  ISETP.GT.AND P2, PT, R136, 0x78, !P1 ;  /* 0x000000788800780c */ /* 0x000fe40004f44270 */
[----:B------:R-:W-:Y:S02]  /*ebe0*/  FMNMX.FTZ R10, R96, R10, !PT ;  /* 0x0000000a600a7209 */ /* 0x000fe40007810000 */
[----:B------:R-:W-:-:S02]  /*ebf0*/  ISETP.LT.OR P2, PT, R18, 0x79, P2 ;  /* 0x000000791200780c */ /* 0x000fc40001741670 */
[----:B------:R-:W-:Y:S02]  /*ec00*/  FMNMX.FTZ R10, R97, R10, !PT ;  /* 0x0000000a610a7209 */ /* 0x000fe40007810000 */
[----:B------:R-:W-:Y:S02]  /*ec10*/  FSEL R86, R86, -INF , !P2 ;  /* 0xff80000056567808 */ /* 0x000fe40005000000 */
[----:B------:R-:W-:Y:S02]  /*ec20*/  ISETP.GT.AND P2, PT, R136, 0x79, !P0 ;  /* 0x000000798800780c */ /* 0x000fe40004744270 */
[----:B------:R-:W-:Y:S02]  /*ec30*/  FMNMX.FTZ R10, R100, R10, !PT ;  /* 0x0000000a640a7209 */ /* 0x000fe40007810000 */
[----:B------:R-:W-:Y:S02]  /*ec40*/  ISETP.LT.OR P2, PT, R18, 0x7a, P2 ;  /* 0x0000007a1200780c */ /* 0x000fe40001741670 */
[----:B------:R-:W-:-:S02]  /*ec50*/  FMNMX.FTZ R10, R101, R10, !PT ;  /* 0x0000000a650a7209 */ /* 0x000fc40007810000 */
[----:B------:R-:W-:Y:S02]  /*ec60*/  FSEL R87, R87, -INF , !P2 ;  /* 0xff80000057577808 */ /* 0x000fe40005000000 */
        /* <DEDUP_REMOVED lines=38> */
[----:B------:R-:W-:Y:S01]  /*eed0*/  LOP3.LUT P1, RZ, R22, 0x10000000, RZ, 0xc0, !PT ;  /* 0x1000000016ff7812 */ /* 0x000fe2000782c0ff */
[----:B------:R-:W0:Y:S01]  /*eee0*/  SHFL.BFLY PT, R11, R10, 0x2, 0x1f ;  /* 0x0c401f000a0b7f89 */ /* 0x000e2200000e0000 */
[----:B------:R-:W-:Y:S02]  /*eef0*/  FSEL R134, R134, -INF , !P2 ;  /* 0xff80000086867808 */ /* 0x000fe40005000000 */
[----:B------:R-:W-:-:S02]  /*ef00*/  LOP3.LUT P2, RZ, R16, 0x2, RZ, 0xc0, !PT ;  /* 0x0000000210ff7812 */ /* 0x000fc4000784c0ff */
[C---:B------:R-:W-:Y:S02]  /*ef10*/  ISETP.GT.AND P1, PT, R136.reuse, 0x99, !P1 ;  /* 0x000000998800780c */ /* 0x040fe40004f24270 */
[----:B------:R-:W-:Y:S02]  /*ef20*/  ISETP.GT.AND P2, PT, R136, 0x19, !P2 ;  /* 0x000000198800780c */ /* 0x000fe40005744270 */
[----:B------:R-:W-:Y:S02]  /*ef30*/  LOP3.LUT P0, RZ, R22, 0x4000000, RZ, 0xc0, !PT ;  /* 0x0400000016ff7812 */ /* 0x000fe4000780c0ff */
[----:B------:R-:W-:Y:S02]  /*ef40*/  ISETP.LT.OR P2, PT, R18, 0x1a, P2 ;  /* 0x0000001a1200780c */ /* 0x000fe40001741670 */
[----:B------:R-:W-:Y:S02]  /*ef50*/  LOP3.LUT P3, RZ, R22, 0x1000000, RZ, 0xc0, !PT ;  /* 0x0100000016ff7812 */ /* 0x000fe4000786c0ff */
[----:B------:R-:W-:-:S02]  /*ef60*/  FSEL R135, R135, -INF , !P2 ;  /* 0xff80000087877808 */ /* 0x000fc40005000000 */
[C---:B------:R-:W-:Y:S02]  /*ef70*/  LOP3.LUT P2, RZ, R22.reuse, 0x1, RZ, 0xc0, !PT ;  /* 0x0000000116ff7812 */ /* 0x040fe4000784c0ff */
[----:B------:R-:W-:Y:S02]  /*ef80*/  LOP3.LUT P4, RZ, R22, 0x8, RZ, 0xc0, !PT ;  /* 0x0000000816ff7812 */ /* 0x000fe4000788c0ff */
[----:B------:R-:W-:Y:S02]  /*ef90*/  ISETP.GT.AND P2, PT, R136, RZ, !P2 ;  /* 0x000000ff8800720c */ /* 0x000fe40005744270 */
[----:B------:R-:W-:Y:S02]  /*efa0*/  LOP3.LUT P5, RZ, R22, 0x4, RZ, 0xc0, !PT ;  /* 0x0000000416ff7812 */ /* 0x000fe400078ac0ff */
[----:B------:R-:W-:Y:S02]  /*efb0*/  ISETP.LT.OR P2, PT, R18, 0x1, P2 ;  /* 0x000000011200780c */ /* 0x000fe40001741670 */
[----:B0-----:R-:W-:-:S02]  /*efc0*/  FMNMX.FTZ R10, R10, R11, !PT ;  /* 0x0000000b0a0a7209 */ /* 0x001fc40007810000 */
[----:B------:R-:W-:Y:S02]  /*efd0*/  FSEL R122, R122, -INF , !P2 ;  /* 0xff8000007a7a7808 */ /* 0x000fe40005000000 */
[----:B------:R-:W-:Y:S01]  /*efe0*/  LOP3.LUT P2, RZ, R22, 0x8000000, RZ, 0xc0, !PT ;  /* 0x0800000016ff7812 */ /* 0x000fe2000784c0ff */
[----:B------:R-:W0:Y:S01]  /*eff0*/  SHFL.BFLY PT, R11, R10, 0x1, 0x1f ;  /* 0x0c201f000a0b7f89 */ /* 0x000e2200000e0000 */
[----:B------:R-:W-:Y:S02]  /*f000*/  FMNMX.FTZ R12, R122, R0, !PT ;  /* 0x000000007a0c7209 */ /* 0x000fe40007810000 */
[----:B------:R-:W-:Y:S02]  /*f010*/  ISETP.GT.AND P2, PT, R136, 0x80, !P2 ;  /* 0x000000808800780c */ /* 0x000fe40005744270 */
[----:B------:R-:W-:Y:S02]  /*f020*/  FMNMX.FTZ R12, R123, R12, !PT ;  /* 0x0000000c7b0c7209 */ /* 0x000fe40007810000 */
[----:B------:R-:W-:-:S02]  /*f030*/  ISETP.LT.OR P2, PT, R18, 0x81, P2 ;  /* 0x000000811200780c */ /* 0x000fc40001741670 */
[----:B------:R-:W-:Y:S02]  /*f040*/  FMNMX.FTZ R12, R126, R12, !PT ;  /* 0x0000000c7e0c7209 */ /* 0x000fe40007810000 */
[----:B------:R-:W-:Y:S02]  /*f050*/  FSEL R58, R58, -INF , !P2 ;  /* 0xff8000003a3a7808 */ /* 0x000fe40005000000 */
[----:B------:R-:W-:Y:S02]  /*f060*/  FMNMX.FTZ R12, R127, R12, !PT ;  /* 0x0000000c7f0c7209 */ /* 0x000fe40007810000 */
[----:B------:R-:W-:Y:S02]  /*f070*/  LOP3.LUT P6, RZ, R22, 0x2, RZ, 0xc0, !PT ;  /* 0x0000000216ff7812 */ /* 0x000fe400078cc0ff */
[----:B------:R-:W-:Y:S02]  /*f080*/  FMNMX.FTZ R12, R130, R12, !PT ;  /* 0x0000000c820c7209 */ /* 0x000fe40007810000 */
[----:B------:R-:W-:-:S02]  /*f090*/  LOP3.LUT P2, RZ, R22, 0x2000000, RZ, 0xc0, !PT ;  /* 0x0200000016ff7812 */ /* 0x000fc4000784c0ff */
[----:B------:R-:W-:Y:S02]  /*f0a0*/  FMNMX.FTZ R12, R131, R12, !PT ;  /* 0x0000000c830c7209 */ /* 0x000fe40007810000 */
[----:B------:R-:W-:Y:S02]  /*f0b0*/  LOP3.LUT R22, R22, 0xfffffffd, RZ, 0xc0, !PT ;  /* 0xfffffffd16167812 */ /* 0x000fe400078ec0ff */
[----:B------:R-:W-:Y:S02]  /*f0c0*/  FMNMX.FTZ R12, R134, R12, !PT ;  /* 0x0000000c860c7209 */ /* 0x000fe40007810000 */
[----:B------:R-:W-:Y:S02]  /*f0d0*/  ISETP.GT.AND P0, PT, R136, 0x81, !P0 ;  /* 0x000000818800780c */ /* 0x000fe40004704270 */
[----:B------:R-:W-:Y:S02]  /*f0e0*/  FMNMX.FTZ R12, R135, R12, !PT ;  /* 0x0000000c870c7209 */ /* 0x000fe40007810000 */
[----:B------:R-:W-:-:S02]  /*f0f0*/  @P1 LOP3.LUT R22, R22, 0x2, RZ, 0xfc, !PT ;  /* 0x0000000216161812 */ /* 0x000fc400078efcff */
[----:B------:R-:W-:Y:S02]  /*f100*/  FMNMX.FTZ R12, R106, R12, !PT ;  /* 0x0000000c6a0c7209 */ /* 0x000fe40007810000 */
[----:B------:R-:W-:Y:S02]  /*f110*/  ISETP.LT.OR P1, PT, R18, 0x82, P0 ;  /* 0x000000821200780c */ /* 0x000fe40000721670 */
[----:B------:R-:W-:Y:S02]  /*f120*/  FMNMX.FTZ R12, R107, R12, !PT ;  /* 0x0000000c6b0c7209 */ /* 0x000fe40007810000 */
[----:B------:R-:W-:Y:S02]  /*f130*/  ISETP.GT.AND P2, PT, R136, 0x88, !P2 ;  /* 0x000000888800780c */ /* 0x000fe40005744270 */
[----:B------:R-:W-:Y:S02]  /*f140*/  FMNMX.FTZ R12, R110, R12, !PT ;  /* 0x0000000c6e0c7209 */ /* 0x000fe40007810000 */
[----:B------:R-:W-:-:S02]  /*f150*/  ISETP.LT.OR P0, PT, R18, 0x89, P2 ;  /* 0x000000891200780c */ /* 0x000fc40001701670 */
[----:B------:R-:W-:Y:S02]  /*f160*/  FMNMX.FTZ R12, R111, R12, !PT ;  /* 0x0000000c6f0c7209 */ /* 0x000fe40007810000 */
[----:B------:R-:W-:Y:S02]  /*f170*/  LOP3.LUT P2, RZ, R22, 0x2, RZ, 0xc0, !PT ;  /* 0x0000000216ff7812 */ /* 0x000fe4000784c0ff */
[----:B------:R-:W-:Y:S02]  /*f180*/  FMNMX.FTZ R12, R114, R12, !PT ;  /* 0x0000000c720c7209 */ /* 0x000fe40007810000 */
[----:B------:R-:W-:Y:S02]  /*f190*/  LOP3.LUT R22, R22, 0xfffffff7, RZ, 0xc0, !PT ;  /* 0xfffffff716167812 */ /* 0x000fe400078ec0ff */
[----:B------:R-:W-:Y:S02]  /*f1a0*/  FMNMX.FTZ R12, R115, R12, !PT ;  /* 0x0000000c730c7209 */ /* 0x000fe40007810000 */
[----:B------:R-:W-:-:S02]  /*f1b0*/  ISETP.GT.AND P3, PT, R136, 0x89, !P3 ;  /* 0x000000898800780c */ /* 0x000fc40005f64270 */
[----:B------:R-:W-:Y:S02]  /*f1c0*/  FMNMX.FTZ R12, R118, R12, !PT ;  /* 0x0000000c760c7209 */ /* 0x000fe40007810000 */
[----:B0-----:R-:W-:Y:S02]  /*f1d0*/  FMNMX.FTZ R10, R10, R11, !PT ;  /* 0x0000000b0a0a7209 */ /* 0x001fe40007810000 */
[----:B------:R-:W-:Y:S02]  /*f1e0*/  FMNMX.FTZ R12, R119, R12, !PT ;  /* 0x0000000c770c7209 */ /* 0x000fe40007810000 */
[----:B------:R-:W-:Y:S02]  /*f1f0*/  @P1 LOP3.LUT R22, R22, 0x8, RZ, 0xfc, !PT ;  /* 0x0000000816161812 */ /* 0x000fe400078efcff */
[----:B------:R-:W-:Y:S02]  /*f200*/  FMNMX.FTZ R12, R90, R12, !PT ;  /* 0x0000000c5a0c7209 */ /* 0x000fe40007810000 */
[----:B------:R-:W-:-:S02]  /*f210*/  ISETP.LT.OR P1, PT, R18, 0x8a, P3 ;  /* 0x0000008a1200780c */ /* 0x000fc40001f21670 */
[----:B------:R-:W-:Y:S02]  /*f220*/  FMNMX.FTZ R12, R91, R12, !PT ;  /* 0x0000000c5b0c7209 */ /* 0x000fe40007810000 */
[----:B------:R-:W-:Y:S02]  /*f230*/  FSETP.NEU.FTZ.AND P3, PT, R10, -INF , PT ;  /* 0xff8000000a00780b */ /* 0x000fe40003f7d000 */
[----:B------:R-:W-:Y:S02]  /*f240*/  FMNMX.FTZ R12, R94, R12, !PT ;  /* 0x0000000c5e0c7209 */ /* 0x000fe40007810000 */
[----:B------:R-:W-:Y:S02]  /*f250*/  FSEL R11, R10, RZ, P3 ;  /* 0x000000ff0a0b7208 */ /* 0x000fe40001800000 */
[----:B------:R-:W-:Y:S02]  /*f260*/  FMNMX.FTZ R12, R95, R12, !PT ;  /* 0x0000000c5f0c7209 */ /* 0x000fe40007810000 */
[----:B------:R-:W-:Y:S01]  /*f270*/  ISETP.GT.AND P4, PT, R136, 0x90, !P4 ;  /* 0x000000908800780c */ /* 0x000fe20006784270 */
[----:B------:R-:W-:-:S01]  /*f280*/  FADD.FTZ R3, -R11, R3 ;  /* 0x000000030b037221 */ /* 0x000fc20000010100 */
[----:B------:R-:W-:Y:S01]  /*f290*/  FMNMX.FTZ R12, R98, R12, !PT ;  /* 0x0000000c620c7209 */ /* 0x000fe20007810000 */
[----:B------:R-:W-:-:S01]  /*f2a0*/  FFMA.FTZ R11, R2, R10, -8 ;  /* 0xc1000000020b7423 */ /* 0x000fc2000001000a */
[----:B------:R-:W-:Y:S01]  /*f2b0*/  FSEL R62, R62, -INF , !P0 ;  /* 0xff8000003e3e7808 */ /* 0x000fe20004000000 */
[----:B------:R-:W-:Y:S01]  /*f2c0*/  FMUL.FTZ R3, R2, R3 ;  /* 0x0000000302037220 */ /* 0x000fe20000410000 */
[----:B------:R-:W-:-:S02]  /*f2d0*/  FMNMX.FTZ R12, R99, R12, !PT ;  /* 0x0000000c630c7209 */ /* 0x000fc40007810000 */
[----:B------:R-:W-:Y:S02]  /*f2e0*/  FSEL R11, R11, RZ, P3 ;  /* 0x000000ff0b0b7208 */ /* 0x000fe40001800000 */
[----:B------:R-:W-:Y:S01]  /*f2f0*/  FMNMX.FTZ R12, R102, R12, !PT ;  /* 0x0000000c660c7209 */ /* 0x000fe20007810000 */
[----:B------:R-:W-:Y:S01]  /*f300*/  MUFU.EX2 R3, R3 ;  /* 0x0000000300037308 */ /* 0x000fe20000000800 */
[----:B------:R-:W-:Y:S01]  /*f310*/  LOP3.LUT P3, RZ, R22, 0x8, RZ, 0xc0, !PT ;  /* 0x0000000816ff7812 */ /* 0x000fe2000786c0ff */
[C-C-:B------:R-:W-:Y:S01]  /*f320*/  FFMA.FTZ R120, R2.reuse, R120, -R11.reuse ;  /* 0x0000007802787223 */ /* 0x140fe2000001080b */
[----:B------:R-:W-:Y:S01]  /*f330*/  FMNMX.FTZ R12, R103, R12, !PT ;  /* 0x0000000c670c7209 */ /* 0x000fe20007810000 */
[C-C-:B------:R-:W-:Y:S01]  /*f340*/  FFMA.FTZ R121, R2.reuse, R121, -R11.reuse ;  /* 0x0000007902797223 */ /* 0x140fe2000001080b */
[----:B------:R-:W-:Y:S01]  /*f350*/  FSEL R59, R59, -INF , !P3 ;  /* 0xff8000003b3b7808 */ /* 0x000fe20005800000 */
[--C-:B------:R-:W-:Y:S01]  /*f360*/  FFMA.FTZ R124, R2, R124, -R11.reuse ;  /* 0x0000007c027c7223 */ /* 0x100fe2000001080b */
[----:B------:R-:W-:Y:S01]  /*f370*/  FMNMX.FTZ R12, R74, R12, !PT ;  /* 0x0000000c4a0c7209 */ /* 0x000fe20007810000 */
[----:B------:R-:W0:Y:S01]  /*f380*/  MUFU.EX2 R120, R120 ;  /* 0x0000007800787308 */ /* 0x000e220000000800 */
[----:B------:R-:W-:Y:S01]  /*f390*/  ISETP.GT.AND P5, PT, R136, 0x91, !P5 ;  /* 0x000000918800780c */ /* 0x000fe20006fa4270 */
[C-C-:B------:R-:W-:Y:S01]  /*f3a0*/  FFMA.FTZ R125, R2.reuse, R125, -R11.reuse ;  /* 0x0000007d027d7223 */ /* 0x140fe2000001080b */
[----:B------:R-:W-:Y:S01]  /*f3b0*/  FMNMX.FTZ R12, R75, R12, !PT ;  /* 0x0000000c4b0c7209 */ /* 0x000fe20007810000 */
[--C-:B------:R-:W-:Y:S01]  /*f3c0*/  FFMA.FTZ R128, R2, R128, -R11.reuse ;  /* 0x0000008002807223 */ /* 0x100fe2000001080b */
[----:B------:R-:W-:Y:S01]  /*f3d0*/  ISETP.LT.OR P4, PT, R18, 0x91, P4 ;  /* 0x000000911200780c */ /* 0x000fe20002781670 */
[--C-:B------:R-:W-:Y:S01]  /*f3e0*/  FFMA.FTZ R129, R2, R129, -R11.reuse ;  /* 0x0000008102817223 */ /* 0x100fe2000001080b */
[----:B------:R-:W-:Y:S01]  /*f3f0*/  FMNMX.FTZ R12, R78, R12, !PT ;  /* 0x0000000c4e0c7209 */ /* 0x000fe20007810000 */
[----:B------:R-:W1:Y:S01]  /*f400*/  MUFU.EX2 R121, R121 ;  /* 0x0000007900797308 */ /* 0x000e620000000800 */
[----:B------:R-:W-:Y:S01]  /*f410*/  FSEL R63, R63, -INF , !P1 ;  /* 0xff8000003f3f7808 */ /* 0x000fe20004800000 */
[C-C-:B------:R-:W-:Y:S01]  /*f420*/  FFMA.FTZ R132, R2.reuse, R132, -R11.reuse ;  /* 0x0000008402847223 */ /* 0x140fe2000001080b */
[----:B------:R-:W-:Y:S01]  /*f430*/  FMNMX.FTZ R12, R79, R12, !PT ;  /* 0x0000000c4f0c7209 */ /* 0x000fe20007810000 */
[--C-:B------:R-:W-:Y:S01]  /*f440*/  FFMA.FTZ R133, R2, R133, -R11.reuse ;  /* 0x0000008502857223 */ /* 0x100fe2000001080b */
[----:B------:R-:W-:Y:S01]  /*f450*/  ISETP.GT.AND P6, PT, R136, 0x98, !P6 ;  /* 0x000000988800780c */ /* 0x000fe200077c4270 */
[--C-:B------:R-:W-:Y:S01]  /*f460*/  FFMA.FTZ R104, R2, R104, -R11.reuse ;  /* 0x0000006802687223 */ /* 0x100fe2000001080b */
[----:B------:R-:W-:Y:S01]  /*f470*/  FMNMX.FTZ R12, R82, R12, !PT ;  /* 0x0000000c520c7209 */ /* 0x000fe20007810000 */
[----:B------:R-:W2:Y:S01]  /*f480*/  MUFU.EX2 R124, R124 ;  /* 0x0000007c007c7308 */ /* 0x000ea20000000800 */
[----:B------:R-:W-:Y:S01]  /*f490*/  ISETP.LT.OR P5, PT, R18, 0x92, P5 ;  /* 0x000000921200780c */ /* 0x000fe20002fa1670 */
[----:B0-----:R-:W-:Y:S01]  /*f4a0*/  FFMA.FTZ R21, R3, R21, R120 ;  /* 0x0000001503157223 */ /* 0x001fe20000010078 */
[----:B------:R-:W-:Y:S01]  /*f4b0*/  FMNMX.FTZ R12, R83, R12, !PT ;  /* 0x0000000c530c7209 */ /* 0x000fe20007810000 */
[--C-:B------:R-:W-:Y:S01]  /*f4c0*/  FFMA.FTZ R105, R2, R105, -R11.reuse ;  /* 0x0000006902697223 */ /* 0x100fe2000001080b */
[----:B------:R-:W-:Y:S01]  /*f4d0*/  FSEL R66, R66, -INF , !P4 ;  /* 0xff80000042427808 */ /* 0x000fe20006000000 */
[--C-:B------:R-:W-:Y:S01]  /*f4e0*/  FFMA.FTZ R108, R2, R108, -R11.reuse ;  /* 0x0000006c026c7223 */ /* 0x100fe2000001080b */
[----:B------:R-:W-:Y:S01]  /*f4f0*/  FMNMX.FTZ R12, R86, R12, !PT ;  /* 0x0000000c560c7209 */ /* 0x000fe20007810000 */
[----:B------:R-:W0:Y:S01]  /*f500*/  MUFU.EX2 R125, R125 ;  /* 0x0000007d007d7308 */ /* 0x000e220000000800 */
[----:B------:R-:W-:Y:S01]  /*f510*/  ISETP.LT.OR P6, PT, R18, 0x99, P6 ;  /* 0x000000991200780c */ /* 0x000fe200037c1670 */
[C-C-:B------:R-:W-:Y:S01]  /*f520*/  FFMA.FTZ R109, R2.reuse, R109, -R11.reuse ;  /* 0x0000006d026d7223 */ /* 0x140fe2000001080b */
[----:B------:R-:W-:Y:S01]  /*f530*/  FMNMX.FTZ R12, R87, R12, !PT ;  /* 0x0000000c570c7209 */ /* 0x000fe20007810000 */
[C-C-:B------:R-:W-:Y:S01]  /*f540*/  FFMA.FTZ R112, R2.reuse, R112, -R11.reuse ;  /* 0x0000007002707223 */ /* 0x140fe2000001080b */
[----:B------:R-:W-:Y:S01]  /*f550*/  FSEL R67, R67, -INF , !P5 ;  /* 0xff80000043437808 */ /* 0x000fe20006800000 */
[----:B------:R-:W-:Y:S01]  /*f560*/  FFMA.FTZ R113, R2, R113, -R11 ;  /* 0x0000007102717223 */ /* 0x000fe2000001080b */
[----:B------:R-:W-:Y:S01]  /*f570*/  FMNMX.FTZ R12, R58, R12, !PT ;  /* 0x0000000c3a0c7209 */ /* 0x000fe20007810000 */
[----:B------:R-:W3:Y:S01]  /*f580*/  MUFU.EX2 R128, R128 ;  /* 0x0000008000807308 */ /* 0x000ee20000000800 */
[----:B------:R-:W-:Y:S01]  /*f590*/  ISETP.LT.OR P2, PT, R18, 0x9a, P2 ;  /* 0x0000009a1200780c */ /* 0x000fe20001741670 */
[----:B-1----:R-:W-:Y:S01]  /*f5a0*/  FADD.FTZ R18, R121, R21 ;  /* 0x0000001579127221 */ /* 0x002fe20000010000 */
[----:B------:R-:W-:Y:S01]  /*f5b0*/  FMNMX.FTZ R12, R59, R12, !PT ;  /* 0x0000000c3b0c7209 */ /* 0x000fe20007810000 */
[--C-:B------:R-:W-:Y:S01]  /*f5c0*/  FFMA.FTZ R116, R2, R116, -R11.reuse ;  /* 0x0000007402747223 */ /* 0x100fe2000001080b */
[----:B------:R-:W-:Y:S01]  /*f5d0*/  FSEL R70, R70, -INF , !P6 ;  /* 0xff80000046467808 */ /* 0x000fe20007000000 */
[----:B--2---:R-:W-:Y:S01]  /*f5e0*/  FADD.FTZ R18, R124, R18 ;  /* 0x000000127c127221 */ /* 0x004fe20000010000 */
[----:B------:R-:W-:Y:S01]  /*f5f0*/  FMNMX.FTZ R12, R62, R12, !PT ;  /* 0x0000000c3e0c7209 */ /* 0x000fe20007810000 */
[----:B------:R-:W1:Y:S01]  /*f600*/  MUFU.EX2 R129, R129 ;  /* 0x0000008100817308 */ /* 0x000e620000000800 */
[----:B------:R-:W-:Y:S01]  /*f610*/  FSEL R71, R71, -INF , !P2 ;  /* 0xff80000047477808 */ /* 0x000fe20005000000 */
[----:B0-----:R-:W-:Y:S01]  /*f620*/  FADD.FTZ R18, R125, R18 ;  /* 0x000000127d127221 */ /* 0x001fe20000010000 */
[----:B------:R-:W-:Y:S01]  /*f630*/  FMNMX.FTZ R12, R63, R12, !PT ;  /* 0x0000000c3f0c7209 */ /* 0x000fe20007810000 */
[C-C-:B------:R-:W-:Y:S01]  /*f640*/  FFMA.FTZ R117, R2.reuse, R117, -R11.reuse ;  /* 0x0000007502757223 */ /* 0x140fe2000001080b */
[----:B------:R-:W-:-:S01]  /*f650*/  FFMA.FTZ R88, R2, R88, -R11 ;  /* 0x0000005802587223 */ /* 0x000fc2000001080b */
[----:B------:R-:W-:Y:S01]  /*f660*/  FFMA.FTZ R89, R2, R89, -R11 ;  /* 0x0000005902597223 */ /* 0x000fe2000001080b */
[----:B------:R-:W-:Y:S01]  /*f670*/  FMNMX.FTZ R12, R66, R12, !PT ;  /* 0x0000000c420c7209 */ /* 0x000fe20007810000 */
[----:B------:R-:W0:Y:S01]  /*f680*/  MUFU.EX2 R132, R132 ;  /* 0x0000008400847308 */ /* 0x000e220000000800 */
[----:B---3--:R-:W-:-:S01]  /*f690*/  FADD.FTZ R18, R128, R18 ;  /* 0x0000001280127221 */ /* 0x008fc20000010000 */
[C-C-:B------:R-:W-:Y:S01]  /*f6a0*/  FFMA.FTZ R92, R2.reuse, R92, -R11.reuse ;  /* 0x0000005c025c7223 */ /* 0x140fe2000001080b */
[----:B------:R-:W-:Y:S01]  /*f6b0*/  FMNMX.FTZ R12, R67, R12, !PT ;  /* 0x0000000c430c7209 */ /* 0x000fe20007810000 */
[C-C-:B------:R-:W-:Y:S01]  /*f6c0*/  FFMA.FTZ R93, R2.reuse, R93, -R11.reuse ;  /* 0x0000005d025d7223 */ /* 0x140fe2000001080b */
[----:B------:R-:W-:-:S01]  /*f6d0*/  FFMA.FTZ R96, R2, R96, -R11 ;  /* 0x0000006002607223 */ /* 0x000fc2000001080b */
[----:B------:R-:W-:Y:S01]  /*f6e0*/  FFMA.FTZ R97, R2, R97, -R11 ;  /* 0x0000006102617223 */ /* 0x000fe2000001080b */
[----:B------:R-:W-:Y:S01]  /*f6f0*/  FMNMX.FTZ R12, R70, R12, !PT ;  /* 0x0000000c460c7209 */ /* 0x000fe20007810000 */
[----:B------:R-:W2:Y:S01]  /*f700*/  MUFU.EX2 R133, R133 ;  /* 0x0000008500857308 */ /* 0x000ea20000000800 */
[----:B-1----:R-:W-:-:S01]  /*f710*/  FADD.FTZ R18, R129, R18 ;  /* 0x0000001281127221 */ /* 0x002fc20000010000 */
[C-C-:B------:R-:W-:Y:S01]  /*f720*/  FFMA.FTZ R100, R2.reuse, R100, -R11.reuse ;  /* 0x0000006402647223 */ /* 0x140fe2000001080b */
[----:B------:R-:W-:Y:S01]  /*f730*/  FMNMX.FTZ R12, R71, R12, !PT ;  /* 0x0000000c470c7209 */ /* 0x000fe20007810000 */
[C-C-:B------:R-:W-:Y:S01]  /*f740*/  FFMA.FTZ R101, R2.reuse, R101, -R11.reuse ;  /* 0x0000006502657223 */ /* 0x140fe2000001080b */
[----:B------:R-:W-:-:S01]  /*f750*/  FFMA.FTZ R72, R2, R72, -R11 ;  /* 0x0000004802487223 */ /* 0x000fc2000001080b */
[C-C-:B------:R-:W-:Y:S01]  /*f760*/  FFMA.FTZ R73, R2.reuse, R73, -R11.reuse ;  /* 0x0000004902497223 */ /* 0x140fe2000001080b */
[----:B------:R-:W-:-:S01]  /*f770*/  FFMA.FTZ R76, R2, R76, -R11 ;  /* 0x0000004c024c7223 */ /* 0x000fc2000001080b */
[----:B------:R-:W1:Y:S01]  /*f780*/  SHFL.BFLY PT, R13, R12, 0x2, 0x1f ;  /* 0x0c401f000c0d7f89 */ /* 0x000e6200000e0000 */
        /* <DEDUP_REMOVED lines=17> */
[----:B---3--:R-:W-:-:S01]  /*f8a0*/  FADD.FTZ R18, R104, R18 ;  /* 0x0000001268127221 */ /* 0x008fc20000010000 */
[----:B------:R-:W-:Y:S01]  /*f8b0*/  FFMA.FTZ R11, R2, R69, -R11 ;  /* 0x00000045020b7223 */ /* 0x000fe2000001080b */
[----:B------:R-:W-:-:S02]  /*f8c0*/  LOP3.LUT P0, RZ, R16, 0x80, RZ, 0xc0, !PT ;  /* 0x0000008010ff7812 */ /* 0x000fc4000780c0ff */
[----:B------:R-:W-:Y:S02]  /*f8d0*/  LOP3.LUT P1, RZ, R16, 0x40, RZ, 0xc0, !PT ;  /* 0x0000004010ff7812 */ /* 0x000fe4000782c0ff */
[----:B-1----:R-:W-:Y:S01]  /*f8e0*/  FMNMX.FTZ R12, R12, R13, !PT ;  /* 0x0000000d0c0c7209 */ /* 0x002fe20007810000 */
[----:B------:R-:W1:Y:S01]  /*f8f0*/  MUFU.EX2 R109, R109 ;  /* 0x0000006d006d7308 */ /* 0x000e620000000800 */
[----:B0-----:R-:W-:-:S03]  /*f900*/  FADD.FTZ R18, R105, R18 ;  /* 0x0000001269127221 */ /* 0x001fc60000010000 */
[----:B------:R-:W0:Y:S04]  /*f910*/  SHFL.BFLY PT, R13, R12, 0x1, 0x1f ;  /* 0x0c201f000c0d7f89 */ /* 0x000e2800000e0000 */
[----:B------:R-:W3:Y:S01]  /*f920*/  MUFU.EX2 R112, R112 ;  /* 0x0000007000707308 */ /* 0x000ee20000000800 */
[----:B--2---:R-:W-:-:S07]  /*f930*/  FADD.FTZ R18, R108, R18 ;  /* 0x000000126c127221 */ /* 0x004fce0000010000 */
[----:B------:R-:W2:Y:S01]  /*f940*/  MUFU.EX2 R113, R113 ;  /* 0x0000007100717308 */ /* 0x000ea20000000800 */
[----:B-1----:R-:W-:-:S07]  /*f950*/  FADD.FTZ R18, R109, R18 ;  /* 0x000000126d127221 */ /* 0x002fce0000010000 */
[----:B------:R-:W1:Y:S01]  /*f960*/  MUFU.EX2 R116, R116 ;  /* 0x0000007400747308 */ /* 0x000e620000000800 */
[----:B---3--:R-:W-:-:S01]  /*f970*/  FADD.FTZ R18, R112, R18 ;  /* 0x0000001270127221 */ /* 0x008fc20000010000 */
[----:B0-----:R-:W-:-:S04]  /*f980*/  FMNMX.FTZ R12, R12, R13, !PT ;  /* 0x0000000d0c0c7209 */ /* 0x001fc80007810000 */
[----:B------:R-:W-:Y:S02]  /*f990*/  FSETP.NEU.FTZ.AND P2, PT, R12, -INF , PT ;  /* 0xff8000000c00780b */ /* 0x000fe40003f5d000 */
[----:B------:R-:W0:Y:S01]  /*f9a0*/  MUFU.EX2 R117, R117 ;  /* 0x0000007500757308 */ /* 0x000e220000000800 */
[----:B--2---:R-:W-:-:S01]  /*f9b0*/  FADD.FTZ R18, R113, R18 ;  /* 0x0000001271127221 */ /* 0x004fc20000010000 */
[----:B------:R-:W-:-:S05]  /*f9c0*/  FSEL R13, R12, RZ, P2 ;  /* 0x000000ff0c0d7208 */ /* 0x000fca0001000000 */
[----:B------:R-:W-:Y:S01]  /*f9d0*/  FADD.FTZ R0, -R13, R0 ;  /* 0x000000000d007221 */ /* 0x000fe20000010100 */
[----:B------:R-:W-:-:S01]  /*f9e0*/  FFMA.FTZ R13, R2, R12, -8 ;  /* 0xc1000000020d7423 */ /* 0x000fc2000001000c */
[----:B------:R-:W-:Y:S01]  /*f9f0*/  MUFU.EX2 R88, R88 ;  /* 0x0000005800587308 */ /* 0x000fe20000000800 */
[----:B-1----:R-:W-:-:S01]  /*fa00*/  FADD.FTZ R18, R116, R18 ;  /* 0x0000001274127221 */ /* 0x002fc20000010000 */
[----:B------:R-:W-:Y:S02]  /*fa10*/  FMUL.FTZ R0, R2, R0 ;  /* 0x0000000002007220 */ /* 0x000fe40000410000 */
[----:B------:R-:W-:Y:S01]  /*fa20*/  FSEL R13, R13, RZ, P2 ;  /* 0x000000ff0d0d7208 */ /* 0x000fe20001000000 */
[----:B0-----:R-:W-:-:S03]  /*fa30*/  FADD.FTZ R18, R117, R18 ;  /* 0x0000001275127221 */ /* 0x001fc60000010000 */
        /* <DEDUP_REMOVED lines=17> */
[----:B------:R-:W-:-:S01]  /*fb50*/  FFMA.FTZ R118, R2, R118, -R13 ;  /* 0x0000007602767223 */ /* 0x000fc2000001080d */
[C-C-:B------:R-:W-:Y:S01]  /*fb60*/  FFMA.FTZ R119, R2.reuse, R119, -R13.reuse ;  /* 0x0000007702777223 */ /* 0x140fe2000001080d */
[----:B------:R-:W-:-:S01]  /*fb70*/  FFMA.FTZ R90, R2, R90, -R13 ;  /* 0x0000005a025a7223 */ /* 0x000fc2000001080d */
[C-C-:B------:R-:W-:Y:S01]  /*fb80*/  FFMA.FTZ R91, R2.reuse, R91, -R13.reuse ;  /* 0x0000005b025b7223 */ /* 0x140fe2000001080d */
[----:B------:R-:W-:-:S01]  /*fb90*/  FFMA.FTZ R94, R2, R94, -R13 ;  /* 0x0000005e025e7223 */ /* 0x000fc2000001080d */
[C-C-:B------:R-:W-:Y:S01]  /*fba0*/  FFMA.FTZ R95, R2.reuse, R95, -R13.reuse ;  /* 0x0000005f025f7223 */ /* 0x140fe2000001080d */
[----:B------:R-:W-:-:S01]  /*fbb0*/  FFMA.FTZ R98, R2, R98, -R13 ;  /* 0x0000006202627223 */ /* 0x000fc2000001080d */
[----:B------:R-:W2:Y:S01]  /*fbc0*/  MUFU.EX2 R126, R126 ;  /* 0x0000007e007e7308 */ /* 0x000ea20000000800 */
[----:B0-----:R-:W-:-:S01]  /*fbd0*/  FFMA.FTZ R20, R0, R20, R122 ;  /* 0x0000001400147223 */ /* 0x001fc2000001007a */
[----:B------:R-:W-:Y:S01]  /*fbe0*/  FFMA.FTZ R99, R2, R99, -R13 ;  /* 0x0000006302637223 */ /* 0x000fe2000001080d */
[----:B------:R-:W-:-:S01]  /*fbf0*/  FADD.FTZ R18, R88, R18 ;  /* 0x0000001258127221 */ /* 0x000fc20000010000 */
[C-C-:B------:R-:W-:Y:S01]  /*fc00*/  FFMA.FTZ R102, R2.reuse, R102, -R13.reuse ;  /* 0x0000006602667223 */ /* 0x140fe2000001080d */
[----:B------:R-:W-:-:S01]  /*fc10*/  FFMA.FTZ R103, R2, R103, -R13 ;  /* 0x0000006702677223 */ /* 0x000fc2000001080d */
[C-C-:B------:R-:W-:Y:S01]  /*fc20*/  FFMA.FTZ R74, R2.reuse, R74, -R13.reuse ;  /* 0x0000004a024a7223 */ /* 0x140fe2000001080d */
[----:B------:R-:W-:-:S01]  /*fc30*/  FFMA.FTZ R75, R2, R75, -R13 ;  /* 0x0000004b024b7223 */ /* 0x000fc2000001080d */
[----:B------:R-:W0:Y:S01]  /*fc40*/  MUFU.EX2 R127, R127 ;  /* 0x0000007f007f7308 */ /* 0x000e220000000800 */
[----:B-1----:R-:W-:-:S01]  /*fc50*/  FADD.FTZ R20, R123, R20 ;  /* 0x000000147b147221 */ /* 0x002fc20000010000 */
[C-C-:B------:R-:W-:Y:S01]  /*fc60*/  FFMA.FTZ R78, R2.reuse, R78, -R13.reuse ;  /* 0x0000004e024e7223 */ /* 0x140fe2000001080d */
[----:B------:R-:W-:-:S01]  /*fc70*/  FFMA.FTZ R79, R2, R79, -R13 ;  /* 0x0000004f024f7223 */ /* 0x000fc2000001080d */
[C-C-:B------:R-:W-:Y:S01]  /*fc80*/  FFMA.FTZ R82, R2.reuse, R82, -R13.reuse ;  /* 0x0000005202527223 */ /* 0x140fe2000001080d */
[----:B------:R-:W-:-:S01]  /*fc90*/  FFMA.FTZ R83, R2, R83, -R13 ;  /* 0x0000005302537223 */ /* 0x000fc2000001080d */
        /* <DEDUP_REMOVED lines=12> */
[C-C-:B------:R-:W-:Y:S01]  /*fd60*/  FFMA.FTZ R70, R2.reuse, R70, -R13.reuse ;  /* 0x0000004602467223 */ /* 0x140fe2000001080d */
[----:B------:R-:W-:-:S05]  /*fd70*/  FFMA.FTZ R13, R2, R71, -R13 ;  /* 0x00000047020d7223 */ /* 0x000fca000001080d */
        /* <DEDUP_REMOVED lines=114> */
[----:B-1----:R-:W-:-:S03]  /*104a0*/  FADD.FTZ R21, R11, R18 ;  /* 0x000000120b157221 */ /* 0x002fc60000010000 */
[----:B--2---:R-:W-:Y:S01]  /*104b0*/  FADD.FTZ R20, R13, R20 ;  /* 0x000000140d147221 */ /* 0x004fe20000010000 */
[----:B------:R-:W-:Y:S06]  /*104c0*/  @!P0 BRA `(.L_x_1212) ;  /* 0x0000000000048947 */ /* 0x000fec0003800000 */
[----:B------:R-:W-:Y:S01]  /*104d0*/  BPT.TRAP 0x1 ;  /* 0x000000040000795c */ /* 0x000fe20000300000 */
.L_x_1212:
[----:B------:R-:W2:Y:S01]  /*104e0*/  LDL R18, [R1+0x30] ;  /* 0x0000300001127983 */ /* 0x000ea20000100800 */
[----:B------:R-:W-:Y:S01]  /*104f0*/  VIADD R19, R19, 0x13260 ;  /* 0x0001326013137836 */ /* 0x000fe20000000000 */
[----:B------:R-:W-:Y:S02]  /*10500*/  F2FP.SATFINITE.E4M3.F32.PACK_AB_MERGE_C R124, R125, R124, RZ ;  /* 0x0000007c7d7c723e */ /* 0x000fe400048070ff */
[----:B------:R-:W-:Y:S02]  /*10510*/  F2FP.SATFINITE.E4M3.F32.PACK_AB_MERGE_C R126, R127, R126, RZ ;  /* 0x0000007e7f7e723e */ /* 0x000fe400048070ff */
[----:B------:R-:W-:Y:S02]  /*10520*/  F2FP.SATFINITE.E4M3.F32.PACK_AB_MERGE_C R132, R133, R132, RZ ;  /* 0x000000848584723e */ /* 0x000fe400048070ff */
[----:B------:R-:W-:Y:S02]  /*10530*/  F2FP.SATFINITE.E4M3.F32.PACK_AB_MERGE_C R134, R135, R134, RZ ;  /* 0x000000868786723e */ /* 0x000fe400048070ff */
[----:B------:R-:W-:-:S02]  /*10540*/  F2FP.SATFINITE.E4M3.F32.PACK_AB_MERGE_C R108, R109, R108, RZ ;  /* 0x0000006c6d6c723e */ /* 0x000fc400048070ff */
[----:B------:R-:W-:Y:S02]  /*10550*/  F2FP.SATFINITE.E4M3.F32.PACK_AB_MERGE_C R110, R111, R110, RZ ;  /* 0x0000006e6f6e723e */ /* 0x000fe400048070ff */
        /* <DEDUP_REMOVED lines=46> */
[----:B------:R-:W-:-:S02]  /*10840*/  F2FP.SATFINITE.E4M3.F32.PACK_AB_MERGE_C R152, R121, R120, R124 ;  /* 0x000000787998723e */ /* 0x000fc4000480707c */
[----:B--2---:R-:W-:Y:S02]  /*10850*/  PRMT R19, R18, 0x654, R19 ;  /* 0x0000065412137816 */ /* 0x004fe40000000013 */
[----:B------:R-:W2:Y:S01]  /*10860*/  LDL R18, [R1+0x24] ;  /* 0x0000240001127983 */ /* 0x000ea20000100800 */
[----:B------:R-:W-:Y:S01]  /*10870*/  F2FP.SATFINITE.E4M3.F32.PACK_AB_MERGE_C R153, R123, R122, R126 ;  /* 0x0000007a7b99723e */ /* 0x000fe2000480707e */
[----:B------:R0:W-:Y:S01]  /*10880*/  SYNCS.ARRIVE.TRANS64.RED.A1T0 RZ, [R19+URZ], RZ ;  /* 0x000000ff13ff79a7 */ /* 0x0001e2000810043f */
[----:B------:R-:W-:Y:S01]  /*10890*/  F2FP.SATFINITE.E4M3.F32.PACK_AB_MERGE_C R154, R129, R128, R132 ;  /* 0x00000080819a723e */ /* 0x000fe20004807084 */
[----:B------:R-:W-:Y:S01]  /*108a0*/  IMAD.MOV.U32 R0, RZ, RZ, R12 ;  /* 0x000000ffff007224 */ /* 0x000fe200078e000c */
[----:B------:R-:W-:Y:S01]  /*108b0*/  F2FP.SATFINITE.E4M3.F32.PACK_AB_MERGE_C R155, R131, R130, R134 ;  /* 0x00000082839b723e */ /* 0x000fe20004807086 */
[----:B------:R-:W-:Y:S01]  /*108c0*/  IMAD.MOV.U32 R3, RZ, RZ, R10 ;  /* 0x000000ffff037224 */ /* 0x000fe200078e000a */
[----:B------:R-:W-:Y:S02]  /*108d0*/  F2FP.SATFINITE.E4M3.F32.PACK_AB_MERGE_C R148, R105, R104, R108 ;  /* 0x000000686994723e */ /* 0x000fe4000480706c */
[----:B------:R-:W-:Y:S01]  /*108e0*/  F2FP.SATFINITE.E4M3.F32.PACK_AB_MERGE_C R149, R107, R106, R110 ;  /* 0x0000006a6b95723e */ /* 0x000fe2000480706e */
[----:B0-----:R-:W-:Y:S01]  /*108f0*/  IMAD.MOV.U32 R19, RZ, RZ, R14 ;  /* 0x000000ffff137224 */ /* 0x001fe200078e000e */
        /* <DEDUP_REMOVED lines=14> */
[C---:B--2---:R-:W-:Y:S01]  /*109e0*/  ISETP.GT.AND P2, PT, R8.reuse, R18, PT ;  /* 0x000000120800720c */ /* 0x044fe20003f44270 */
[----:B------:R-:W-:Y:S02]  /*109f0*/  VIADD R8, R8, 0xffffffff ;  /* 0xffffffff08087836 */ /* 0x000fe40000000000 */
[----:B------:R-:W-:-:S10]  /*10a00*/  IMAD.MOV.U32 R18, RZ, RZ, R15 ;  /* 0x000000ffff127224 */ /* 0x000fd400078e000f */
[----:B------:R-:W-:Y:S05]  /*10a10*/  @P2 BRA `(.L_x_1213) ;  /* 0xffffffbc006c2947 */ /* 0x000fea000383ffff */
[----:B------:R-:W-:Y:S05]  /*10a20*/  BSYNC B0 ;  /* 0x0000000000007941 */ /* 0x000fea0003800000 */
.L_x_1193:
[----:B------:R-:W-:Y:S02]  /*10a30*/  IMAD.MOV.U32 R0, RZ, RZ, R12 ;  /* 0x000000ffff007224 */ /* 0x000fe400078e000c */
[----:B------:R-:W-:Y:S02]  /*10a40*/  IMAD.MOV.U32 R3, RZ, RZ, R10 ;  /* 0x000000ffff037224 */ /* 0x000fe400078e000a */
[----:B------:R-:W-:Y:S02]  /*10a50*/  IMAD.MOV.U32 R18, RZ, RZ, R15 ;  /* 0x000000ffff127224 */ /* 0x000fe400078e000f */
[----:B------:R-:W-:-:S07]  /*10a60*/  IMAD.MOV.U32 R19, RZ, RZ, R14 ;  /* 0x000000ffff137224 */ /* 0x000fce00078e000e */
.L_x_1192:
[----:B------:R-:W-:Y:S05]  /*10a70*/  BSYNC B1 ;  /* 0x0000000000017941 */ /* 0x000fea0003800000 */
.L_x_1191:
[----:B------:R-:W2:Y:S01]  /*10a80*/  LDL R10, [R1+0x1c] ;  /* 0x00001c00010a7983 */ /* 0x000ea20000100800 */
[----:B------:R-:W0:Y:S03]  /*10a90*/  LDC R11, c[0x0][0x448] ;  /* 0x00011200ff0b7b82 */ /* 0x000e260000000800 */
[----:B------:R-:W3:Y:S04]  /*10aa0*/  LDL R15, [R1+0x8] ;  /* 0x00000800010f7983 */ /* 0x000ee80000100800 */
[----:B------:R-:W3:Y:S01]  /*10ab0*/  LDL R13, [R1+0xc] ;  /* 0x00000c00010d7983 */ /* 0x000ee20000100800 */
[----:B------:R-:W1:Y:S01]  /*10ac0*/  LDC R14, c[0x0][0x9e4] ;  /* 0x00027900ff0e7b82 */ /* 0x000e620000000800 */
[----:B------:R-:W-:-:S02]  /*10ad0*/  LOP3.LUT R16, R16, 0xffffffef, RZ, 0xc0, !PT ;  /* 0xffffffef10107812 */ /* 0x000fc400078ec0ff */
[----:B0-----:R-:W-:-:S13]  /*10ae0*/  ISETP.NE.AND P2, PT, R11, 0x1, PT ;  /* 0x000000010b00780c */ /* 0x001fda0003f45270 */
[----:B------:R-:W0:Y:S01]  /*10af0*/  @P2 LDC R11, c[0x0][0x44c] ;  /* 0x00011300ff0b2b82 */ /* 0x000e220000000800 */
[----:B------:R-:W-:-:S04]  /*10b00*/  @P2 LOP3.LUT R16, R16, 0x10, RZ, 0xfc, !PT ;  /* 0x0000001010102812 */ /* 0x000fc800078efcff */
[----:B------:R-:W-:-:S03]  /*10b10*/  LOP3.LUT R16, R16, 0xffffffdf, RZ, 0xc0, !PT ;  /* 0xffffffdf10107812 */ /* 0x000fc600078ec0ff */
[----:B------:R-:W4:Y:S01]  /*10b20*/  @P2 LDC R12, c[0x0][0x450] ;  /* 0x00011400ff0c2b82 */ /* 0x000f220000000800 */
[----:B--2---:R-:W-:-:S04]  /*10b30*/  VIADD R10, R10, 0xbf ;  /* 0x000000bf0a0a7836 */ /* 0x004fc80000000000 */
[----:B0-----:R-:W-:Y:S01]  /*10b40*/  @P2 IMAD.HI.U32 R11, R10, R11, RZ ;  /* 0x0000000b0a0b2227 */ /* 0x001fe200078e00ff */
[----:B---3--:R-:W-:-:S04]  /*10b50*/  IADD3 R13, R13, 0x1, -R15 ;  /* 0x000000010d0d7810 */ /* 0x008fc80007ffe80f */
[----:B----4-:R-:W-:Y:S02]  /*10b60*/  @P2 SHF.R.U32.HI R10, RZ, R12, R11 ;  /* 0x0000000cff0a2219 */ /* 0x010fe4000001160b */
[----:B-1----:R-:W-:-:S03]  /*10b70*/  ISETP.GE.AND P2, PT, R14, 0x1, PT ;  /* 0x000000010e00780c */ /* 0x002fc60003f46270 */
[----:B------:R-:W-:-:S04]  /*10b80*/  IMAD.IADD R10, R10, 0x1, R13 ;  /* 0x000000010a0a7824 */ /* 0x000fc800078e020d */
[----:B------:R-:W-:-:S06]  /*10b90*/  IMAD.IADD R9, R10, 0x1, -R9 ;  /* 0x000000010a097824 */ /* 0x000fcc00078e0a09 */
[----:B------:R-:W-:Y:S01]  /*10ba0*/  @P2 LOP3.LUT R16, R16, 0x20, RZ, 0xfc, !PT ;  /* 0x0000002010102812 */ /* 0x000fe200078efcff */
        /* <DEDUP_REMOVED lines=11> */
.L_x_1216:
[----:B------:R-:W-:-:S13]  /*10c60*/  ISETP.NE.AND P2, PT, R14, 0x1, PT ;  /* 0x000000010e00780c */ /* 0x000fda0003f45270 */
[----:B------:R-:W0:Y:S02]  /*10c70*/  @P2 LDC.64 R12, c[0x0][0x9e8] ;  /* 0x00027a00ff0c2b82 */ /* 0x000e240000000a00 */
[----:B0-----:R-:W-:-:S05]  /*10c80*/  @P2 IMAD.HI.U32 R12, R10, R12, RZ ;  /* 0x0000000c0a0c2227 */ /* 0x001fca00078e00ff */
[----:B------:R-:W-:-:S07]  /*10c90*/  @P2 SHF.R.U32.HI R10, RZ, R13, R12 ;  /* 0x0000000dff0a2219 */ /* 0x000fce000001160c */
.L_x_1217:
[----:B------:R-:W-:Y:S05]  /*10ca0*/  BSYNC B0 ;  /* 0x0000000000007941 */ /* 0x000fea0003800000 */
.L_x_1215:
[----:B------:R-:W-:-:S05]  /*10cb0*/  IMAD R10, R10, R14, RZ ;  /* 0x0000000e0a0a7224 */ /* 0x000fca00078e02ff */
[----:B------:R-:W-:-:S07]  /*10cc0*/  VIMNMX R9, R9, R10, !PT ;  /* 0x0000000a09097248 */ /* 0x000fce0007fe0100 */
.L_x_1214:
[----:B------:R-:W2:Y:S01]  /*10cd0*/  LDL R11, [R1+0x40] ;  /* 0x00004000010b7983 */ /* 0x000ea20000100800 */
[----:B------:R-:W-:Y:S01]  /*10ce0*/  VIADD R9, R9, 0x9f ;  /* 0x0000009f09097836 */ /* 0x000fe20000000000 */
[----:B------:R-:W-:Y:S03]  /*10cf0*/  BSSY B0, `(.L_x_1218) ;  /* 0x0000257000007945 */ /* 0x000fe60003800000 */
[----:B------:R-:W-:-:S05]  /*10d00*/  IMAD.HI R9, R9, 0x66666667, RZ ;  /* 0x6666666709097827 */ /* 0x000fca00078e02ff */
[----:B------:R-:W-:-:S04]  /*10d10*/  SHF.R.U32.HI R10, RZ, 0x1f, R9 ;  /* 0x0000001fff0a7819 */ /* 0x000fc80000011609 */
[----:B------:R-:W-:-:S04]  /*10d20*/  LEA.HI.SX32 R10, R9, R10, 0x1a ;  /* 0x0000000a090a7211 */ /* 0x000fc800078fd2ff */
[----:B--2---:R-:W-:-:S04]  /*10d30*/  VIMNMX R11, R11, R10, !PT ;  /* 0x0000000a0b0b7248 */ /* 0x004fc80007fe0100 */
[----:B------:R-:W-:Y:S01]  /*10d40*/  ISETP.GE.AND P2, PT, R8, R11, PT ;  /* 0x0000000b0800720c */ /* 0x000fe20003f46270 */
[----:B------:R0:W-:-:S12]  /*10d50*/  STL [R1+0x24], R11 ;  /* 0x0000240b01007387 */ /* 0x0001d80000100800 */
[----:B0-----:R-:W-:Y:S05]  /*10d60*/  @!P2 BRA `(.L_x_1219) ;  /* 0x00000024003ca947 */ /* 0x001fea0003800000 */
[----:B------:R-:W-:Y:S01]  /*10d70*/  BSSY B1, `(.L_x_1220) ;  /* 0x000024d000017945 */ /* 0x000fe20003800000 */
[----:B------:R-:W-:Y:S02]  /*10d80*/  IMAD.MOV.U32 R14, RZ, RZ, R8 ;  /* 0x000000ffff0e7224 */ /* 0x000fe400078e0008 */
[----:B------:R-:W-:Y:S02]  /*10d90*/  IMAD.MOV.U32 R11, RZ, RZ, R0 ;  /* 0x000000ffff0b7224 */ /* 0x000fe400078e0000 */
[----:B------:R-:W-:Y:S02]  /*10da0*/  IMAD.MOV.U32 R10, RZ, RZ, R3 ;  /* 0x000000ffff0a7224 */ /* 0x000fe400078e0003 */
[----:B------:R-:W-:Y:S02]  /*10db0*/  IMAD.MOV.U32 R9, RZ, RZ, R19 ;  /* 0x000000ffff097224 */ /* 0x000fe400078e0013 */
[----:B------:R-:W-:-:S07]  /*10dc0*/  IMAD.MOV.U32 R8, RZ, RZ, R18 ;  /* 0x000000ffff087224 */ /* 0x000fce00078e0012 */
.L_x_1232:
[----:B------:R-:W-:-:S05]  /*10dd0*/  VIADD R18, R8, 0x1 ;  /* 0x0000000108127836 */ /* 0x000fca0000000000 */
[----:B------:R-:W-:-:S04]  /*10de0*/  ISETP.NE.AND P2, PT, R18, 0x2, PT ;  /* 0x000000021200780c */ /* 0x000fc80003f45270 */
[----:B------:R-:W-:Y:S02]  /*10df0*/  SEL R0, RZ, 0x1, P2 ;  /* 0x00000001ff007807 */ /* 0x000fe40001000000 */
[----:B------:R-:W-:Y:S02]  /*10e00*/  SEL R18, R18, RZ, P2 ;  /* 0x000000ff12127207 */ /* 0x000fe40001000000 */
[----:B------:R-:W-:Y:S01]  /*10e10*/  LOP3.LUT R19, R9, R0, RZ, 0x3c, !PT ;  /* 0x0000000009137212 */ /* 0x000fe200078e3cff */
[----:B------:R-:W-:Y:S06]  /*10e20*/  @!P0 BRA `(.L_x_1221) ;  /* 0x0000000000048947 */ /* 0x000fec0003800000 */
[----:B------:R-:W-:Y:S01]  /*10e30*/  BPT.TRAP 0x1 ;  /* 0x000000040000795c */ /* 0x000fe20000300000 */
.L_x_1221:
[----:B------:R-:W-:Y:S01]  /*10e40*/  IMAD R0, R18, 0x8, R17 ;  /* 0x0000000812007824 */ /* 0x000fe200078e0211 */
[----:B------:R-:W-:-:S04]  /*10e50*/  SHF.L.U32 R3, R19, 0x1f, RZ ;  /* 0x0000001f13037819 */ /* 0x000fc800000006ff */
[----:B------:R0:W1:Y:S01]  /*10e60*/  SYNCS.PHASECHK.TRANS64.TRYWAIT P2, [R0+URZ+0x13230], R3 ;  /* 0x01323003000075a7 */ /* 0x000062000804017f */
[----:B------:R-:W-:Y:S05]  /*10e70*/  @!P0 BRA `(.L_x_1222) ;  /* 0x0000000000048947 */ /* 0x000fea0003800000 */
[----:B------:R-:W-:Y:S01]  /*10e80*/  BPT.TRAP 0x1 ;  /* 0x000000040000795c */ /* 0x000fe20000300000 */
.L_x_1222:
        /* <DEDUP_REMOVED lines=8> */
.L_x_1224:
[----:B------:R-:W-:Y:S05]  /*10f10*/  BSYNC B2 ;  /* 0x0000000000027941 */ /* 0x000fea0003800000 */
.L_x_1223:
        /* <DEDUP_REMOVED lines=37> */
[----:B------:R-:W-:Y:S02]  /*11170*/  R2UR UR12, R6 ;  /* 0x00000000060c72ca */ /* 0x000fe400000e0000 */
[----:B------:R-:W-:Y:S02]  /*11180*/  R2UR UR13, R7 ;  /* 0x00000000070d72ca */ /* 0x000fe400000e0000 */
[----:B------:R-:W-:Y:S01]  /*11190*/  R2UR UR18, R12 ;  /* 0x000000000c1272ca */ /* 0x000fe200000e0000 */
[----:B------:R-:W-:Y:S01]  /*111a0*/  VIADD R12, R15, 0x202 ;  /* 0x000002020f0c7836 */ /* 0x000fe20000000000 */
[----:B------:R-:W-:Y:S01]  /*111b0*/  R2UR UR19, R13 ;  /* 0x000000000d1372ca */ /* 0x000fe200000e0000 */
[----:B------:R-:W-:Y:S01]  /*111c0*/  IMAD.MOV.U32 R13, RZ, RZ, -0x7fffffe0 ;  /* 0x80000020ff0d7424 */ /* 0x000fe200078e00ff */
        /* <DEDUP_REMOVED lines=44> */
.L_x_1226:
[----:B01----:R-:W-:Y:S01]  /*11490*/  SHF.L.U32 R0, R9, 0x1f, RZ ;  /* 0x0000001f09007819 */ /* 0x003fe200000006ff */
[----:B------:R-:W-:-:S04]  /*114a0*/  IMAD R15, R8, 0x8, R17 ;  /* 0x00000008080f7824 */ /* 0x000fc800078e0211 */
[----:B------:R0:W1:Y:S01]  /*114b0*/  SYNCS.PHASECHK.TRANS64.TRYWAIT P2, [R15+URZ+0x13250], R0 ;  /* 0x013250000f0075a7 */ /* 0x000062000804017f */
[----:B------:R-:W-:Y:S05]  /*114c0*/  @!P0 BRA `(.L_x_1227) ;  /* 0x0000000000048947 */ /* 0x000fea0003800000 */
[----:B------:R-:W-:Y:S01]  /*114d0*/  BPT.TRAP 0x1 ;  /* 0x000000040000795c */ /* 0x000fe20000300000 */
.L_x_1227:
[----:B------:R-:W-:Y:S04]  /*114e0*/  BSSY B2, `(.L_x_1228) ;  /* 0x0000004000027945 */ /* 0x000fe80003800000 */
[----:B-1----:R-:W-:Y:S05]  /*114f0*/  @P2 BRA `(.L_x_1229) ;  /* 0x0000000000082947 */ /* 0x002fea0003800000 */
[----:B------:R-:W1:Y:S02]  /*11500*/  SYNCS.PHASECHK.TRANS64.TRYWAIT P2, [R15+URZ+0x13250], R0 ;  /* 0x013250000f0075a7 */ /* 0x000e64000804017f */
[----:B-1----:R-:W-:Y:S05]  /*11510*/  @!P2 BRA `(.L_x_1230) ;  /* 0x000000f00090a947 */ /* 0x002fea0003800000 */
.L_x_1229:
[----:B------:R-:W-:Y:S05]  /*11520*/  BSYNC B2 ;  /* 0x0000000000027941 */ /* 0x000fea0003800000 */
.L_x_1228:
[----:B------:R-:W-:Y:S01]  /*11530*/  VIADD R9, R17, 0x1000 ;  /* 0x0000100011097836 */ /* 0x000fe20000000000 */
[----:B01----:R-:W-:Y:S01]  /*11540*/  FMNMX.FTZ R0, R120, R10, !PT ;  /* 0x0000000a78007209 */ /* 0x003fe20007810000 */
[----:B------:R-:W-:Y:S01]  /*11550*/  WARPGROUP.ARRIVE ;  /* 0x00000000000079c5 */ /* 0x000fe20000000000 */
[----:B------:R-:W-:Y:S02]  /*11560*/  IMAD.MOV.U32 R13, RZ, RZ, -0x3ffffff0 ;  /* 0xc0000010ff0d7424 */ /* 0x000fe400078e00ff */
[----:B------:R-:W-:Y:S02]  /*11570*/  SHF.R.U32.HI R9, RZ, 0x4, R9 ;  /* 0x00000004ff097819 */ /* 0x000fe40000011609 */
[----:B------:R-:W-:Y:S02]  /*11580*/  FMNMX.FTZ R0, R121, R0, !PT ;  /* 0x0000000079007209 */ /* 0x000fe40007810000 */
[----:B------:R-:W-:-:S04]  /*11590*/  LOP3.LUT R9, R9, 0x3fff, RZ, 0xc0, !PT ;  /* 0x00003fff09097812 */ /* 0x000fc800078ec0ff */
[----:B------:R-:W-:-:S05]  /*115a0*/  LOP3.LUT R9, R9, 0x10000, RZ, 0xfc, !PT ;  /* 0x0001000009097812 */ /* 0x000fca00078efcff */
[----:B------:R-:W-:Y:S02]  /*115b0*/  IMAD R8, R8, 0x280, R9 ;  /* 0x0000028008087824 */ /* 0x000fe400078e0209 */
[----:B------:R-:W-:Y:S02]  /*115c0*/  IMAD.MOV.U32 R9, RZ, RZ, -0x3ffffff0 ;  /* 0xc0000010ff097424 */ /* 0x000fe400078e00ff */
[C---:B------:R-:W-:Y:S01]  /*115d0*/  VIADD R12, R8.reuse, 0x80 ;  /* 0x00000080080c7836 */ /* 0x040fe20000000000 */
[----:B------:R-:W-:Y:S02]  /*115e0*/  R2UR UR6, R8 ;  /* 0x00000000080672ca */ /* 0x000fe400000e0000 */
[----:B------:R-:W-:Y:S02]  /*115f0*/  R2UR UR7, R9 ;  /* 0x00000000090772ca */ /* 0x000fe400000e0000 */
[----:B------:R-:W-:Y:S02]  /*11600*/  FMNMX.FTZ R9, R124, R0, !PT ;  /* 0x000000007c097209 */ /* 0x000fe40007810000 */
[----:B------:R-:W-:-:S02]  /*11610*/  FMNMX.FTZ R0, R122, R11, !PT ;  /* 0x0000000b7a007209 */ /* 0x000fc40007810000 */
[----:B------:R-:W-:Y:S02]  /*11620*/  FMNMX.FTZ R9, R125, R9, !PT ;  /* 0x000000097d097209 */ /* 0x000fe40007810000 */
[----:B------:R-:W-:Y:S02]  /*11630*/  FMNMX.FTZ R0, R123, R0, !PT ;  /* 0x000000007b007209 */ /* 0x000fe40007810000 */
[----:B------:R-:W-:Y:S02]  /*11640*/  FMNMX.FTZ R9, R128, R9, !PT ;  /* 0x0000000980097209 */ /* 0x000fe40007810000 */
[----:B------:R-:W-:Y:S01]  /*11650*/  FMNMX.FTZ R0, R126, R0, !PT ;  /* 0x000000007e007209 */ /* 0x000fe20007810000 */
[----:B------:R-:W-:Y:S01]  /*11660*/  QGMMA.64x64x32.F32.E4M3.E4M3 R24, R152, gdesc[UR4], R24, gsb0 ;  /* 0x00e0000498187df3 */ /* 0x000fe20008000818 */
        /* <DEDUP_REMOVED lines=38> */
[----:B------:R-:W-:Y:S01]  /*118d0*/  FMNMX.FTZ R9, R72, R9, !PT ;  /* 0x0000000948097209 */ /* 0x000fe20007810000 */
[----:B------:R-:W-:Y:S02]  /*118e0*/  WARPGROUP.DEPBAR.LE gsb0, 0x0 ;  /* 0x00008000000079c5 */ /* 0x000fe40000010000 */
[----:B------:R-:W-:Y:S01]  /*118f0*/  FMNMX.FTZ R0, R102, R0, !PT ;  /* 0x0000000066007209 */ /* 0x000fe20007810000 */
[----:B------:R-:W-:Y:S01]  /*11900*/  WARPGROUP.ARRIVE ;  /* 0x00000000000079c5 */ /* 0x000fe20000000000 */
[----:B------:R-:W-:Y:S02]  /*11910*/  FMNMX.FTZ R9, R73, R9, !PT ;  /* 0x0000000949097209 */ /* 0x000fe40007810000 */
[----:B------:R-:W-:Y:S02]  /*11920*/  FMNMX.FTZ R0, R103, R0, !PT ;  /* 0x0000000067007209 */ /* 0x000fe40007810000 */
[----:B------:R-:W-:Y:S01]  /*11930*/  R2UR UR6, R12 ;  /* 0x000000000c0672ca */ /* 0x000fe200000e0000 */
[----:B------:R-:W-:Y:S01]  /*11940*/  VIADD R12, R8, 0x100 ;  /* 0x00000100080c7836 */ /* 0x000fe20000000000 */
[----:B------:R-:W-:-:S02]  /*11950*/  FMNMX.FTZ R0, R74, R0, !PT ;  /* 0x000000004a007209 */ /* 0x000fc40007810000 */
[----:B------:R-:W-:Y:S01]  /*11960*/  R2UR UR7, R13 ;  /* 0x000000000d0772ca */ /* 0x000fe200000e0000 */
[----:B------:R-:W-:Y:S01]  /*11970*/  IMAD.MOV.U32 R13, RZ, RZ, -0x3ffffff0 ;  /* 0xc0000010ff0d7424 */ /* 0x000fe200078e00ff */
[----:B------:R-:W-:Y:S02]  /*11980*/  FMNMX.FTZ R0, R75, R0, !PT ;  /* 0x000000004b007209 */ /* 0x000fe40007810000 */
[----:B------:R-:W-:Y:S02]  /*11990*/  FMNMX.FTZ R9, R76, R9, !PT ;  /* 0x000000094c097209 */ /* 0x000fe40007810000 */
[----:B------:R-:W-:Y:S02]  /*119a0*/  FMNMX.FTZ R0, R78, R0, !PT ;  /* 0x000000004e007209 */ /* 0x000fe40007810000 */
[----:B------:R-:W-:Y:S02]  /*119b0*/  FMNMX.FTZ R9, R77, R9, !PT ;  /* 0x000000094d097209 */ /* 0x000fe40007810000 */
[----:B------:R-:W-:-:S02]  /*119c0*/  FMNMX.FTZ R0, R79, R0, !PT ;  /* 0x000000004f007209 */ /* 0x000fc40007810000 */
[----:B------:R-:W-:Y:S01]  /*119d0*/  FMNMX.FTZ R9, R80, R9, !PT ;  /* 0x0000000950097209 */ /* 0x000fe20007810000 */
[----:B------:R-:W-:Y:S01]  /*119e0*/  QGMMA.64x64x32.F32.E4M3.E4M3 R24, R148, gdesc[UR4], R24, gsb0 ;  /* 0x00e0000494187df3 */ /* 0x000fe20008000818 */
        /* <DEDUP_REMOVED lines=23> */
[----:B------:R-:W-:Y:S02]  /*11b60*/  R2UR UR6, R12 ;  /* 0x000000000c0672ca */ /* 0x000fe400000e0000 */
[----:B------:R-:W0:Y:S01]  /*11b70*/  SHFL.BFLY PT, R12, R9, 0x2, 0x1f ;  /* 0x0c401f00090c7f89 */ /* 0x000e2200000e0000 */
[----:B------:R-:W-:Y:S01]  /*11b80*/  R2UR UR7, R13 ;  /* 0x000000000d0772ca */ /* 0x000fe200000e0000 */
[----:B------:R-:W-:Y:S02]  /*11b90*/  IMAD.MOV.U32 R13, RZ, RZ, -0x3ffffff0 ;  /* 0xc0000010ff0d7424 */ /* 0x000fe400078e00ff */
[----:B------:R-:W1:Y:S01]  /*11ba0*/  SHFL.BFLY PT, R3, R0, 0x2, 0x1f ;  /* 0x0c401f0000037f89 */ /* 0x000e6200000e0000 */
[----:B0-----:R-:W-:Y:S01]  /*11bb0*/  FMNMX.FTZ R9, R9, R12, !PT ;  /* 0x0000000c09097209 */ /* 0x001fe20007810000 */
[----:B------:R-:W-:Y:S01]  /*11bc0*/  VIADD R12, R8, 0x180 ;  /* 0x00000180080c7836 */ /* 0x000fe20000000000 */
[----:B-1----:R-:W-:Y:S01]  /*11bd0*/  FMNMX.FTZ R0, R0, R3, !PT ;  /* 0x0000000300007209 */ /* 0x002fe20007810000 */
[----:B------:R-:W-:-:S02]  /*11be0*/  WARPGROUP.DEPBAR.LE gsb0, 0x0 ;  /* 0x00008000000079c5 */ /* 0x000fc40000010000 */
[----:B------:R-:W-:Y:S01]  /*11bf0*/  WARPGROUP.ARRIVE ;  /* 0x00000000000079c5 */ /* 0x000fe20000000000 */
[----:B------:R-:W0:Y:S05]  /*11c00*/  SHFL.BFLY PT, R3, R9, 0x1, 0x1f ;  /* 0x0c201f0009037f89 */ /* 0x000e2a00000e0000 */
[----:B------:R-:W-:Y:S01]  /*11c10*/  QGMMA.64x64x32.F32.E4M3.E4M3 R24, R144, gdesc[UR4], R24, gsb0 ;  /* 0x00e0000490187df3 */ /* 0x000fe20008000818 */
[----:B------:R-:W-:Y:S02]  /*11c20*/  R2UR UR6, R12 ;  /* 0x000000000c0672ca */ /* 0x000fe400000e0000 */
[----:B------:R-:W1:Y:S01]  /*11c30*/  SHFL.BFLY PT, R12, R0, 0x1, 0x1f ;  /* 0x0c201f00000c7f89 */ /* 0x000e6200000e0000 */
[----:B------:R-:W-:-:S02]  /*11c40*/  R2UR UR7, R13 ;  /* 0x000000000d0772ca */ /* 0x000fc400000e0000 */
[----:B0-----:R-:W-:-:S05]  /*11c50*/  FMNMX.FTZ R3, R9, R3, !PT ;  /* 0x0000000309037209 */ /* 0x001fca0007810000 */
[----:B------:R-:W-:Y:S01]  /*11c60*/  FADD.FTZ R10, -R3, R10 ;  /* 0x0000000a030a7221 */ /* 0x000fe20000010100 */
[----:B-1----:R-:W-:-:S03]  /*11c70*/  FMNMX.FTZ R0, R0, R12, !PT ;  /* 0x0000000c00007209 */ /* 0x002fc60007810000 */
[----:B------:R-:W-:Y:S02]  /*11c80*/  FMUL.FTZ R10, R2, R10 ;  /* 0x0000000a020a7220 */ /* 0x000fe40000410000 */
[----:B------:R-:W-:-:S01]  /*11c90*/  FADD.FTZ R9, -R0, R11 ;  /* 0x0000000b00097221 */ /* 0x000fc20000010100 */
[----:B------:R-:W-:-:S03]  /*11ca0*/  FFMA.FTZ R11, R2, R3, -8 ;  /* 0xc1000000020b7423 */ /* 0x000fc60000010003 */
        /* <DEDUP_REMOVED lines=42> */
[----:B------:R-:W-:Y:S01]  /*11f50*/  FFMA.FTZ R69, R2, R0, -8 ;  /* 0xc100000002457423 */ /* 0x000fe20000010000 */
[----:B------:R-:W-:Y:S01]  /*11f60*/  MUFU.EX2 R9, R9 ;  /* 0x0000000900097308 */ /* 0x000fe20000000800 */
[----:B------:R-:W-:-:S02]  /*11f70*/  WARPGROUP.DEPBAR.LE gsb0, 0x0 ;  /* 0x00008000000079c5 */ /* 0x000fc40000010000 */
[C-C-:B------:R-:W-:Y:S01]  /*11f80*/  FFMA.FTZ R122, R2.reuse, R122, -R69.reuse ;  /* 0x0000007a027a7223 */ /* 0x140fe20000010845 */
[----:B------:R-:W-:-:S01]  /*11f90*/  FFMA.FTZ R123, R2, R123, -R69 ;  /* 0x0000007b027b7223 */ /* 0x000fc20000010845 */
[C-C-:B------:R-:W-:Y:S01]  /*11fa0*/  FFMA.FTZ R126, R2.reuse, R126, -R69.reuse ;  /* 0x0000007e027e7223 */ /* 0x140fe20000010845 */
[----:B------:R-:W-:-:S01]  /*11fb0*/  FFMA.FTZ R127, R2, R127, -R69 ;  /* 0x0000007f027f7223 */ /* 0x000fc20000010845 */
[C-C-:B------:R-:W-:Y:S01]  /*11fc0*/  FFMA.FTZ R130, R2.reuse, R130, -R69.reuse ;  /* 0x0000008202827223 */ /* 0x140fe20000010845 */
[----:B------:R-:W0:Y:S01]  /*11fd0*/  MUFU.EX2 R12, R12 ;  /* 0x0000000c000c7308 */ /* 0x000e220000000800 */
[----:B------:R-:W-:-:S01]  /*11fe0*/  FFMA.FTZ R131, R2, R131, -R69 ;  /* 0x0000008302837223 */ /* 0x000fc20000010845 */
[C-C-:B------:R-:W-:Y:S01]  /*11ff0*/  FFMA.FTZ R134, R2.reuse, R134, -R69.reuse ;  /* 0x0000008602867223 */ /* 0x140fe20000010845 */
[----:B------:R-:W-:-:S01]  /*12000*/  FFMA.FTZ R135, R2, R135, -R69 ;  /* 0x0000008702877223 */ /* 0x000fc20000010845 */
[----:B------:R-:W-:Y:S01]  /*12010*/  WARPGROUP.ARRIVE ;  /* 0x00000000000079c5 */ /* 0x000fe20000000000 */
[----:B------:R-:W-:-:S01]  /*12020*/  FFMA.FTZ R106, R2, R106, -R69 ;  /* 0x0000006a026a7223 */ /* 0x000fc20000010845 */
[C-C-:B------:R-:W-:Y:S01]  /*12030*/  FFMA.FTZ R107, R2.reuse, R107, -R69.reuse ;  /* 0x0000006b026b7223 */ /* 0x140fe20000010845 */
[----:B------:R-:W-:-:S01]  /*12040*/  FFMA.FTZ R110, R2, R110, -R69 ;  /* 0x0000006e026e7223 */ /* 0x000fc20000010845 */
[----:B------:R-:W1:Y:S01]  /*12050*/  MUFU.EX2 R122, R122 ;  /* 0x0000007a007a7308 */ /* 0x000e620000000800 */
[----:B------:R-:W-:-:S01]  /*12060*/  FFMA.FTZ R111, R2, R111, -R69 ;  /* 0x0000006f026f7223 */ /* 0x000fc20000010845 */
[----:B------:R-:W-:Y:S01]  /*12070*/  QGMMA.64x64x32.F32.E4M3.E4M3 R24, R140, gdesc[UR4], R24, gsb0 ;  /* 0x00e000048c187df3 */ /* 0x000fe20008000818 */
[----:B------:R-:W-:-:S01]  /*12080*/  FFMA.FTZ R114, R2, R114, -R69 ;  /* 0x0000007202727223 */ /* 0x000fc20000010845 */
[C-C-:B------:R-:W-:Y:S01]  /*12090*/  FFMA.FTZ R115, R2.reuse, R115, -R69.reuse ;  /* 0x0000007302737223 */ /* 0x140fe20000010845 */
[----:B------:R-:W-:-:S01]  /*120a0*/  FFMA.FTZ R118, R2, R118, -R69 ;  /* 0x0000007602767223 */ /* 0x000fc20000010845 */
[C-C-:B------:R-:W-:Y:S01]  /*120b0*/  FFMA.FTZ R119, R2.reuse, R119, -R69.reuse ;  /* 0x0000007702777223 */ /* 0x140fe20000010845 */
[----:B------:R-:W-:-:S01]  /*120c0*/  FFMA.FTZ R90, R2, R90, -R69 ;  /* 0x0000005a025a7223 */ /* 0x000fc20000010845 */
[----:B------:R-:W2:Y:S01]  /*120d0*/  MUFU.EX2 R13, R13 ;  /* 0x0000000d000d7308 */ /* 0x000ea20000000800 */
[----:B0-----:R-:W-:-:S01]  /*120e0*/  FFMA.FTZ R21, R10, R21, R12 ;  /* 0x000000150a157223 */ /* 0x001fc2000001000c */
[C-C-:B------:R-:W-:Y:S01]  /*120f0*/  FFMA.FTZ R91, R2.reuse, R91, -R69.reuse ;  /* 0x0000005b025b7223 */ /* 0x140fe20000010845 */
[----:B------:R-:W-:-:S01]  /*12100*/  FFMA.FTZ R94, R2, R94, -R69 ;  /* 0x0000005e025e7223 */ /* 0x000fc20000010845 */
[C-C-:B------:R-:W-:Y:S01]  /*12110*/  FFMA.FTZ R95, R2.reuse, R95, -R69.reuse ;  /* 0x0000005f025f7223 */ /* 0x140fe20000010845 */
[----:B------:R-:W-:-:S01]  /*12120*/  FFMA.FTZ R98, R2, R98, -R69 ;  /* 0x0000006202627223 */ /* 0x000fc20000010845 */
[----:B------:R-:W-:-:S02]  /*12130*/  VIADD R56, R8, 0x200 ;  /* 0x0000020008387836 */ /* 0x000fc40000000000 */
[----:B------:R-:W-:-:S01]  /*12140*/  FFMA.FTZ R8, R2, R99, -R69 ;  /* 0x0000006302087223 */ /* 0x000fc20000010845 */
[----:B------:R-:W0:Y:S01]  /*12150*/  MUFU.EX2 R123, R123 ;  /* 0x0000007b007b7308 */ /* 0x000e220000000800 */
[----:B-1----:R-:W-:-:S01]  /*12160*/  FFMA.FTZ R20, R9, R20, R122 ;  /* 0x0000001409147223 */ /* 0x002fc2000001007a */
[----:B------:R-:W-:Y:S01]  /*12170*/  IMAD.MOV.U32 R57, RZ, RZ, -0x3ffffff0 ;  /* 0xc0000010ff397424 */ /* 0x000fe200078e00ff */
[----:B------:R-:W-:Y:S01]  /*12180*/  R2UR UR6, R56 ;  /* 0x00000000380672ca */ /* 0x000fe200000e0000 */
[C-C-:B------:R-:W-:Y:S01]  /*12190*/  FFMA.FTZ R56, R2.reuse, R102, -R69.reuse ;  /* 0x0000006602387223 */ /* 0x140fe20000010845 */
[----:B------:R-:W-:-:S01]  /*121a0*/  FFMA.FTZ R74, R2, R74, -R69 ;  /* 0x0000004a024a7223 */ /* 0x000fc20000010845 */
[----:B------:R-:W-:Y:S01]  /*121b0*/  FFMA.FTZ R75, R2, R75, -R69 ;  /* 0x0000004b024b7223 */ /* 0x000fe20000010845 */
[----:B------:R-:W-:Y:S01]  /*121c0*/  R2UR UR7, R57 ;  /* 0x00000000390772ca */ /* 0x000fe200000e0000 */
        /* <DEDUP_REMOVED lines=20> */
[----:B------:R-:W-:Y:S01]  /*12310*/  FFMA.FTZ R69, R2, R71, -R69 ;  /* 0x0000004702457223 */ /* 0x000fe20000010845 */
[----:B------:R-:W-:-:S03]  /*12320*/  @!P1 IMAD R99, R18, 0x8, R17 ;  /* 0x0000000812639824 */ /* 0x000fc600078e0211 */
[----:B------:R-:W1:Y:S01]  /*12330*/  MUFU.EX2 R127, R127 ;  /* 0x0000007f007f7308 */ /* 0x000e620000000800 */
[----:B--2---:R-:W-:-:S01]  /*12340*/  FADD.FTZ R20, R126, R20 ;  /* 0x000000147e147221 */ /* 0x004fc20000010000 */
[----:B------:R-:W-:-:S05]  /*12350*/  @!P1 VIADD R99, R99, 0x13240 ;  /* 0x0001324063639836 */ /* 0x000fca0000000000 */
[----:B------:R-:W-:Y:S01]  /*12360*/  @!P1 PRMT R99, RZ, 0x654, R99 ;  /* 0x00000654ff639816 */ /* 0x000fe20000000063 */
        /* <DEDUP_REMOVED lines=8> */
[----:B------:R-:W-:Y:S02]  /*123f0*/  WARPGROUP.DEPBAR.LE gsb0, 0x0 ;  /* 0x00008000000079c5 */ /* 0x000fe40000010000 */
[----:B------:R-:W-:-:S04]  /*12400*/  WARPGROUP.ARRIVE ;  /* 0x00000000000079c5 */ /* 0x000fc80000000000 */
[----:B------:R-:W0:Y:S01]  /*12410*/  MUFU.EX2 R128, R128 ;  /* 0x0000008000807308 */ /* 0x000e220000000800 */
[----:B-1----:R-:W-:-:S01]  /*12420*/  FADD.FTZ R21, R125, R21 ;  /* 0x000000157d157221 */ /* 0x002fc20000010000 */
[----:B------:R-:W-:Y:S06]  /*12430*/  QGMMA.64x64x32.F32.E4M3.E4M3 R24, R136, gdesc[UR4], R24, gsb0 ;  /* 0x00e0000488187df3 */ /* 0x000fec0008000818 */
        /* <DEDUP_REMOVED lines=20> */
[----:B------:R-:W-:Y:S02]  /*12580*/  WARPGROUP.DEPBAR.LE gsb0, 0x0 ;  /* 0x00008000000079c5 */ /* 0x000fe40000010000 */
[----:B------:R2:W-:Y:S04]  /*12590*/  @!P1 SYNCS.ARRIVE.TRANS64.RED.A1T0 RZ, [R99+URZ], RZ ;  /* 0x000000ff63ff99a7 */ /* 0x0005e8000810043f */
[----:B------:R-:W3:Y:S01]  /*125a0*/  MUFU.EX2 R111, R111 ;  /* 0x0000006f006f7308 */ /* 0x000ee20000000800 */
[----:B0-----:R-:W-:-:S07]  /*125b0*/  FADD.FTZ R20, R110, R20 ;  /* 0x000000146e147221 */ /* 0x001fce0000010000 */
[----:B------:R-:W0:Y:S01]  /*125c0*/  MUFU.EX2 R112, R112 ;  /* 0x0000007000707308 */ /* 0x000e220000000800 */
[----:B-1----:R-:W-:-:S07]  /*125d0*/  FADD.FTZ R21, R109, R21 ;  /* 0x000000156d157221 */ /* 0x002fce0000010000 */
[----:B------:R-:W1:Y:S01]  /*125e0*/  MUFU.EX2 R114, R114 ;  /* 0x0000007200727308 */ /* 0x000e620000000800 */
[----:B---3--:R-:W-:-:S07]  /*125f0*/  FADD.FTZ R20, R111, R20 ;  /* 0x000000146f147221 */ /* 0x008fce0000010000 */
        /* <DEDUP_REMOVED lines=107> */
[----:B---3--:R-:W-:-:S01]  /*12cb0*/  FADD.FTZ R20, R70, R20 ;  /* 0x0000001446147221 */ /* 0x008fc20000010000 */
[----:B0-----:R-:W-:-:S03]  /*12cc0*/  FADD.FTZ R21, R11, R21 ;  /* 0x000000150b157221 */ /* 0x001fc60000010000 */
[----:B-1----:R-:W-:Y:S01]  /*12cd0*/  FADD.FTZ R20, R69, R20 ;  /* 0x0000001445147221 */ /* 0x002fe20000010000 */
[----:B--2---:R-:W-:Y:S06]  /*12ce0*/  @!P0 BRA `(.L_x_1231) ;  /* 0x0000000000048947 */ /* 0x004fec0003800000 */
[----:B------:R-:W-:Y:S01]  /*12cf0*/  BPT.TRAP 0x1 ;  /* 0x000000040000795c */ /* 0x000fe20000300000 */
.L_x_1231:
[----:B------:R-:W-:Y:S01]  /*12d00*/  F2FP.SATFINITE.E4M3.F32.PACK_AB_MERGE_C R57, R57, R56, RZ ;  /* 0x000000383939723e */ /* 0x000fe200048070ff */
[----:B------:R-:W2:Y:S01]  /*12d10*/  LDL R71, [R1+0x30] ;  /* 0x0000300001477983 */ /* 0x000ea20000100800 */
[----:B------:R-:W-:Y:S01]  /*12d20*/  VIADD R15, R15, 0x13260 ;  /* 0x000132600f0f7836 */ /* 0x000fe20000000000 */
[----:B------:R-:W-:Y:S02]  /*12d30*/  F2FP.SATFINITE.E4M3.F32.PACK_AB_MERGE_C R11, R11, R68, RZ ;  /* 0x000000440b0b723e */ /* 0x000fe400048070ff */
[----:B------:R-:W-:Y:S02]  /*12d40*/  F2FP.SATFINITE.E4M3.F32.PACK_AB_MERGE_C R147, R8, R98, R57 ;  /* 0x000000620893723e */ /* 0x000fe40004807039 */
[----:B------:R-:W3:Y:S01]  /*12d50*/  LDL R8, [R1+0x24] ;  /* 0x0000240001087983 */ /* 0x000ee20000100800 */
        /* <DEDUP_REMOVED lines=72> */
[----:B--2---:R-:W-:-:S04]  /*131e0*/  PRMT R15, R71, 0x654, R15 ;  /* 0x00000654470f7816 */ /* 0x004fc8000000000f */
[----:B------:R0:W-:Y:S01]  /*131f0*/  SYNCS.ARRIVE.TRANS64.RED.A1T0 RZ, [R15+URZ], RZ ;  /* 0x000000ff0fff79a7 */ /* 0x0001e2000810043f */
[C---:B---3--:R-:W-:Y:S01]  /*13200*/  ISETP.GT.AND P2, PT, R14.reuse, R8, PT ;  /* 0x000000080e00720c */ /* 0x048fe20003f44270 */
[----:B------:R-:W-:Y:S02]  /*13210*/  VIADD R14, R14, 0xffffffff ;  /* 0xffffffff0e0e7836 */ /* 0x000fe40000000000 */
[----:B------:R-:W-:-:S10]  /*13220*/  IMAD.MOV.U32 R8, RZ, RZ, R18 ;  /* 0x000000ffff087224 */ /* 0x000fd400078e0012 */
[----:B0-----:R-:W-:Y:S05]  /*13230*/  @P2 BRA `(.L_x_1232) ;  /* 0xffffffd800e42947 */ /* 0x001fea000383ffff */
[----:B------:R-:W-:Y:S05]  /*13240*/  BSYNC B1 ;  /* 0x0000000000017941 */ /* 0x000fea0003800000 */
.L_x_1220:
[----:B------:R-:W-:-:S07]  /*13250*/  IMAD.MOV.U32 R8, RZ, RZ, R14 ;  /* 0x000000ffff087224 */ /* 0x000fce00078e000e */
.L_x_1219:
[----:B------:R-:W-:Y:S05]  /*13260*/  BSYNC B0 ;  /* 0x0000000000007941 */ /* 0x000fea0003800000 */
.L_x_1218:
[----:B------:R-:W2:Y:S01]  /*13270*/  LDL R9, [R1+0x40] ;  /* 0x0000400001097983 */ /* 0x000ea20000100800 */
[----:B------:R-:W-:Y:S01]  /*13280*/  BSSY B0, `(.L_x_1233) ;  /* 0x0000423000007945 */ /* 0x000fe20003800000 */
[----:B--2---:R-:W-:-:S13]  /*13290*/  ISETP.GE.AND P2, PT, R8, R9, PT ;  /* 0x000000090800720c */ /* 0x004fda0003f46270 */
[----:B------:R-:W-:Y:S05]  /*132a0*/  @!P2 BRA `(.L_x_1234) ;  /* 0x000000400080a947 */ /* 0x000fea0003800000 */
[----:B------:R-:W-:Y:S02]  /*132b0*/  IMAD.MOV.U32 R9, RZ, RZ, R0 ;  /* 0x000000ffff097224 */ /* 0x000fe400078e0000 */
[----:B------:R-:W-:Y:S02]  /*132c0*/  IMAD.MOV.U32 R14, RZ, RZ, R3 ;  /* 0x000000ffff0e7224 */ /* 0x000fe400078e0003 */
[----:B------:R-:W-:Y:S02]  /*132d0*/  IMAD.MOV.U32 R11, RZ, RZ, R19 ;  /* 0x000000ffff0b7224 */ /* 0x000fe400078e0013 */
[----:B------:R-:W-:-:S07]  /*132e0*/  IMAD.MOV.U32 R10, RZ, RZ, R18 ;  /* 0x000000ffff0a7224 */ /* 0x000fce00078e0012 */
.L_x_1254:
[----:B------:R-:W-:-:S05]  /*132f0*/  VIADD R0, R10, 0x1 ;  /* 0x000000010a007836 */ /* 0x000fca0000000000 */
[----:B------:R-:W-:-:S04]  /*13300*/  ISETP.NE.AND P2, PT, R0, 0x2, PT ;  /* 0x000000020000780c */ /* 0x000fc80003f45270 */
[----:B------:R-:W-:Y:S02]  /*13310*/  SEL R0, R0, RZ, P2 ;  /* 0x000000ff00007207 */ /* 0x000fe40001000000 */
[----:B------:R-:W-:-:S03]  /*13320*/  SEL R12, RZ, 0x1, P2 ;  /* 0x00000001ff0c7807 */ /* 0x000fc60001000000 */
[----:B------:R-:W-:Y:S01]  /*13330*/  IMAD.MOV.U32 R18, RZ, RZ, R0 ;  /* 0x000000ffff127224 */ /* 0x000fe200078e0000 */
[----:B------:R-:W-:Y:S01]  /*13340*/  LOP3.LUT R19, R11, R12, RZ, 0x3c, !PT ;  /* 0x0000000c0b137212 */ /* 0x000fe200078e3cff */
[----:B------:R-:W-:Y:S06]  /*13350*/  @!P0 BRA `(.L_x_1235) ;  /* 0x0000000000048947 */ /* 0x000fec0003800000 */
[----:B------:R-:W-:Y:S01]  /*13360*/  BPT.TRAP 0x1 ;  /* 0x000000040000795c */ /* 0x000fe20000300000 */
.L_x_1235:
[----:B------:R-:W-:Y:S01]  /*13370*/  IMAD R3, R18, 0x8, R17 ;  /* 0x0000000812037824 */ /* 0x000fe200078e0211 */
[----:B------:R-:W-:-:S04]  /*13380*/  SHF.L.U32 R12, R19, 0x1f, RZ ;  /* 0x0000001f130c7819 */ /* 0x000fc800000006ff */
[----:B------:R0:W1:Y:S01]  /*13390*/  SYNCS.PHASECHK.TRANS64.TRYWAIT P2, [R3+URZ+0x13230], R12 ;  /* 0x0132300c030075a7 */ /* 0x000062000804017f */
[----:B------:R-:W-:Y:S05]  /*133a0*/  @!P0 BRA `(.L_x_1236) ;  /* 0x0000000000048947 */ /* 0x000fea0003800000 */
[----:B------:R-:W-:Y:S01]  /*133b0*/  BPT.TRAP 0x1 ;  /* 0x000000040000795c */ /* 0x000fe20000300000 */
.L_x_1236:
        /* <DEDUP_REMOVED lines=8> */
.L_x_1238:
[----:B------:R-:W-:Y:S05]  /*13440*/  BSYNC B1 ;  /* 0x0000000000017941 */ /* 0x000fea0003800000 */
.L_x_1237:
        /* <DEDUP_REMOVED lines=87> */
.L_x_1240:
[----:B------:R-:W-:Y:S01]  /*139c0*/  SHF.L.U32 R3, R11, 0x1f, RZ ;  /* 0x0000001f0b037819 */ /* 0x000fe200000006ff */
[----:B------:R-:W-:-:S04]  /*139d0*/  IMAD R15, R10, 0x8, R17 ;  /* 0x000000080a0f7824 */ /* 0x000fc800078e0211 */
[----:B------:R0:W1:Y:S01]  /*139e0*/  SYNCS.PHASECHK.TRANS64.TRYWAIT P2, [R15+URZ+0x13250], R3 ;  /* 0x013250030f0075a7 */ /* 0x000062000804017f */
[----:B------:R-:W-:Y:S05]  /*139f0*/  @!P0 BRA `(.L_x_1241) ;  /* 0x0000000000048947 */ /* 0x000fea0003800000 */
[----:B------:R-:W-:Y:S01]  /*13a00*/  BPT.TRAP 0x1 ;  /* 0x000000040000795c */ /* 0x000fe20000300000 */
.L_x_1241:
[----:B------:R-:W-:Y:S04]  /*13a10*/  BSSY B1, `(.L_x_1242) ;  /* 0x0000004000017945 */ /* 0x000fe80003800000 */
[----:B-1----:R-:W-:Y:S05]  /*13a20*/  @P2 BRA `(.L_x_1243) ;  /* 0x0000000000082947 */ /* 0x002fea0003800000 */
[----:B------:R-:W1:Y:S02]  /*13a30*/  SYNCS.PHASECHK.TRANS64.TRYWAIT P2, [R15+URZ+0x13250], R3 ;  /* 0x013250030f0075a7 */ /* 0x000e64000804017f */
[----:B-1----:R-:W-:Y:S05]  /*13a40*/  @!P2 BRA `(.L_x_1244) ;  /* 0x000000cc006ca947 */ /* 0x002fea0003800000 */
.L_x_1243:
[----:B------:R-:W-:Y:S05]  /*13a50*/  BSYNC B1 ;  /* 0x0000000000017941 */ /* 0x000fea0003800000 */
.L_x_1242:
[----:B------:R-:W-:Y:S01]  /*13a60*/  VIADD R11, R17, 0x1000 ;  /* 0x00001000110b7836 */ /* 0x000fe20000000000 */
[----:B------:R-:W-:Y:S01]  /*13a70*/  WARPGROUP.ARRIVE ;  /* 0x00000000000079c5 */ /* 0x000fe20000000000 */
[----:B------:R-:W-:Y:S01]  /*13a80*/  IMAD.MOV.U32 R13, RZ, RZ, -0x3ffffff0 ;  /* 0xc0000010ff0d7424 */ /* 0x000fe200078e00ff */
[----:B01----:R-:W0:Y:S02]  /*13a90*/  LDC R3, c[0x0][0x448] ;  /* 0x00011200ff037b82 */ /* 0x003e240000000800 */
[----:B------:R-:W-:-:S04]  /*13aa0*/  SHF.R.U32.HI R11, RZ, 0x4, R11 ;  /* 0x00000004ff0b7819 */ /* 0x000fc8000001160b */
[----:B------:R-:W-:-:S04]  /*13ab0*/  LOP3.LUT R11, R11, 0x3fff, RZ, 0xc0, !PT ;  /* 0x00003fff0b0b7812 */ /* 0x000fc800078ec0ff */
[----:B------:R-:W-:-:S05]  /*13ac0*/  LOP3.LUT R11, R11, 0x10000, RZ, 0xfc, !PT ;  /* 0x000100000b0b7812 */ /* 0x000fca00078efcff */
[----:B------:R-:W-:Y:S02]  /*13ad0*/  IMAD R10, R10, 0x280, R11 ;  /* 0x000002800a0a7824 */ /* 0x000fe400078e020b */
[----:B------:R-:W-:-:S03]  /*13ae0*/  IMAD.MOV.U32 R11, RZ, RZ, -0x3ffffff0 ;  /* 0xc0000010ff0b7424 */ /* 0x000fc600078e00ff */
[----:B------:R-:W-:Y:S02]  /*13af0*/  R2UR UR6, R10 ;  /* 0x000000000a0672ca */ /* 0x000fe400000e0000 */
[----:B------:R-:W-:-:S13]  /*13b00*/  R2UR UR7, R11 ;  /* 0x000000000b0772ca */ /* 0x000fda00000e0000 */
[----:B------:R-:W-:Y:S01]  /*13b10*/  QGMMA.64x64x32.F32.E4M3.E4M3 R24, R152, gdesc[UR4], R24, gsb0 ;  /* 0x00e0000498187df3 */ /* 0x000fe20008000818 */
[----:B------:R-:W-:Y:S01]  /*13b20*/  VIADD R12, R10, 0x80 ;  /* 0x000000800a0c7836 */ /* 0x000fe20000000000 */
[----:B------:R-:W-:-:S04]  /*13b30*/  R2UR UR7, R13 ;  /* 0x000000000d0772ca */ /* 0x000fc800000e0000 */
[----:B------:R-:W-:Y:S01]  /*13b40*/  R2UR UR6, R12 ;  /* 0x000000000c0672ca */ /* 0x000fe200000e0000 */
[----:B------:R-:W-:Y:S02]  /*13b50*/  WARPGROUP.DEPBAR.LE gsb0, 0x0 ;  /* 0x00008000000079c5 */ /* 0x000fe40000010000 */
[----:B------:R-:W-:Y:S01]  /*13b60*/  WARPGROUP.ARRIVE ;  /* 0x00000000000079c5 */ /* 0x000fe20000000000 */
[----:B------:R-:W2:Y:S04]  /*13b70*/  LDL R152, [R1+0x3c] ;  /* 0x00003c0001987983 */ /* 0x000ea80000100800 */
[----:B------:R-:W3:Y:S05]  /*13b80*/  LDL R153, [R1+0x38] ;  /* 0x0000380001997983 */ /* 0x000eea0000100800 */
[----:B------:R-:W-:Y:S01]  /*13b90*/  QGMMA.64x64x32.F32.E4M3.E4M3 R24, R148, gdesc[UR4], R24, gsb0 ;  /* 0x00e0000494187df3 */ /* 0x000fe20008000818 */
[----:B------:R-:W4:Y:S04]  /*13ba0*/  LDL R154, [R1+0xc] ;  /* 0x00000c00019a7983 */ /* 0x000f280000100800 */
[----:B------:R-:W4:Y:S01]  /*13bb0*/  LDL R155, [R1+0x8] ;  /* 0x00000800019b7983 */ /* 0x000f220000100800 */
[----:B------:R-:W-:-:S03]  /*13bc0*/  WARPGROUP.DEPBAR.LE gsb0, 0x0 ;  /* 0x00008000000079c5 */ /* 0x000fc60000010000 */
[----:B------:R-:W2:Y:S01]  /*13bd0*/  LDL R151, [R1+0x1c] ;  /* 0x00001c0001977983 */ /* 0x000ea20000100800 */
[----:B------:R-:W-:Y:S01]  /*13be0*/  VIADD R12, R10, 0x100 ;  /* 0x000001000a0c7836 */ /* 0x000fe20000000000 */
[----:B------:R-:W-:Y:S01]  /*13bf0*/  WARPGROUP.ARRIVE ;  /* 0x00000000000079c5 */ /* 0x000fe20000000000 */
[----:B------:R-:W-:Y:S01]  /*13c00*/  IMAD.MOV.U32 R13, RZ, RZ, -0x3ffffff0 ;  /* 0xc0000010ff0d7424 */ /* 0x000fe200078e00ff */
[----:B0-----:R-:W-:Y:S01]  /*13c10*/  ISETP.NE.AND P2, PT, R3, 0x1, PT ;  /* 0x000000010300780c */ /* 0x001fe20003f45270 */
[----:B------:R-:W-:Y:S01]  /*13c20*/  IMAD.MOV.U32 R11, RZ, RZ, -0x3ffffff0 ;  /* 0xc0000010ff0b7424 */ /* 0x000fe200078e00ff */
[----:B------:R-:W-:Y:S01]  /*13c30*/  R2UR UR6, R12 ;  /* 0x000000000c0672ca */ /* 0x000fe200000e0000 */
[C---:B------:R-:W-:Y:S01]  /*13c40*/  VIADD R12, R10.reuse, 0x180 ;  /* 0x000001800a0c7836 */ /* 0x040fe20000000000 */
[----:B------:R-:W-:Y:S01]  /*13c50*/  R2UR UR7, R13 ;  /* 0x000000000d0772ca */ /* 0x000fe200000e0000 */
[----:B------:R-:W-:Y:S01]  /*13c60*/  IMAD.MOV.U32 R13, RZ, RZ, -0x3ffffff0 ;  /* 0xc0000010ff0d7424 */ /* 0x000fe200078e00ff */
[----:B------:R-:W-:Y:S01]  /*13c70*/  ULOP3.LUT UR4, URZ, UR42, URZ, 0x33, !UPT ;  /* 0x0000002a3f047292 */ /* 0x000fe2000f8e333f */
[----:B------:R-:W-:-:S02]  /*13c80*/  VIADD R10, R10, 0x200 ;  /* 0x000002000a0a7836 */ /* 0x000fc40000000000 */
[----:B------:R-:W-:-:S04]  /*13c90*/  @!P1 IMAD R0, R0, 0x8, R17 ;  /* 0x0000000800009824 */ /* 0x000fc800078e0211 */
[----:B------:R-:W0:Y:S04]  /*13ca0*/  @P2 LDC R3, c[0x0][0x44c] ;  /* 0x00011300ff032b82 */ /* 0x000e280000000800 */
[----:B------:R-:W-:Y:S01]  /*13cb0*/  QGMMA.64x64x32.F32.E4M3.E4M3 R24, R144, gdesc[UR4], R24, gsb0 ;  /* 0x00e0000490187df3 */ /* 0x000fe20008000818 */
[----:B------:R-:W-:Y:S02]  /*13cc0*/  R2UR UR6, R12 ;  /* 0x000000000c0672ca */ /* 0x000fe400000e0000 */
[----:B------:R-:W-:Y:S01]  /*13cd0*/  R2UR UR7, R13 ;  /* 0x000000000d0772ca */ /* 0x000fe200000e0000 */
[----:B------:R-:W-:Y:S02]  /*13ce0*/  WARPGROUP.DEPBAR.LE gsb0, 0x0 ;  /* 0x00008000000079c5 */ /* 0x000fe40000010000 */
[----:B------:R-:W-:-:S10]  /*13cf0*/  WARPGROUP.ARRIVE ;  /* 0x00000000000079c5 */ /* 0x000fd40000000000 */
[----:B------:R-:W-:Y:S01]  /*13d00*/  QGMMA.64x64x32.F32.E4M3.E4M3 R24, R140, gdesc[UR4], R24, gsb0 ;  /* 0x00e000048c187df3 */ /* 0x000fe20008000818 */
[----:B------:R-:W-:Y:S02]  /*13d10*/  R2UR UR6, R10 ;  /* 0x000000000a0672ca */ /* 0x000fe400000e0000 */
[----:B------:R-:W-:Y:S01]  /*13d20*/  R2UR UR7, R11 ;  /* 0x000000000b0772ca */ /* 0x000fe200000e0000 */
[----:B------:R-:W1:Y:S01]  /*13d30*/  @P2 LDC R10, c[0x0][0x450] ;  /* 0x00011400ff0a2b82 */ /* 0x000e620000000800 */
[----:B------:R-:W-:Y:S02]  /*13d40*/  WARPGROUP.DEPBAR.LE gsb0, 0x0 ;  /* 0x00008000000079c5 */ /* 0x000fe40000010000 */
[----:B------:R-:W-:-:S09]  /*13d50*/  WARPGROUP.ARRIVE ;  /* 0x00000000000079c5 */ /* 0x000fd20000000000 */
[----:B------:R-:W-:Y:S03]  /*13d60*/  QGMMA.64x64x32.F32.E4M3.E4M3 R24, R136, gdesc[UR4], R24, gsb0 ;  /* 0x00e0000488187df3 */ /* 0x000fe60008000818 */
[----:B------:R-:W-:Y:S02]  /*13d70*/  WARPGROUP.DEPBAR.LE gsb0, 0x0 ;  /* 0x00008000000079c5 */ /* 0x000fe40000010000 */
[----:B--2---:R-:W-:-:S04]  /*13d80*/  IMAD.IADD R11, R152, 0x1, R151 ;  /* 0x00000001980b7824 */ /* 0x004fc800078e0297 */
[----:B0-----:R-:W-:-:S04]  /*13d90*/  @P2 IMAD.HI.U32 R12, R11, R3, RZ ;  /* 0x000000030b0c2227 */ /* 0x001fc800078e00ff */
[----:B------:R-:W-:Y:S01]  /*13da0*/  IMAD.MOV.U32 R3, RZ, RZ, R11 ;  /* 0x000000ffff037224 */ /* 0x000fe200078e000b */
[----:B-1----:R-:W-:Y:S01]  /*13db0*/  @P2 SHF.R.U32.HI R3, RZ, R10, R12 ;  /* 0x0000000aff032219 */ /* 0x002fe2000001160c */
[----:B------:R-:W-:Y:S02]  /*13dc0*/  @!P1 VIADD R10, R0, 0x13240 ;  /* 0x00013240000a9836 */ /* 0x000fe40000000000 */
[----:B------:R-:W-:Y:S02]  /*13dd0*/  IMAD R0, R8, -0xa0, RZ ;  /* 0xffffff6008007824 */ /* 0x000fe400078e02ff */
[----:B------:R-:W0:Y:S01]  /*13de0*/  SHFL.IDX PT, R139, R3, RZ, 0x1c1f ;  /* 0x001c1fff038b7589 */ /* 0x000e2200000e0000 */
[----:B------:R-:W-:Y:S01]  /*13df0*/  @!P1 PRMT R10, RZ, 0x654, R10 ;  /* 0x00000654ff0a9816 */ /* 0x000fe2000000000a */
[----:B------:R-:W-:-:S03]  /*13e00*/  VIADD R136, R0, 0x1 ;  /* 0x0000000100887836 */ /* 0x000fc60000000000 */
[----:B------:R1:W-:Y:S01]  /*13e10*/  @!P1 SYNCS.ARRIVE.TRANS64.RED.A1T0 RZ, [R10+URZ], RZ ;  /* 0x000000ff0aff99a7 */ /* 0x0003e2000810043f */
[----:B---3--:R-:W-:-:S05]  /*13e20*/  IMAD R136, R153, -0x2, R136 ;  /* 0xfffffffe99887824 */ /* 0x008fca00078e0288 */
[----:B----4-:R-:W-:Y:S01]  /*13e30*/  IADD3 R13, -R155, R136, R154 ;  /* 0x000000889b0d7210 */ /* 0x010fe20007ffe19a */
[----:B------:R-:W-:Y:S01]  /*13e40*/  VIADD R136, R136, 0xffffffff ;  /* 0xffffffff88887836 */ /* 0x000fe20000000000 */
[----:B------:R-:W2:Y:S03]  /*13e50*/  LDC R153, c[0x0][0x9e4] ;  /* 0x00027900ff997b82 */ /* 0x000ea60000000800 */
[C---:B------:R-:W-:Y:S02]  /*13e60*/  VIADD R12, R13.reuse, UR39 ;  /* 0x000000270d0c7c36 */ /* 0x040fe40008000000 */
[----:B------:R-:W-:Y:S02]  /*13e70*/  VIADD R13, R13, UR4 ;  /* 0x000000040d0d7c36 */ /* 0x000fe40008000000 */
[--C-:B0-----:R-:W-:Y:S02]  /*13e80*/  IMAD.IADD R137, R12, 0x1, R139.reuse ;  /* 0x000000010c897824 */ /* 0x101fe400078e028b */
[----:B------:R-:W-:Y:S01]  /*13e90*/  IMAD.IADD R138, R13, 0x1, R139 ;  /* 0x000000010d8a7824 */ /* 0x000fe200078e028b */
[----:B--2---:R-:W-:-:S13]  /*13ea0*/  ISETP.GE.AND P2, PT, R153, 0x1, PT ;  /* 0x000000019900780c */ /* 0x004fda0003f46270 */
[----:B-1----:R-:W-:Y:S05]  /*13eb0*/  @!P2 BRA `(.L_x_1245) ;  /* 0x000000000054a947 */ /* 0x002fea0003800000 */
        /* <DEDUP_REMOVED lines=12> */
.L_x_1247:
[----:B------:R-:W-:-:S05]  /*13f80*/  IMAD.U32 R140, RZ, RZ, UR36 ;  /* 0x00000024ff8c7e24 */ /* 0x000fca000f8e00ff */
[----:B------:R-:W-:-:S13]  /*13f90*/  ISETP.NE.AND P2, PT, R140, 0x1, PT ;  /* 0x000000018c00780c */ /* 0x000fda0003f45270 */
[----:B------:R-:W0:Y:S02]  /*13fa0*/  @P2 LDC.64 R10, c[0x0][0x9e8] ;  /* 0x00027a00ff0a2b82 */ /* 0x000e240000000a00 */
[----:B0-----:R-:W-:-:S05]  /*13fb0*/  @P2 IMAD.HI.U32 R10, R139, R10, RZ ;  /* 0x0000000a8b0a2227 */ /* 0x001fca00078e00ff */
[----:B------:R-:W-:-:S07]  /*13fc0*/  @P2 SHF.R.U32.HI R139, RZ, R11, R10 ;  /* 0x0000000bff8b2219 */ /* 0x000fce000001160a */
.L_x_1248:
[----:B------:R-:W-:Y:S05]  /*13fd0*/  BSYNC B1 ;  /* 0x0000000000017941 */ /* 0x000fea0003800000 */
.L_x_1246:
[----:B------:R-:W-:-:S05]  /*13fe0*/  IMAD R139, R139, R140, R136 ;  /* 0x0000008c8b8b7224 */ /* 0x000fca00078e0288 */
[----:B------:R-:W-:Y:S02]  /*13ff0*/  VIMNMX R138, R138, R139, !PT ;  /* 0x0000008b8a8a7248 */ /* 0x000fe40007fe0100 */
[----:B------:R-:W-:-:S07]  /*14000*/  VIADDMNMX R137, R139, R140, R137, PT ;  /* 0x0000008c8b897246 */ /* 0x000fce0003800189 */
.L_x_1245:
        /* <DEDUP_REMOVED lines=11> */
[----:B------:R-:W-:Y:S02]  /*140c0*/  ISETP.GT.AND P2, PT, R138, 0x8, !P3 ;  /* 0x000000088a00780c */ /* 0x000fe40005f44270 */
        /* <DEDUP_REMOVED lines=11> */
[----:B------:R-:W-:Y:S02]  /*14180*/  ISETP.LT.OR P2, PT, R137, 0x11, P2 ;  /* 0x000000118900780c */ /* 0x000fe40001741670 */
[----:B------:R-:W-:Y:S02]  /*14190*/  @P4 LOP3.LUT R22, R22, 0x2, RZ, 0xfc, !PT ;  /* 0x0000000216164812 */ /* 0x000fe400078efcff */
[----:B------:R-:W-:Y:S02]  /*141a0*/  FSEL R128, R128, -INF , !P2 ;  /* 0xff80000080807808 */ /* 0x000fe40005000000 */
[----:B------:R-:W-:Y:S02]  /*141b0*/  @P3 LOP3.LUT R16, R16, 0x1, RZ, 0xfc, !PT ;  /* 0x0000000110103812 */ /* 0x000fe400078efcff */
[----:B------:R-:W-:Y:S02]  /*141c0*/  ISETP.GE.AND P3, PT, R0, 0x12, PT ;  /* 0x000000120000780c */ /* 0x000fe40003f66270 */
[----:B------:R-:W-:-:S02]  /*141d0*/  LOP3.LUT R16, R16, 0xfffffff7, RZ, 0xc0, !PT ;  /* 0xfffffff710107812 */ /* 0x000fc400078ec0ff */
[----:B------:R-:W-:Y:S02]  /*141e0*/  ISETP.GT.AND P2, PT, R138, 0x11, !P3 ;  /* 0x000000118a00780c */ /* 0x000fe40005f44270 */
[----:B------:R-:W-:Y:S02]  /*141f0*/  LOP3.LUT R22, R22, 0xfffffffb, RZ, 0xc0, !PT ;  /* 0xfffffffb16167812 */ /* 0x000fe400078ec0ff */
        /* <DEDUP_REMOVED lines=196> */
[----:B------:R-:W-:Y:S02]  /*14e40*/  ISETP.GE.AND P6, PT, R0, 0x9a, PT ;  /* 0x0000009a0000780c */ /* 0x000fe40003fc6270 */
[----:B------:R-:W0:Y:S11]  /*14e50*/  SHFL.IDX PT, R0, R3, 0x1, 0x1c1f ;  /* 0x003c1f0003007f89 */ /* 0x000e3600000e0000 */
[----:B------:R-:W-:-:S02]  /*14e60*/  @P6 LOP3.LUT R22, R22, 0x10000000, RZ, 0xfc, !PT ;  /* 0x1000000016166812 */ /* 0x000fc400078efcff */
[----:B------:R-:W-:-:S04]  /*14e70*/  ISETP.GT.AND P6, PT, R138, 0x99, !P6 ;  /* 0x000000998a00780c */ /* 0x000fc800077c4270 */
[----:B------:R-:W-:-:S04]  /*14e80*/  ISETP.LT.OR P6, PT, R137, 0x9a, P6 ;  /* 0x0000009a8900780c */ /* 0x000fc800037c1670 */
[----:B------:R-:W-:Y:S02]  /*14e90*/  FSEL R69, R69, -INF , !P6 ;  /* 0xff80000045457808 */ /* 0x000fe40007000000 */
[----:B------:R-:W-:Y:S01]  /*14ea0*/  ISETP.GE.AND P6, PT, R153, 0x1, PT ;  /* 0x000000019900780c */ /* 0x000fe20003fc6270 */
[--C-:B0-----:R-:W-:Y:S02]  /*14eb0*/  IMAD.IADD R12, R12, 0x1, R0.reuse ;  /* 0x000000010c0c7824 */ /* 0x101fe400078e0200 */
[----:B------:R-:W-:-:S10]  /*14ec0*/  IMAD.IADD R13, R13, 0x1, R0 ;  /* 0x000000010d0d7824 */ /* 0x000fd400078e0200 */
        /* <DEDUP_REMOVED lines=13> */
.L_x_1251:
[----:B------:R-:W-:-:S05]  /*14fa0*/  IMAD.U32 R3, RZ, RZ, UR36 ;  /* 0x00000024ff037e24 */ /* 0x000fca000f8e00ff */
[----:B------:R-:W-:-:S13]  /*14fb0*/  ISETP.NE.AND P6, PT, R3, 0x1, PT ;  /* 0x000000010300780c */ /* 0x000fda0003fc5270 */
[----:B------:R-:W0:Y:S02]  /*14fc0*/  @P6 LDC.64 R10, c[0x0][0x9e8] ;  /* 0x00027a00ff0a6b82 */ /* 0x000e240000000a00 */
[----:B0-----:R-:W-:-:S05]  /*14fd0*/  @P6 IMAD.HI.U32 R10, R0, R10, RZ ;  /* 0x0000000a000a6227 */ /* 0x001fca00078e00ff */
[----:B------:R-:W-:-:S07]  /*14fe0*/  @P6 SHF.R.U32.HI R0, RZ, R11, R10 ;  /* 0x0000000bff006219 */ /* 0x000fce000001160a */
.L_x_1252:
[----:B------:R-:W-:Y:S05]  /*14ff0*/  BSYNC B1 ;  /* 0x0000000000017941 */ /* 0x000fea0003800000 */
.L_x_1250:
[----:B------:R-:W-:-:S05]  /*15000*/  IMAD R0, R0, R3, R136 ;  /* 0x0000000300007224 */ /* 0x000fca00078e0288 */
[----:B------:R-:W-:Y:S02]  /*15010*/  VIADDMNMX R12, R0, R3, R12, PT ;  /* 0x00000003000c7246 */ /* 0x000fe4000380010c */
[----:B------:R-:W-:-:S07]  /*15020*/  VIMNMX R13, R13, R0, !PT ;  /* 0x000000000d0d7248 */ /* 0x000fce0007fe0100 */
.L_x_1249:
        /* <DEDUP_REMOVED lines=104> */
[C---:B------:R-:W-:Y:S02]  /*156b0*/  ISETP.LT.OR P2, PT, R12.reuse, 0x5a, P2 ;  /* 0x0000005a0c00780c */ /* 0x040fe40001741670 */
[----:B------:R-:W-:Y:S02]  /*156c0*/  ISETP.LT.OR P3, PT, R12, 0x91, P3 ;  /* 0x000000910c00780c */ /* 0x000fe40001f61670 */
[----:B------:R-:W-:Y:S02]  /*156d0*/  FSEL R103, R103, -INF , !P2 ;  /* 0xff80000067677808 */ /* 0x000fe40005000000 */
[----:B------:R-:W-:Y:S02]  /*156e0*/  LOP3.LUT P2, RZ, R22, 0x800, RZ, 0xc0, !PT ;  /* 0x0000080016ff7812 */ /* 0x000fe4000784c0ff */
[----:B------:R-:W-:-:S02]  /*156f0*/  ISETP.GT.AND P4, PT, R13, 0x91, !P4 ;  /* 0x000000910d00780c */ /* 0x000fc40006784270 */
[C---:B------:R-:W-:Y:S02]  /*15700*/  ISETP.GT.AND P2, PT, R13.reuse, 0x60, !P2 ;  /* 0x000000600d00780c */ /* 0x040fe40005744270 */
[----:B------:R-:W-:Y:S02]  /*15710*/  FSEL R66, R66, -INF , !P3 ;  /* 0xff80000042427808 */ /* 0x000fe40005800000 */
[----:B------:R-:W-:Y:S02]  /*15720*/  ISETP.LT.OR P2, PT, R12, 0x61, P2 ;  /* 0x000000610c00780c */ /* 0x000fe40001741670 */
[----:B------:R-:W-:Y:S02]  /*15730*/  ISETP.GT.AND P5, PT, R13, 0x98, !P5 ;  /* 0x000000980d00780c */ /* 0x000fe40006fa4270 */
[----:B------:R-:W-:Y:S02]  /*15740*/  FSEL R74, R74, -INF , !P2 ;  /* 0xff8000004a4a7808 */ /* 0x000fe40005000000 */
[----:B------:R-:W-:-:S02]  /*15750*/  LOP3.LUT P2, RZ, R22, 0x400, RZ, 0xc0, !PT ;  /* 0x0000040016ff7812 */ /* 0x000fc4000784c0ff */
[C---:B------:R-:W-:Y:S02]  /*15760*/  ISETP.LT.OR P4, PT, R12.reuse, 0x92, P4 ;  /* 0x000000920c00780c */ /* 0x040fe40002781670 */
        /* <DEDUP_REMOVED lines=10> */
[----:B------:R-:W-:-:S04]  /*15810*/  ISETP.LT.OR P2, PT, R12, 0x69, P2 ;  /* 0x000000690c00780c */ /* 0x000fc80001741670 */
[----:B------:R-:W-:Y:S02]  /*15820*/  FSEL R78, R78, -INF , !P2 ;  /* 0xff8000004e4e7808 */ /* 0x000fe40005000000 */
[----:B------:R-:W-:-:S04]  /*15830*/  LOP3.LUT P2, RZ, R22, 0x100, RZ, 0xc0, !PT ;  /* 0x0000010016ff7812 */ /* 0x000fc8000784c0ff */
[----:B------:R-:W-:Y:S02]  /*15840*/  ISETP.GT.AND P2, PT, R13, 0x69, !P2 ;  /* 0x000000690d00780c */ /* 0x000fe40005744270 */
[----:B0-----:R-:W-:Y:S02]  /*15850*/  FMNMX.FTZ R3, R3, R10, !PT ;  /* 0x0000000a03037209 */ /* 0x001fe40007810000 */
[----:B------:R-:W-:Y:S02]  /*15860*/  ISETP.LT.OR P2, PT, R12, 0x6a, P2 ;  /* 0x0000006a0c00780c */ /* 0x000fe40001741670 */
[----:B------:R-:W-:Y:S01]  /*15870*/  FSETP.NEU.FTZ.AND P3, PT, R3, -INF , PT ;  /* 0xff8000000300780b */ /* 0x000fe20003f7d000 */
[----:B------:R-:W-:-:S01]  /*15880*/  FFMA.FTZ R11, R2, R3, -8 ;  /* 0xc1000000020b7423 */ /* 0x000fc20000010003 */
[----:B------:R-:W-:Y:S02]  /*15890*/  FSEL R79, R79, -INF , !P2 ;  /* 0xff8000004f4f7808 */ /* 0x000fe40005000000 */
[----:B------:R-:W-:-:S02]  /*158a0*/  LOP3.LUT P2, RZ, R22, 0x80, RZ, 0xc0, !PT ;  /* 0x0000008016ff7812 */ /* 0x000fc4000784c0ff */
[----:B------:R-:W-:Y:S02]  /*158b0*/  FSEL R10, R3, RZ, P3 ;  /* 0x000000ff030a7208 */ /* 0x000fe40001800000 */
[----:B------:R-:W-:Y:S02]  /*158c0*/  ISETP.GT.AND P2, PT, R13, 0x70, !P2 ;  /* 0x000000700d00780c */ /* 0x000fe40005744270 */
[----:B------:R-:W-:Y:S01]  /*158d0*/  FSEL R11, R11, RZ, P3 ;  /* 0x000000ff0b0b7208 */ /* 0x000fe20001800000 */
[----:B------:R-:W-:-:S01]  /*158e0*/  FADD.FTZ R10, -R10, R14 ;  /* 0x0000000e0a0a7221 */ /* 0x000fc20000010100 */
[----:B------:R-:W-:-:S03]  /*158f0*/  ISETP.LT.OR P2, PT, R12, 0x71, P2 ;  /* 0x000000710c00780c */ /* 0x000fc60001741670 */
[--C-:B------:R-:W-:Y:S01]  /*15900*/  FFMA.FTZ R120, R2, R120, -R11.reuse ;  /* 0x0000007802787223 */ /* 0x100fe2000001080b */
[----:B------:R-:W-:Y:S01]  /*15910*/  FSEL R82, R82, -INF , !P2 ;  /* 0xff80000052527808 */ /* 0x000fe20005000000 */
[----:B------:R-:W-:Y:S01]  /*15920*/  FMUL.FTZ R10, R2, R10 ;  /* 0x0000000a020a7220 */ /* 0x000fe20000410000 */
[----:B------:R-:W-:Y:S01]  /*15930*/  LOP3.LUT P2, RZ, R22, 0x40, RZ, 0xc0, !PT ;  /* 0x0000004016ff7812 */ /* 0x000fe2000784c0ff */
[C-C-:B------:R-:W-:Y:S01]  /*15940*/  FFMA.FTZ R121, R2.reuse, R121, -R11.reuse ;  /* 0x0000007902797223 */ /* 0x140fe2000001080b */
[----:B------:R-:W-:-:S01]  /*15950*/  FFMA.FTZ R124, R2, R124, -R11 ;  /* 0x0000007c027c7223 */ /* 0x000fc2000001080b */
[----:B------:R-:W-:Y:S01]  /*15960*/  MUFU.EX2 R120, R120 ;  /* 0x0000007800787308 */ /* 0x000fe20000000800 */
[----:B------:R-:W-:Y:S01]  /*15970*/  ISETP.GT.AND P2, PT, R13, 0x71, !P2 ;  /* 0x000000710d00780c */ /* 0x000fe20005744270 */
[C-C-:B------:R-:W-:Y:S01]  /*15980*/  FFMA.FTZ R125, R2.reuse, R125, -R11.reuse ;  /* 0x0000007d027d7223 */ /* 0x140fe2000001080b */
[----:B------:R-:W-:-:S01]  /*15990*/  FFMA.FTZ R128, R2, R128, -R11 ;  /* 0x0000008002807223 */ /* 0x000fc2000001080b */
[--C-:B------:R-:W-:Y:S01]  /*159a0*/  FFMA.FTZ R129, R2, R129, -R11.reuse ;  /* 0x0000008102817223 */ /* 0x100fe2000001080b */
[----:B------:R-:W-:Y:S01]  /*159b0*/  ISETP.LT.OR P2, PT, R12, 0x72, P2 ;  /* 0x000000720c00780c */ /* 0x000fe20001741670 */
[C-C-:B------:R-:W-:Y:S01]  /*159c0*/  FFMA.FTZ R132, R2.reuse, R132, -R11.reuse ;  /* 0x0000008402847223 */ /* 0x140fe2000001080b */
[----:B------:R-:W-:-:S01]  /*159d0*/  FFMA.FTZ R133, R2, R133, -R11 ;  /* 0x0000008502857223 */ /* 0x000fc2000001080b */
[----:B------:R-:W0:Y:S01]  /*159e0*/  MUFU.EX2 R10, R10 ;  /* 0x0000000a000a7308 */ /* 0x000e220000000800 */
[----:B------:R-:W-:Y:S01]  /*159f0*/  FSEL R83, R83, -INF , !P2 ;  /* 0xff80000053537808 */ /* 0x000fe20005000000 */
[--C-:B------:R-:W-:Y:S01]  /*15a00*/  FFMA.FTZ R104, R2, R104, -R11.reuse ;  /* 0x0000006802687223 */ /* 0x100fe2000001080b */
[----:B------:R-:W-:Y:S01]  /*15a10*/  LOP3.LUT P2, RZ, R22, 0x20, RZ, 0xc0, !PT ;  /* 0x0000002016ff7812 */ /* 0x000fe2000784c0ff */
[C-C-:B------:R-:W-:Y:S01]  /*15a20*/  FFMA.FTZ R105, R2.reuse, R105, -R11.reuse ;  /* 0x0000006902697223 */ /* 0x140fe2000001080b */
[----:B------:R-:W-:-:S01]  /*15a30*/  FFMA.FTZ R108, R2, R108, -R11 ;  /* 0x0000006c026c7223 */ /* 0x000fc2000001080b */
[C-C-:B------:R-:W-:Y:S01]  /*15a40*/  FFMA.FTZ R109, R2.reuse, R109, -R11.reuse ;  /* 0x0000006d026d7223 */ /* 0x140fe2000001080b */
[----:B------:R-:W-:Y:S01]  /*15a50*/  ISETP.GT.AND P2, PT, R13, 0x78, !P2 ;  /* 0x000000780d00780c */ /* 0x000fe20005744270 */
[C-C-:B------:R-:W-:Y:S01]  /*15a60*/  FFMA.FTZ R112, R2.reuse, R112, -R11.reuse ;  /* 0x0000007002707223 */ /* 0x140fe2000001080b */
[----:B------:R-:W-:-:S01]  /*15a70*/  FFMA.FTZ R113, R2, R113, -R11 ;  /* 0x0000007102717223 */ /* 0x000fc2000001080b */
[--C-:B------:R-:W-:Y:S01]  /*15a80*/  FFMA.FTZ R116, R2, R116, -R11.reuse ;  /* 0x0000007402747223 */ /* 0x100fe2000001080b */
[----:B------:R-:W-:Y:S01]  /*15a90*/  ISETP.LT.OR P2, PT, R12, 0x79, P2 ;  /* 0x000000790c00780c */ /* 0x000fe20001741670 */
[C-C-:B------:R-:W-:Y:S01]  /*15aa0*/  FFMA.FTZ R117, R2.reuse, R117, -R11.reuse ;  /* 0x0000007502757223 */ /* 0x140fe2000001080b */
[----:B------:R-:W-:-:S01]  /*15ab0*/  FFMA.FTZ R88, R2, R88, -R11 ;  /* 0x0000005802587223 */ /* 0x000fc2000001080b */
[--C-:B------:R-:W-:Y:S01]  /*15ac0*/  FFMA.FTZ R89, R2, R89, -R11.reuse ;  /* 0x0000005902597223 */ /* 0x100fe2000001080b */
        /* <DEDUP_REMOVED lines=13> */
[C-C-:B------:R-:W-:Y:S01]  /*15ba0*/  FFMA.FTZ R77, R2.reuse, R77, -R11.reuse ;  /* 0x0000004d024d7223 */ /* 0x140fe2000001080b */
[----:B------:R-:W-:Y:S01]  /*15bb0*/  FSEL R87, R87, -INF , !P2 ;  /* 0xff80000057577808 */ /* 0x000fe20005000000 */
[C-C-:B------:R-:W-:Y:S01]  /*15bc0*/  FFMA.FTZ R80, R2.reuse, R80, -R11.reuse ;  /* 0x0000005002507223 */ /* 0x140fe2000001080b */
[----:B------:R-:W-:Y:S01]  /*15bd0*/  ISETP.GT.AND P2, PT, R13, 0x1, !P6 ;  /* 0x000000010d00780c */ /* 0x000fe20007744270 */
[--C-:B------:R-:W-:Y:S01]  /*15be0*/  FFMA.FTZ R81, R2, R81, -R11.reuse ;  /* 0x0000005102517223 */ /* 0x100fe2000001080b */
[----:B------:R-:W-:Y:S01]  /*15bf0*/  LOP3.LUT P6, RZ, R22, 0x1000000, RZ, 0xc0, !PT ;  /* 0x0100000016ff7812 */ /* 0x000fe200078cc0ff */
[--C-:B------:R-:W-:Y:S01]  /*15c00*/  FFMA.FTZ R84, R2, R84, -R11.reuse ;  /* 0x0000005402547223 */ /* 0x100fe2000001080b */
[----:B------:R-:W-:Y:S01]  /*15c10*/  ISETP.LT.OR P2, PT, R12, 0x2, P2 ;  /* 0x000000020c00780c */ /* 0x000fe20001741670 */
[C-C-:B------:R-:W-:Y:S01]  /*15c20*/  FFMA.FTZ R85, R2.reuse, R85, -R11.reuse ;  /* 0x0000005502557223 */ /* 0x140fe2000001080b */
[----:B------:R-:W-:-:S01]  /*15c30*/  FFMA.FTZ R56, R2, R56, -R11 ;  /* 0x0000003802387223 */ /* 0x000fc2000001080b */
[C-C-:B------:R-:W-:Y:S01]  /*15c40*/  FFMA.FTZ R57, R2.reuse, R57, -R11.reuse ;  /* 0x0000003902397223 */ /* 0x140fe2000001080b */
        /* <DEDUP_REMOVED lines=9> */
[----:B------:R-:W1:Y:S01]  /*15ce0*/  MUFU.EX2 R121, R121 ;  /* 0x0000007900797308 */ /* 0x000e620000000800 */
[----:B------:R-:W-:Y:S01]  /*15cf0*/  ISETP.LT.OR P2, PT, R12, 0x9, P2 ;  /* 0x000000090c00780c */ /* 0x000fe20001741670 */
[----:B0-----:R-:W-:-:S03]  /*15d00*/  FFMA.FTZ R21, R10, R21, R120 ;  /* 0x000000150a157223 */ /* 0x001fc60000010078 */
[----:B------:R-:W-:Y:S02]  /*15d10*/  FSEL R126, R126, -INF , !P2 ;  /* 0xff8000007e7e7808 */ /* 0x000fe40005000000 */
[----:B------:R-:W-:Y:S01]  /*15d20*/  LOP3.LUT P2, RZ, R22, 0x80000000, RZ, 0xc0, !PT ;  /* 0x8000000016ff7812 */ /* 0x000fe2000784c0ff */
[----:B------:R-:W-:Y:S03]  /*15d30*/  MUFU.EX2 R124, R124 ;  /* 0x0000007c007c7308 */ /* 0x000fe60000000800 */
[----:B------:R-:W-:-:S04]  /*15d40*/  ISETP.GT.AND P2, PT, R13, 0x9, !P2 ;  /* 0x000000090d00780c */ /* 0x000fc80005744270 */
[----:B------:R-:W-:Y:S01]  /*15d50*/  ISETP.LT.OR P2, PT, R12, 0xa, P2 ;  /* 0x0000000a0c00780c */ /* 0x000fe20001741670 */
[----:B------:R-:W-:Y:S01]  /*15d60*/  MUFU.EX2 R125, R125 ;  /* 0x0000007d007d7308 */ /* 0x000fe20000000800 */
[----:B-1----:R-:W-:-:S02]  /*15d70*/  FADD.FTZ R21, R121, R21 ;  /* 0x0000001579157221 */ /* 0x002fc40000010000 */
[----:B------:R-:W-:Y:S02]  /*15d80*/  FSEL R127, R127, -INF , !P2 ;  /* 0xff8000007f7f7808 */ /* 0x000fe40005000000 */
[----:B------:R-:W-:-:S03]  /*15d90*/  LOP3.LUT P2, RZ, R16, 0x1, RZ, 0xc0, !PT ;  /* 0x0000000110ff7812 */ /* 0x000fc6000784c0ff */
[----:B------:R-:W-:Y:S01]  /*15da0*/  MUFU.EX2 R128, R128 ;  /* 0x0000008000807308 */ /* 0x000fe20000000800 */
[----:B------:R-:W-:-:S04]  /*15db0*/  ISETP.GT.AND P2, PT, R13, 0x10, !P2 ;  /* 0x000000100d00780c */ /* 0x000fc80005744270 */
[----:B------:R-:W-:-:S03]  /*15dc0*/  ISETP.LT.OR P2, PT, R12, 0x11, P2 ;  /* 0x000000110c00780c */ /* 0x000fc60001741670 */
[----:B------:R-:W-:Y:S01]  /*15dd0*/  MUFU.EX2 R129, R129 ;  /* 0x0000008100817308 */ /* 0x000fe20000000800 */
[----:B------:R-:W-:Y:S02]  /*15de0*/  FSEL R130, R130, -INF , !P2 ;  /* 0xff80000082827808 */ /* 0x000fe40005000000 */
[----:B------:R-:W-:-:S04]  /*15df0*/  LOP3.LUT P2, RZ, R16, 0x8, RZ, 0xc0, !PT ;  /* 0x0000000810ff7812 */ /* 0x000fc8000784c0ff */
[----:B------:R-:W-:Y:S01]  /*15e00*/  ISETP.GT.AND P2, PT, R13, 0x11, !P2 ;  /* 0x000000110d00780c */ /* 0x000fe20005744270 */
[----:B------:R-:W-:Y:S03]  /*15e10*/  MUFU.EX2 R132, R132 ;  /* 0x0000008400847308 */ /* 0x000fe60000000800 */
[----:B------:R-:W-:-:S04]  /*15e20*/  ISETP.LT.OR P2, PT, R12, 0x12, P2 ;  /* 0x000000120c00780c */ /* 0x000fc80001741670 */
[----:B------:R-:W-:Y:S01]  /*15e30*/  FSEL R131, R131, -INF , !P2 ;  /* 0xff80000083837808 */ /* 0x000fe20005000000 */
[----:B------:R-:W-:Y:S01]  /*15e40*/  MUFU.EX2 R133, R133 ;  /* 0x0000008500857308 */ /* 0x000fe20000000800 */
[----:B------:R-:W-:-:S04]  /*15e50*/  LOP3.LUT P2, RZ, R16, 0x4, RZ, 0xc0, !PT ;  /* 0x0000000410ff7812 */ /* 0x000fc8000784c0ff */
[----:B------:R-:W-:-:S03]  /*15e60*/  ISETP.GT.AND P2, PT, R13, 0x18, !P2 ;  /* 0x000000180d00780c */ /* 0x000fc60005744270 */
[----:B------:R-:W-:Y:S01]  /*15e70*/  MUFU.EX2 R104, R104 ;  /* 0x0000006800687308 */ /* 0x000fe20000000800 */
[----:B------:R-:W-:-:S04]  /*15e80*/  ISETP.LT.OR P2, PT, R12, 0x19, P2 ;  /* 0x000000190c00780c */ /* 0x000fc80001741670 */
[----:B------:R-:W-:Y:S02]  /*15e90*/  FSEL R134, R134, -INF , !P2 ;  /* 0xff80000086867808 */ /* 0x000fe40005000000 */
[----:B------:R-:W-:Y:S01]  /*15ea0*/  LOP3.LUT P2, RZ, R16, 0x2, RZ, 0xc0, !PT ;  /* 0x0000000210ff7812 */ /* 0x000fe2000784c0ff */
[----:B------:R-:W-:Y:S03]  /*15eb0*/  MUFU.EX2 R105, R105 ;  /* 0x0000006900697308 */ /* 0x000fe60000000800 */
[----:B------:R-:W-:-:S04]  /*15ec0*/  ISETP.GT.AND P2, PT, R13, 0x19, !P2 ;  /* 0x000000190d00780c */ /* 0x000fc80005744270 */
[----:B------:R-:W-:Y:S01]  /*15ed0*/  ISETP.LT.OR P2, PT, R12, 0x1a, P2 ;  /* 0x0000001a0c00780c */ /* 0x000fe20001741670 */
[----:B------:R-:W-:Y:S03]  /*15ee0*/  MUFU.EX2 R108, R108 ;  /* 0x0000006c006c7308 */ /* 0x000fe60000000800 */
[----:B------:R-:W-:Y:S02]  /*15ef0*/  FSEL R135, R135, -INF , !P2 ;  /* 0xff80000087877808 */ /* 0x000fe40005000000 */
[----:B------:R-:W-:-:S03]  /*15f00*/  LOP3.LUT P2, RZ, R22, 0x1, RZ, 0xc0, !PT ;  /* 0x0000000116ff7812 */ /* 0x000fc6000784c0ff */
[----:B------:R-:W-:Y:S01]  /*15f10*/  MUFU.EX2 R109, R109 ;  /* 0x0000006d006d7308 */ /* 0x000fe20000000800 */
[----:B------:R-:W-:-:S04]  /*15f20*/  ISETP.GT.AND P2, PT, R13, RZ, !P2 ;  /* 0x000000ff0d00720c */ /* 0x000fc80005744270 */
[----:B------:R-:W-:-:S03]  /*15f30*/  ISETP.LT.OR P2, PT, R12, 0x1, P2 ;  /* 0x000000010c00780c */ /* 0x000fc60001741670 */
[----:B------:R-:W-:Y:S01]  /*15f40*/  MUFU.EX2 R112, R112 ;  /* 0x0000007000707308 */ /* 0x000fe20000000800 */
[----:B------:R-:W-:Y:S02]  /*15f50*/  FSEL R122, R122, -INF , !P2 ;  /* 0xff8000007a7a7808 */ /* 0x000fe40005000000 */
[----:B------:R-:W-:Y:S02]  /*15f60*/  LOP3.LUT P2, RZ, R22, 0x8000000, RZ, 0xc0, !PT ;  /* 0x0800000016ff7812 */ /* 0x000fe4000784c0ff */
[----:B------:R-:W-:Y:S02]  /*15f70*/  FMNMX.FTZ R0, R122, R9, !PT ;  /* 0x000000097a007209 */ /* 0x000fe40007810000 */
[----:B------:R-:W-:Y:S01]  /*15f80*/  ISETP.GT.AND P2, PT, R13, 0x80, !P2 ;  /* 0x000000800d00780c */ /* 0x000fe20005744270 */
[----:B------:R-:W-:Y:S01]  /*15f90*/  MUFU.EX2 R113, R113 ;  /* 0x0000007100717308 */ /* 0x000fe20000000800 */
[----:B------:R-:W-:Y:S02]  /*15fa0*/  FMNMX.FTZ R0, R123, R0, !PT ;  /* 0x000000007b007209 */ /* 0x000fe40007810000 */
[----:B------:R-:W-:-:S02]  /*15fb0*/  ISETP.LT.OR P2, PT, R12, 0x81, P2 ;  /* 0x000000810c00780c */ /* 0x000fc40001741670 */
[----:B------:R-:W-:Y:S02]  /*15fc0*/  FMNMX.FTZ R0, R126, R0, !PT ;  /* 0x000000007e007209 */ /* 0x000fe40007810000 */
[----:B------:R-:W-:Y:S01]  /*15fd0*/  FSEL R58, R58, -INF , !P2 ;  /* 0xff8000003a3a7808 */ /* 0x000fe20005000000 */
[----:B------:R-:W-:Y:S01]  /*15fe0*/  MUFU.EX2 R116, R116 ;  /* 0x0000007400747308 */ /* 0x000fe20000000800 */
[----:B------:R-:W-:Y:S02]  /*15ff0*/  FMNMX.FTZ R0, R127, R0, !PT ;  /* 0x000000007f007209 */ /* 0x000fe40007810000 */
[----:B------:R-:W-:Y:S02]  /*16000*/  LOP3.LUT P2, RZ, R22, 0x4000000, RZ, 0xc0, !PT ;  /* 0x0400000016ff7812 */ /* 0x000fe4000784c0ff */
[----:B------:R-:W-:Y:S02]  /*16010*/  FMNMX.FTZ R0, R130, R0, !PT ;  /* 0x0000000082007209 */ /* 0x000fe40007810000 */
[----:B------:R-:W-:Y:S01]  /*16020*/  ISETP.GT.AND P2, PT, R13, 0x81, !P2 ;  /* 0x000000810d00780c */ /* 0x000fe20005744270 */
[----:B------:R-:W-:Y:S01]  /*16030*/  MUFU.EX2 R117, R117 ;  /* 0x0000007500757308 */ /* 0x000fe20000000800 */
[----:B------:R-:W-:-:S02]  /*16040*/  FMNMX.FTZ R0, R131, R0, !PT ;  /* 0x0000000083007209 */ /* 0x000fc40007810000 */
[----:B------:R-:W-:Y:S02]  /*16050*/  ISETP.LT.OR P2, PT, R12, 0x82, P2 ;  /* 0x000000820c00780c */ /* 0x000fe40001741670 */
[----:B------:R-:W-:Y:S02]  /*16060*/  FMNMX.FTZ R0, R134, R0, !PT ;  /* 0x0000000086007209 */ /* 0x000fe40007810000 */
[----:B------:R-:W-:Y:S01]  /*16070*/  FSEL R59, R59, -INF , !P2 ;  /* 0xff8000003b3b7808 */ /* 0x000fe20005000000 */
[----:B------:R-:W-:Y:S01]  /*16080*/  MUFU.EX2 R88, R88 ;  /* 0x0000005800587308 */ /* 0x000fe20000000800 */
[----:B------:R-:W-:Y:S02]  /*16090*/  FMNMX.FTZ R0, R135, R0, !PT ;  /* 0x0000000087007209 */ /* 0x000fe40007810000 */
[----:B------:R-:W-:Y:S02]  /*160a0*/  LOP3.LUT P2, RZ, R22, 0x2000000, RZ, 0xc0, !PT ;  /* 0x0200000016ff7812 */ /* 0x000fe4000784c0ff */
[----:B------:R-:W-:-:S02]  /*160b0*/  FMNMX.FTZ R0, R106, R0, !PT ;  /* 0x000000006a007209 */ /* 0x000fc40007810000 */
[----:B------:R-:W-:Y:S01]  /*160c0*/  ISETP.GT.AND P2, PT, R13, 0x88, !P2 ;  /* 0x000000880d00780c */ /* 0x000fe20005744270 */
[----:B------:R-:W-:Y:S01]  /*160d0*/  MUFU.EX2 R89, R89 ;  /* 0x0000005900597308 */ /* 0x000fe20000000800 */
[----:B------:R-:W-:Y:S02]  /*160e0*/  FMNMX.FTZ R0, R107, R0, !PT ;  /* 0x000000006b007209 */ /* 0x000fe40007810000 */
[----:B------:R-:W-:Y:S02]  /*160f0*/  ISETP.LT.OR P2, PT, R12, 0x89, P2 ;  /* 0x000000890c00780c */ /* 0x000fe40001741670 */
[----:B------:R-:W-:Y:S02]  /*16100*/  FMNMX.FTZ R0, R110, R0, !PT ;  /* 0x000000006e007209 */ /* 0x000fe40007810000 */
[----:B------:R-:W-:Y:S01]  /*16110*/  FSEL R62, R62, -INF , !P2 ;  /* 0xff8000003e3e7808 */ /* 0x000fe20005000000 */
[----:B------:R-:W-:Y:S01]  /*16120*/  MUFU.EX2 R92, R92 ;  /* 0x0000005c005c7308 */ /* 0x000fe20000000800 */
[----:B------:R-:W-:-:S02]  /*16130*/  FMNMX.FTZ R0, R111, R0, !PT ;  /* 0x000000006f007209 */ /* 0x000fc40007810000 */
[----:B------:R-:W-:Y:S02]  /*16140*/  ISETP.GT.AND P2, PT, R13, 0x89, !P6 ;  /* 0x000000890d00780c */ /* 0x000fe40007744270 */
[----:B------:R-:W-:Y:S02]  /*16150*/  FMNMX.FTZ R0, R114, R0, !PT ;  /* 0x0000000072007209 */ /* 0x000fe40007810000 */
[----:B------:R-:W-:Y:S01]  /*16160*/  ISETP.LT.OR P2, PT, R12, 0x8a, P2 ;  /* 0x0000008a0c00780c */ /* 0x000fe20001741670 */
[----:B------:R-:W-:Y:S01]  /*16170*/  MUFU.EX2 R93, R93 ;  /* 0x0000005d005d7308 */ /* 0x000fe20000000800 */
[----:B------:R-:W-:Y:S02]  /*16180*/  FMNMX.FTZ R0, R115, R0, !PT ;  /* 0x0000000073007209 */ /* 0x000fe40007810000 */
[----:B------:R-:W-:Y:S02]  /*16190*/  FSEL R63, R63, -INF , !P2 ;  /* 0xff8000003f3f7808 */ /* 0x000fe40005000000 */
[----:B------:R-:W-:-:S02]  /*161a0*/  FMNMX.FTZ R0, R118, R0, !PT ;  /* 0x0000000076007209 */ /* 0x000fc40007810000 */
[----:B------:R-:W-:Y:S01]  /*161b0*/  LOP3.LUT P6, RZ, R22, 0x10000000, RZ, 0xc0, !PT ;  /* 0x1000000016ff7812 */ /* 0x000fe200078cc0ff */
[----:B------:R-:W-:Y:S01]  /*161c0*/  MUFU.EX2 R96, R96 ;  /* 0x0000006000607308 */ /* 0x000fe20000000800 */
[----:B------:R-:W-:Y:S02]  /*161d0*/  FMNMX.FTZ R0, R119, R0, !PT ;  /* 0x0000000077007209 */ /* 0x000fe40007810000 */
[----:B------:R-:W-:Y:S02]  /*161e0*/  ISETP.GT.AND P2, PT, R13, 0x99, !P6 ;  /* 0x000000990d00780c */ /* 0x000fe40007744270 */
[----:B------:R-:W-:Y:S02]  /*161f0*/  FMNMX.FTZ R0, R90, R0, !PT ;  /* 0x000000005a007209 */ /* 0x000fe40007810000 */
[----:B------:R-:W-:Y:S01]  /*16200*/  ISETP.LT.OR P2, PT, R12, 0x9a, P2 ;  /* 0x0000009a0c00780c */ /* 0x000fe20001741670 */
[----:B------:R-:W-:Y:S01]  /*16210*/  MUFU.EX2 R97, R97 ;  /* 0x0000006100617308 */ /* 0x000fe20000000800 */
[----:B------:R-:W-:-:S02]  /*16220*/  FMNMX.FTZ R0, R91, R0, !PT ;  /* 0x000000005b007209 */ /* 0x000fc40007810000 */
[----:B------:R-:W-:Y:S02]  /*16230*/  FSEL R71, R71, -INF , !P2 ;  /* 0xff80000047477808 */ /* 0x000fe40005000000 */
        /* <DEDUP_REMOVED lines=32> */
[----:B------:R-:W-:-:S05]  /*16440*/  FMNMX.FTZ R0, R71, R0, !PT ;  /* 0x0000000047007209 */ /* 0x000fca0007810000 */
[----:B------:R-:W0:Y:S02]  /*16450*/  SHFL.BFLY PT, R12, R0, 0x2, 0x1f ;  /* 0x0c401f00000c7f89 */ /* 0x000e2400000e0000 */
[----:B------:R-:W-:Y:S08]  /*16460*/  MUFU.EX2 R57, R57 ;  /* 0x0000003900397308 */ /* 0x000ff00000000800 */
[----:B------:R-:W-:Y:S08]  /*16470*/  MUFU.EX2 R60, R60 ;  /* 0x0000003c003c7308 */ /* 0x000ff00000000800 */
[----:B------:R-:W-:Y:S01]  /*16480*/  MUFU.EX2 R61, R61 ;  /* 0x0000003d003d7308 */ /* 0x000fe20000000800 */
[----:B0-----:R-:W-:-:S07]  /*16490*/  FMNMX.FTZ R0, R0, R12, !PT ;  /* 0x0000000c00007209 */ /* 0x001fce0007810000 */
[----:B------:R-:W-:Y:S01]  /*164a0*/  MUFU.EX2 R64, R64 ;  /* 0x0000004000407308 */ /* 0x000fe20000000800 */
[----:B------:R-:W0:Y:S07]  /*164b0*/  SHFL.BFLY PT, R12, R0, 0x1, 0x1f ;  /* 0x0c201f00000c7f89 */ /* 0x000e2e00000e0000 */
[----:B------:R-:W-:Y:S08]  /*164c0*/  MUFU.EX2 R65, R65 ;  /* 0x0000004100417308 */ /* 0x000ff00000000800 */
[----:B------:R-:W-:Y:S08]  /*164d0*/  MUFU.EX2 R68, R68 ;  /* 0x0000004400447308 */ /* 0x000ff00000000800 */
[----:B------:R-:W-:Y:S01]  /*164e0*/  MUFU.EX2 R11, R11 ;  /* 0x0000000b000b7308 */ /* 0x000fe20000000800 */
[----:B0-----:R-:W-:-:S04]  /*164f0*/  FMNMX.FTZ R0, R0, R12, !PT ;  /* 0x0000000c00007209 */ /* 0x001fc80007810000 */
[----:B------:R-:W-:-:S04]  /*16500*/  FSETP.NEU.FTZ.AND P2, PT, R0, -INF , PT ;  /* 0xff8000000000780b */ /* 0x000fc80003f5d000 */
[----:B------:R-:W-:-:S05]  /*16510*/  FSEL R12, R0, RZ, P2 ;  /* 0x000000ff000c7208 */ /* 0x000fca0001000000 */
[----:B------:R-:W-:Y:S01]  /*16520*/  FADD.FTZ R9, -R12, R9 ;  /* 0x000000090c097221 */ /* 0x000fe20000010100 */
[----:B------:R-:W-:-:S03]  /*16530*/  FFMA.FTZ R12, R2, R0, -8 ;  /* 0xc1000000020c7423 */ /* 0x000fc60000010000 */
[----:B------:R-:W-:Y:S02]  /*16540*/  FMUL.FTZ R9, R2, R9 ;  /* 0x0000000902097220 */ /* 0x000fe40000410000 */
[----:B------:R-:W-:-:S04]  /*16550*/  FSEL R13, R12, RZ, P2 ;  /* 0x000000ff0c0d7208 */ /* 0x000fc80001000000 */
        /* <DEDUP_REMOVED lines=40> */
[----:B------:R-:W3:Y:S01]  /*167e0*/  MUFU.EX2 R123, R123 ;  /* 0x0000007b007b7308 */ /* 0x000ee20000000800 */
[----:B------:R-:W-:-:S01]  /*167f0*/  FFMA.FTZ R62, R2, R62, -R13 ;  /* 0x0000003e023e7223 */ /* 0x000fc2000001080d */
[C-C-:B------:R-:W-:Y:S01]  /*16800*/  FFMA.FTZ R63, R2.reuse, R63, -R13.reuse ;  /* 0x0000003f023f7223 */ /* 0x140fe2000001080d */
[----:B------:R-:W-:-:S01]  /*16810*/  FFMA.FTZ R66, R2, R66, -R13 ;  /* 0x0000004202427223 */ /* 0x000fc2000001080d */
[C-C-:B------:R-:W-:Y:S01]  /*16820*/  FFMA.FTZ R67, R2.reuse, R67, -R13.reuse ;  /* 0x0000004302437223 */ /* 0x140fe2000001080d */
[----:B------:R-:W-:-:S01]  /*16830*/  FFMA.FTZ R70, R2, R70, -R13 ;  /* 0x0000004602467223 */ /* 0x000fc2000001080d */
[----:B------:R-:W-:Y:S01]  /*16840*/  FFMA.FTZ R13, R2, R71, -R13 ;  /* 0x00000047020d7223 */ /* 0x000fe2000001080d */
[----:B-1----:R-:W-:-:S01]  /*16850*/  FADD.FTZ R71, R14, R20 ;  /* 0x000000140e477221 */ /* 0x002fc20000010000 */
[----:B------:R-:W1:Y:S01]  /*16860*/  MUFU.EX2 R126, R126 ;  /* 0x0000007e007e7308 */ /* 0x000e620000000800 */
[----:B------:R-:W-:-:S02]  /*16870*/  FADD.FTZ R20, R124, R21 ;  /* 0x000000157c147221 */ /* 0x000fc40000010000 */
[----:B--2---:R-:W-:Y:S02]  /*16880*/  FADD.FTZ R21, R69, R71 ;  /* 0x0000004745157221 */ /* 0x004fe40000010000 */
[----:B------:R-:W-:-:S02]  /*16890*/  FADD.FTZ R20, R125, R20 ;  /* 0x000000147d147221 */ /* 0x000fc40000010000 */
[----:B0-----:R-:W-:Y:S01]  /*168a0*/  FADD.FTZ R21, R122, R21 ;  /* 0x000000157a157221 */ /* 0x001fe20000010000 */
[----:B------:R-:W0:Y:S01]  /*168b0*/  MUFU.EX2 R127, R127 ;  /* 0x0000007f007f7308 */ /* 0x000e220000000800 */
[----:B------:R-:W-:-:S02]  /*168c0*/  FADD.FTZ R20, R128, R20 ;  /* 0x0000001480147221 */ /* 0x000fc40000010000 */
[----:B---3--:R-:W-:Y:S02]  /*168d0*/  FADD.FTZ R21, R123, R21 ;  /* 0x000000157b157221 */ /* 0x008fe40000010000 */
[----:B------:R-:W-:-:S03]  /*168e0*/  FADD.FTZ R20, R129, R20 ;  /* 0x0000001481147221 */ /* 0x000fc60000010000 */
        /* <DEDUP_REMOVED lines=98> */
[----:B--2---:R-:W-:-:S04]  /*16f10*/  FADD.FTZ R21, R67, R21 ;  /* 0x0000001543157221 */ /* 0x004fc80000010000 */
[----:B-1----:R-:W-:Y:S01]  /*16f20*/  FADD.FTZ R71, R70, R21 ;  /* 0x0000001546477221 */ /* 0x002fe20000010000 */
[----:B------:R-:W-:-:S03]  /*16f30*/  FADD.FTZ R21, R11, R20 ;  /* 0x000000140b157221 */ /* 0x000fc60000010000 */
[----:B0-----:R-:W-:Y:S01]  /*16f40*/  FADD.FTZ R20, R13, R71 ;  /* 0x000000470d147221 */ /* 0x001fe20000010000 */
[----:B------:R-:W-:Y:S06]  /*16f50*/  @!P0 BRA `(.L_x_1253) ;  /* 0x0000000000048947 */ /* 0x000fec0003800000 */
[----:B------:R-:W-:Y:S01]  /*16f60*/  BPT.TRAP 0x1 ;  /* 0x000000040000795c */ /* 0x000fe20000300000 */
.L_x_1253:
        /* <DEDUP_REMOVED lines=79> */
[----:B--2---:R-:W-:-:S04]  /*17460*/  PRMT R15, R71, 0x654, R15 ;  /* 0x00000654470f7816 */ /* 0x004fc8000000000f */
[----:B------:R0:W-:Y:S01]  /*17470*/  SYNCS.ARRIVE.TRANS64.RED.A1T0 RZ, [R15+URZ], RZ ;  /* 0x000000ff0fff79a7 */ /* 0x0001e2000810043f */
[C---:B---3--:R-:W-:Y:S01]  /*17480*/  ISETP.GT.AND P2, PT, R8.reuse, R12, PT ;  /* 0x0000000c0800720c */ /* 0x048fe20003f44270 */
[----:B------:R-:W-:-:S12]  /*17490*/  VIADD R8, R8, 0xffffffff ;  /* 0xffffffff08087836 */ /* 0x000fd80000000000 */
[----:B0-----:R-:W-:Y:S05]  /*174a0*/  @P2 BRA `(.L_x_1254) ;  /* 0xffffffbc00902947 */ /* 0x001fea000383ffff */
.L_x_1234:
[----:B------:R-:W-:Y:S05]  /*174b0*/  BSYNC B0 ;  /* 0x0000000000007941 */ /* 0x000fea0003800000 */
.L_x_1233:
[----:B------:R-:W-:Y:S06]  /*174c0*/  BAR.ARV 0x8, 0x200 ;  /* 0x0208000000007b1d */ /* 0x000fec0000002000 */
[----:B------:R-:W-:Y:S05]  /*174d0*/  @!P0 BRA `(.L_x_1255) ;  /* 0x0000000000048947 */ /* 0x000fea0003800000 */
[----:B------:R-:W-:Y:S01]  /*174e0*/  BPT.TRAP 0x1 ;  /* 0x000000040000795c */ /* 0x000fe20000300000 */
.L_x_1255:
[----:B------:R-:W-:Y:S01]  /*174f0*/  IMAD R13, R18, 0x8, R17 ;  /* 0x00000008120d7824 */ /* 0x000fe200078e0211 */
[----:B------:R-:W-:-:S04]  /*17500*/  SHF.L.U32 R4, R19, 0x1f, RZ ;  /* 0x0000001f13047819 */ /* 0x000fc800000006ff */
[----:B------:R0:W1:Y:S01]  /*17510*/  SYNCS.PHASECHK.TRANS64.TRYWAIT P1, [R13+URZ+0x13250], R4 ;  /* 0x013250040d0075a7 */ /* 0x000062000802017f */
[----:B------:R-:W-:Y:S05]  /*17520*/  @!P0 BRA `(.L_x_1256) ;  /* 0x0000000000048947 */ /* 0x000fea0003800000 */
[----:B------:R-:W-:Y:S01]  /*17530*/  BPT.TRAP 0x1 ;  /* 0x000000040000795c */ /* 0x000fe20000300000 */
.L_x_1256:
[----:B------:R-:W-:Y:S04]  /*17540*/  BSSY B0, `(.L_x_1257) ;  /* 0x0000004000007945 */ /* 0x000fe80003800000 */
[----:B-1----:R-:W-:Y:S05]  /*17550*/  @P1 BRA `(.L_x_1258) ;  /* 0x0000000000081947 */ /* 0x002fea0003800000 */
[----:B------:R-:W1:Y:S02]  /*17560*/  SYNCS.PHASECHK.TRANS64.TRYWAIT P1, [R13+URZ+0x13250], R4 ;  /* 0x013250040d0075a7 */ /* 0x000e64000802017f */
[----:B-1----:R-:W-:Y:S05]  /*17570*/  @!P1 BRA `(.L_x_1259) ;  /* 0x0000009000b49947 */ /* 0x002fea0003800000 */
.L_x_1258:
[----:B------:R-:W-:Y:S05]  /*17580*/  BSYNC B0 ;  /* 0x0000000000007941 */ /* 0x000fea0003800000 */
.L_x_1257:
[----:B------:R-:W2:Y:S01]  /*17590*/  LDL.LU R14, [R1+0x2c] ;  /* 0x00002c00010e7983 */ /* 0x000ea20000300800 */
[----:B------:R-:W-:-:S03]  /*175a0*/  ULDC.64 UR4, c[0x0][0x9a0] ;  /* 0x0002680000047ab9 */ /* 0x000fc60000000a00 */
[----:B------:R-:W3:Y:S01]  /*175b0*/  LDL.LU R12, [R1+0x28] ;  /* 0x00002800010c7983 */ /* 0x000ee20000300800 */
[----:B------:R-:W-:Y:S01]  /*175c0*/  VIADD R17, R17, 0x1000 ;  /* 0x0000100011117836 */ /* 0x000fe20000000000 */
[----:B------:R-:W-:Y:S01]  /*175d0*/  ISETP.NE.U32.AND P1, PT, RZ, UR4, PT ;  /* 0x00000004ff007c0c */ /* 0x000fe2000bf25070 */
[----:B------:R-:W-:Y:S01]  /*175e0*/  IMAD.MOV.U32 R5, RZ, RZ, -0x3ffffff0 ;  /* 0xc0000010ff057424 */ /* 0x000fe200078e00ff */
[----:B------:R-:W-:Y:S02]  /*175f0*/  WARPGROUP.ARRIVE ;  /* 0x00000000000079c5 */ /* 0x000fe40000000000 */
[----:B------:R-:W-:Y:S02]  /*17600*/  SHF.R.U32.HI R17, RZ, 0x4, R17 ;  /* 0x00000004ff117819 */ /* 0x000fe40000011611 */
[----:B------:R-:W-:Y:S02]  /*17610*/  R2UR UR7, R5 ;  /* 0x00000000050772ca */ /* 0x000fe400000e0000 */
[----:B------:R-:W-:-:S02]  /*17620*/  LOP3.LUT R17, R17, 0x3fff, RZ, 0xc0, !PT ;  /* 0x00003fff11117812 */ /* 0x000fc400078ec0ff */
[----:B------:R-:W-:Y:S02]  /*17630*/  ISETP.NE.AND.EX P1, PT, RZ, UR5, PT, P1 ;  /* 0x00000005ff007c0c */ /* 0x000fe4000bf25310 */
[----:B------:R-:W-:-:S05]  /*17640*/  LOP3.LUT R17, R17, 0x10000, RZ, 0xfc, !PT ;  /* 0x0001000011117812 */ /* 0x000fca00078efcff */
[----:B01----:R-:W-:-:S05]  /*17650*/  IMAD R4, R18, 0x280, R17 ;  /* 0x0000028012047824 */ /* 0x003fca00078e0211 */
[----:B------:R-:W-:Y:S01]  /*17660*/  R2UR UR6, R4 ;  /* 0x00000000040672ca */ /* 0x000fe200000e0000 */
[----:B------:R-:W0:Y:S08]  /*17670*/  @P1 LDC.64 R8, c[0x0][0x9c8] ;  /* 0x00027200ff081b82 */ /* 0x000e300000000a00 */
[----:B------:R-:W1:Y:S04]  /*17680*/  @P1 LDC.64 R10, c[0x0][0x9d0] ;  /* 0x00027400ff0a1b82 */ /* 0x000e680000000a00 */
[----:B------:R-:W-:Y:S03]  /*17690*/  QGMMA.64x64x32.F32.E4M3.E4M3 R24, R152, gdesc[UR4], R24, gsb0 ;  /* 0x00e0000498187df3 */ /* 0x000fe60008000818 */
[----:B------:R-:W-:-:S02]  /*176a0*/  WARPGROUP.DEPBAR.LE gsb0, 0x0 ;  /* 0x00008000000079c5 */ /* 0x000fc40000010000 */
[----:B------:R-:W-:Y:S01]  /*176b0*/  WARPGROUP.ARRIVE ;  /* 0x00000000000079c5 */ /* 0x000fe20000000000 */
[----:B--2---:R-:W-:-:S05]  /*176c0*/  @P1 SHF.R.S32.HI R7, RZ, 0x1f, R14 ;  /* 0x0000001fff071819 */ /* 0x004fca000001140e */
[----:B0-----:R-:W-:-:S04]  /*176d0*/  @P1 IMAD R6, R7, R8, RZ ;  /* 0x0000000807061224 */ /* 0x001fc800078e02ff */
[C---:B------:R-:W-:Y:S01]  /*176e0*/  @P1 IMAD R5, R14.reuse, R9, R6 ;  /* 0x000000090e051224 */ /* 0x040fe200078e0206 */
[----:B---3--:R-:W-:Y:S01]  /*176f0*/  @P1 SHF.R.S32.HI R9, RZ, 0x1f, R12 ;  /* 0x0000001fff091819 */ /* 0x008fe2000001140c */
[----:B------:R-:W-:-:S04]  /*17700*/  @P1 IMAD.WIDE.U32 R6, R14, R8, RZ ;  /* 0x000000080e061225 */ /* 0x000fc800078e00ff */
[-C--:B-1----:R-:W-:Y:S02]  /*17710*/  @P1 IMAD R8, R9, R10.reuse, RZ ;  /* 0x0000000a09081224 */ /* 0x082fe400078e02ff */
[----:B------:R-:W-:Y:S02]  /*17720*/  @P1 IMAD.IADD R7, R7, 0x1, R5 ;  /* 0x0000000107071824 */ /* 0x000fe400078e0205 */
[C---:B------:R-:W-:Y:S02]  /*17730*/  @P1 IMAD R5, R12.reuse, R11, R8 ;  /* 0x0000000b0c051224 */ /* 0x040fe400078e0208 */
[----:B------:R-:W-:-:S04]  /*17740*/  @P1 IMAD.WIDE.U32 R6, R12, R10, R6 ;  /* 0x0000000a0c061225 */ /* 0x000fc800078e0006 */
[----:B------:R-:W-:Y:S01]  /*17750*/  @P1 IMAD.IADD R5, R7, 0x1, R5 ;  /* 0x0000000107051824 */ /* 0x000fe200078e0205 */
[C---:B------:R-:W-:Y:S01]  /*17760*/  @P1 LEA R8, P2, R6.reuse, UR4, 0x2 ;  /* 0x0000000406081c11 */ /* 0x040fe2000f8410ff */
[----:B------:R-:W-:Y:S02]  /*17770*/  IMAD.MOV.U32 R10, RZ, RZ, 0x3f800000 ;  /* 0x3f800000ff0a7424 */ /* 0x000fe400078e00ff */
[----:B------:R-:W-:Y:S01]  /*17780*/  IMAD.MOV.U32 R7, RZ, RZ, -0x3ffffff0 ;  /* 0xc0000010ff077424 */ /* 0x000fe200078e00ff */
[----:B------:R-:W-:Y:S01]  /*17790*/  @P1 LEA.HI.X R9, R6, UR5, R5, 0x2, P2 ;  /* 0x0000000506091c11 */ /* 0x000fe200090f1405 */
[----:B------:R-:W-:-:S03]  /*177a0*/  VIADD R6, R4, 0x80 ;  /* 0x0000008004067836 */ /* 0x000fc60000000000 */
[----:B------:R-:W-:Y:S01]  /*177b0*/  R2UR UR7, R7 ;  /* 0x00000000070772ca */ /* 0x000fe200000e0000 */
[----:B------:R0:W2:Y:S01]  /*177c0*/  @P1 LDG.E R10, desc[UR40][R8.64] ;  /* 0x00000028080a1981 */ /* 0x0000a2000c1e1900 */
[----:B------:R-:W-:Y:S01]  /*177d0*/  R2UR UR6, R6 ;  /* 0x00000000060672ca */ /* 0x000fe200000e0000 */
[----:B------:R-:W-:Y:S02]  /*177e0*/  VIADD R6, R4, 0x100 ;  /* 0x0000010004067836 */ /* 0x000fe40000000000 */
[----:B------:R-:W-:Y:S01]  /*177f0*/  IMAD.MOV.U32 R7, RZ, RZ, -0x3ffffff0 ;  /* 0xc0000010ff077424 */ /* 0x000fe200078e00ff */
[----:B------:R-:W1:Y:S01]  /*17800*/  SHFL.BFLY PT, R5, R20, 0x2, 0x1f ;  /* 0x0c401f0014057f89 */ /* 0x000e6200000e0000 */
[----:B------:R-:W-:Y:S02]  /*17810*/  IMAD.MOV.U32 R56, RZ, RZ, -0x800000 ;  /* 0xff800000ff387424 */ /* 0x000fe400078e00ff */
[----:B0-----:R-:W-:-:S06]  /*17820*/  IMAD.MOV.U32 R9, RZ, RZ, RZ ;  /* 0x000000ffff097224 */ /* 0x001fcc00078e00ff */
[----:B------:R-:W-:Y:S01]  /*17830*/  QGMMA.64x64x32.F32.E4M3.E4M3 R24, R148, gdesc[UR4], R24, gsb0 ;  /* 0x00e0000494187df3 */ /* 0x000fe20008000818 */
[----:B------:R-:W-:Y:S01]  /*17840*/  R2UR UR6, R6 ;  /* 0x00000000060672ca */ /* 0x000fe200000e0000 */
[C---:B------:R-:W-:Y:S01]  /*17850*/  VIADD R6, R4.reuse, 0x180 ;  /* 0x0000018004067836 */ /* 0x040fe20000000000 */
[----:B------:R-:W-:Y:S01]  /*17860*/  R2UR UR7, R7 ;  /* 0x00000000070772ca */ /* 0x000fe200000e0000 */
[----:B------:R-:W-:Y:S02]  /*17870*/  IMAD.MOV.U32 R7, RZ, RZ, -0x3ffffff0 ;  /* 0xc0000010ff077424 */ /* 0x000fe400078e00ff */
[----:B------:R-:W-:Y:S02]  /*17880*/  VIADD R4, R4, 0x200 ;  /* 0x0000020004047836 */ /* 0x000fe40000000000 */
[----:B-1----:R-:W-:-:S01]  /*17890*/  FADD.FTZ R8, R5, R20 ;  /* 0x0000001405087221 */ /* 0x002fc20000010000 */
[----:B------:R-:W-:Y:S02]  /*178a0*/  IMAD.MOV.U32 R5, RZ, RZ, -0x3ffffff0 ;  /* 0xc0000010ff057424 */ /* 0x000fe400078e00ff */
[----:B------:R-:W-:Y:S01]  /*178b0*/  IMAD.MOV.U32 R20, RZ, RZ, -0x800000 ;  /* 0xff800000ff147424 */ /* 0x000fe200078e00ff */
[----:B------:R-:W-:-:S02]  /*178c0*/  WARPGROUP.DEPBAR.LE gsb0, 0x0 ;  /* 0x00008000000079c5 */ /* 0x000fc40000010000 */
[----:B------:R-:W-:-:S06]  /*178d0*/  WARPGROUP.ARRIVE ;  /* 0x00000000000079c5 */ /* 0x000fcc0000000000 */
[----:B------:R-:W-:Y:S01]  /*178e0*/  QGMMA.64x64x32.F32.E4M3.E4M3 R24, R144, gdesc[UR4], R24, gsb0 ;  /* 0x00e0000490187df3 */ /* 0x000fe20008000818 */
[----:B------:R-:W-:Y:S02]  /*178f0*/  R2UR UR6, R6 ;  /* 0x00000000060672ca */ /* 0x000fe400000e0000 */
[----:B------:R-:W-:Y:S01]  /*17900*/  R2UR UR7, R7 ;  /* 0x00000000070772ca */ /* 0x000fe200000e0000 */
[----:B------:R-:W0:Y:S02]  /*17910*/  SHFL.BFLY PT, R6, R21, 0x2, 0x1f ;  /* 0x0c401f0015067f89 */ /* 0x000e2400000e0000 */
[----:B0-----:R-:W-:-:S05]  /*17920*/  FADD.FTZ R6, R6, R21 ;  /* 0x0000001506067221 */ /* 0x001fca0000010000 */
[----:B------:R-:W0:Y:S02]  /*17930*/  SHFL.BFLY PT, R7, R6, 0x1, 0x1f ;  /* 0x0c201f0006077f89 */ /* 0x000e2400000e0000 */
[----:B0-----:R-:W-:-:S04]  /*17940*/  FADD.FTZ R7, R6, R7 ;  /* 0x0000000706077221 */ /* 0x001fc80000010000 */
[C---:B------:R-:W-:Y:S01]  /*17950*/  FMUL.FTZ R14, R7.reuse, 0.00390625 ;  /* 0x3b800000070e7820 */ /* 0x040fe20000410000 */
[----:B------:R-:W-:-:S04]  /*17960*/  FSETP.NE.FTZ.AND P1, PT, R7, RZ, PT ;  /* 0x000000ff0700720b */ /* 0x000fc80003f35000 */
[----:B------:R-:W-:Y:S01]  /*17970*/  FSETP.NE.FTZ.AND P2, PT, R14, RZ, PT ;  /* 0x000000ff0e00720b */ /* 0x000fe20003f55000 */
[----:B------:R-:W-:Y:S02]  /*17980*/  WARPGROUP.DEPBAR.LE gsb0, 0x0 ;  /* 0x00008000000079c5 */ /* 0x000fe40000010000 */
[----:B------:R-:W-:-:S10]  /*17990*/  WARPGROUP.ARRIVE ;  /* 0x00000000000079c5 */ /* 0x000fd40000000000 */
[----:B------:R-:W0:Y:S01]  /*179a0*/  @P2 MUFU.LG2 R6, R14 ;  /* 0x0000000e00062308 */ /* 0x000e220000000c00 */
[----:B------:R-:W-:Y:S01]  /*179b0*/  QGMMA.64x64x32.F32.E4M3.E4M3 R24, R140, gdesc[UR4], R24, gsb0 ;  /* 0x00e000048c187df3 */ /* 0x000fe20008000818 */
[----:B------:R-:W-:Y:S01]  /*179c0*/  R2UR UR6, R4 ;  /* 0x00000000040672ca */ /* 0x000fe200000e0000 */
[----:B------:R-:W-:Y:S01]  /*179d0*/  @P2 FMUL.FTZ R4, R2, 0.69314718246459960938 ;  /* 0x3f31721802042820 */ /* 0x000fe20000410000 */
[----:B------:R-:W-:Y:S02]  /*179e0*/  R2UR UR7, R5 ;  /* 0x00000000050772ca */ /* 0x000fe400000e0000 */
[----:B------:R-:W1:Y:S02]  /*179f0*/  SHFL.BFLY PT, R5, R8, 0x1, 0x1f ;  /* 0x0c201f0008057f89 */ /* 0x000e6400000e0000 */
[----:B-1----:R-:W-:-:S01]  /*17a00*/  FADD.FTZ R12, R8, R5 ;  /* 0x00000005080c7221 */ /* 0x002fc20000010000 */
[----:B------:R-:W-:-:S03]  /*17a10*/  IMAD.MOV.U32 R5, RZ, RZ, RZ ;  /* 0x000000ffff057224 */ /* 0x000fc600078e00ff */
[----:B------:R-:W-:-:S03]  /*17a20*/  FMUL.FTZ R15, R12, 0.00390625 ;  /* 0x3b8000000c0f7820 */ /* 0x000fc60000410000 */
[----:B------:R0:W-:Y:S01]  /*17a30*/  @P1 MUFU.RCP R5, R7 ;  /* 0x0000000700051308 */ /* 0x0001e20000001000 */
[----:B------:R-:W-:Y:S02]  /*17a40*/  FSETP.NE.FTZ.AND P1, PT, R12, RZ, PT ;  /* 0x000000ff0c00720b */ /* 0x000fe40003f35000 */
[----:B------:R-:W-:Y:S01]  /*17a50*/  FSETP.NE.FTZ.AND P3, PT, R15, RZ, PT ;  /* 0x000000ff0f00720b */ /* 0x000fe20003f75000 */
[----:B0-----:R-:W-:-:S04]  /*17a60*/  @P2 FMUL.FTZ R7, R6, 0.69314718246459960938 ;  /* 0x3f31721806072820 */ /* 0x001fc80000410000 */
[----:B------:R-:W-:-:S06]  /*17a70*/  @P2 FFMA.FTZ R56, R4, R3, R7 ;  /* 0x0000000304382223 */ /* 0x000fcc0000010007 */
[----:B------:R-:W-:Y:S02]  /*17a80*/  @P1 MUFU.RCP R9, R12 ;  /* 0x0000000c00091308 */ /* 0x000fe40000001000 */
[----:B------:R-:W-:-:S06]  /*17a90*/  @P3 FMUL.FTZ R2, R2, 0.69314718246459960938 ;  /* 0x3f31721802023820 */ /* 0x000fcc0000410000 */
[----:B------:R-:W0:Y:S02]  /*17aa0*/  @P3 MUFU.LG2 R8, R15 ;  /* 0x0000000f00083308 */ /* 0x000e240000000c00 */
[----:B0-----:R-:W-:Y:S01]  /*17ab0*/  @P3 FMUL.FTZ R11, R8, 0.69314718246459960938 ;  /* 0x3f317218080b3820 */ /* 0x001fe20000410000 */
[----:B------:R-:W-:Y:S02]  /*17ac0*/  WARPGROUP.DEPBAR.LE gsb0, 0x0 ;  /* 0x00008000000079c5 */ /* 0x000fe40000010000 */
[----:B------:R-:W-:Y:S01]  /*17ad0*/  WARPGROUP.ARRIVE ;  /* 0x00000000000079c5 */ /* 0x000fe20000000000 */
[----:B------:R-:W-:-:S05]  /*17ae0*/  @P3 FFMA.FTZ R20, R2, R0, R11 ;  /* 0x0000000002143223 */ /* 0x000fca000001000b */
[----:B------:R-:W-:Y:S01]  /*17af0*/  QGMMA.64x64x32.F32.E4M3.E4M3 R24, R136, gdesc[UR4], R24, gsb0 ;  /* 0x00e0000488187df3 */ /* 0x000fe20008000818 */
[-C--:B--2---:R-:W-:Y:S01]  /*17b00*/  FMUL.FTZ R5, R5, R10.reuse ;  /* 0x0000000a05057220 */ /* 0x084fe20000410000 */
[----:B------:R-:W-:Y:S01]  /*17b10*/  FMUL.FTZ R2, R9, R10 ;  /* 0x0000000a09027220 */ /* 0x000fe20000410000 */
[----:B------:R-:W-:Y:S02]  /*17b20*/  WARPGROUP.DEPBAR.LE gsb0, 0x0 ;  /* 0x00008000000079c5 */ /* 0x000fe40000010000 */
[----:B------:R-:W-:Y:S05]  /*17b30*/  @!P0 BRA `(.L_x_1260) ;  /* 0x0000000000048947 */ /* 0x000fea0003800000 */
[----:B------:R-:W-:Y:S01]  /*17b40*/  BPT.TRAP 0x1 ;  /* 0x000000040000795c */ /* 0x000fe20000300000 */
.L_x_1260:
[----:B------:R-:W2:Y:S01]  /*17b50*/  LDL.LU R3, [R1+0x30] ;  /* 0x0000300001037983 */ /* 0x000ea20000300800 */
[----:B------:R-:W-:Y:S02]  /*17b60*/  VIADD R0, R13, 0x13260 ;  /* 0x000132600d007836 */ /* 0x000fe40000000000 */
[-C--:B------:R-:W-:Y:S01]  /*17b70*/  FMUL.FTZ R59, R24, R5.reuse ;  /* 0x00000005183b7220 */ /* 0x080fe20000410000 */
[-C--:B------:R-:W-:Y:S02]  /*17b80*/  FMUL.FTZ R57, R25, R5.reuse ;  /* 0x0000000519397220 */ /* 0x080fe40000410000 */
[----:B--2---:R-:W-:Y:S02]  /*17b90*/  PRMT R0, R3, 0x654, R0 ;  /* 0x0000065403007816 */ /* 0x004fe40000000000 */
[----:B------:R-:W2:Y:S01]  /*17ba0*/  LDL.LU R3, [R1+0x54] ;  /* 0x0000540001037983 */ /* 0x000ea20000300800 */
[----:B------:R-:W-:Y:S01]  /*17bb0*/  VIADD R18, R18, 0x1 ;  /* 0x0000000112127836 */ /* 0x000fe20000000000 */
[----:B------:R0:W-:Y:S01]  /*17bc0*/  SYNCS.ARRIVE.TRANS64.RED.A1T0 RZ, [R0+URZ], RZ ;  /* 0x000000ff00ff79a7 */ /* 0x0001e2000810043f */
[-C--:B------:R-:W-:Y:S01]  /*17bd0*/  FMUL.FTZ R58, R28, R5.reuse ;  /* 0x000000051c3a7220 */ /* 0x080fe20000410000 */
[-C--:B------:R-:W-:Y:S01]  /*17be0*/  FMUL.FTZ R28, R29, R5.reuse ;  /* 0x000000051d1c7220 */ /* 0x080fe20000410000 */
[-C--:B------:R-:W-:Y:S01]  /*17bf0*/  FMUL.FTZ R24, R33, R5.reuse ;  /* 0x0000000521187220 */ /* 0x080fe20000410000 */
[----:B------:R-:W-:Y:S01]  /*17c00*/  ISETP.NE.AND P1, PT, R18, 0x2, PT ;  /* 0x000000021200780c */ /* 0x000fe20003f25270 */
[-C--:B------:R-:W-:Y:S01]  /*17c10*/  FMUL.FTZ R29, R32, R5.reuse ;  /* 0x00000005201d7220 */ /* 0x080fe20000410000 */
[-C--:B------:R-:W-:Y:S01]  /*17c20*/  FMUL.FTZ R33, R26, R2.reuse ;  /* 0x000000021a217220 */ /* 0x080fe20000410000 */
[-C--:B------:R-:W-:Y:S01]  /*17c30*/  FMUL.FTZ R36, R36, R5.reuse ;  /* 0x0000000524247220 */ /* 0x080fe20000410000 */
[----:B0-----:R-:W-:Y:S01]  /*17c40*/  SEL R0, RZ, 0x1, P1 ;  /* 0x00000001ff007807 */ /* 0x001fe20000800000 */
        /* <DEDUP_REMOVED lines=25> */
[----:B------:R-:W-:-:S02]  /*17de0*/  LOP3.LUT R19, R19, R0, RZ, 0x3c, !PT ;  /* 0x0000000013137212 */ /* 0x000fc400078e3cff */
[----:B------:R-:W-:Y:S01]  /*17df0*/  SEL R18, R18, RZ, P1 ;  /* 0x000000ff12127207 */ /* 0x000fe20000800000 */
[----:B--2---:R-:W-:-:S05]  /*17e00*/  VIADD R3, R3, 0x1 ;  /* 0x0000000103037836 */ /* 0x004fca0000000000 */
[----:B------:R0:W-:Y:S02]  /*17e10*/  STL [R1+0x54], R3 ;  /* 0x0000540301007387 */ /* 0x0001e40000100800 */
.L_x_1150:
[----:B------:R-:W1:Y:S08]  /*17e20*/  S2UR UR4, SR_CgaCtaId ;  /* 0x00000000000479c3 */ /* 0x000e700000008800 */
[----:B------:R-:W-:Y:S01]  /*17e30*/  BAR.SYNC.DEFER_BLOCKING 0x5, 0x200 ;  /* 0x0148000000007b1d */ /* 0x000fe20000010000 */
[----:B------:R-:W-:-:S05]  /*17e40*/  MOV R17, 0x400 ;  /* 0x0000040000117802 */ /* 0x000fca0000000f00 */
[----:B------:R-:W-:Y:S01]  /*17e50*/  BSSY B0, `(.L_x_1261) ;  /* 0x00001d8000007945 */ /* 0x000fe20003800000 */
[----:B------:R-:W2:Y:S01]  /*17e60*/  S2R R50, SR_TID.X ;  /* 0x0000000000327919 */ /* 0x000ea20000002100 */
[----:B-1----:R-:W-:-:S05]  /*17e70*/  IMAD.U32 R0, RZ, RZ, UR4 ;  /* 0x00000004ff007e24 */ /* 0x002fca000f8e00ff */
[----:B------:R-:W-:Y:S01]  /*17e80*/  LEA R17, R0, R17, 0x18 ;  /* 0x0000001100117211 */ /* 0x000fe200078ec0ff */
[----:B------:R1:W-:Y:S04]  /*17e90*/  STL [R1+0x30], R0 ;  /* 0x0000300001007387 */ /* 0x0003e80000100800 */
[----:B------:R-:W3:Y:S01]  /*17ea0*/  LDS.128 R40, [R17+0x132d0] ;  /* 0x0132d00011287984 */ /* 0x000ee20000000c00 */
[----:B--2---:R-:W-:-:S05]  /*17eb0*/  VIADD R30, R50, 0xffffff80 ;  /* 0xffffff80321e7836 */ /* 0x004fca0000000000 */
[----:B------:R-:W-:-:S04]  /*17ec0*/  SHF.R.S32.HI R31, RZ, 0x1f, R30 ;  /* 0x0000001fff1f7819 */ /* 0x000fc8000001141e */
[----:B------:R-:W-:-:S04]  /*17ed0*/  LEA.HI R2, R31, R30, RZ, 0x3 ;  /* 0x0000001e1f027211 */ /* 0x000fc800078f18ff */
[----:B------:R-:W-:Y:S02]  /*17ee0*/  LOP3.LUT R21, R2, 0xfffffff8, RZ, 0xc0, !PT ;  /* 0xfffffff802157812 */ /* 0x000fe400078ec0ff */
[----:B------:R-:W-:-:S03]  /*17ef0*/  SHF.R.S32.HI R2, RZ, 0x3, R2 ;  /* 0x00000003ff027819 */ /* 0x000fc60000011402 */
[----:B------:R-:W-:-:S04]  /*17f00*/  IMAD.IADD R21, R30, 0x1, -R21 ;  /* 0x000000011e157824 */ /* 0x000fc800078e0a15 */
[----:B0-----:R-:W-:-:S05]  /*17f10*/  IMAD.SHL.U32 R3, R21, 0x8, RZ ;  /* 0x0000000815037824 */ /* 0x001fca00078e00ff */
[----:B-1----:R-:W-:Y:S01]  /*17f20*/  SHF.R.S32.HI R0, RZ, 0x1f, R3 ;  /* 0x0000001fff007819 */ /* 0x002fe20000011403 */
[----:B---3--:R0:W-:Y:S04]  /*17f30*/  STL.64 [R1+0x20], R40 ;  /* 0x0000202801007387 */ /* 0x0081e80000100a00 */
[----:B------:R0:W-:Y:S01]  /*17f40*/  STL.64 [R1+0x28], R42 ;  /* 0x0000282a01007387 */ /* 0x0001e20000100a00 */
[----:B------:R-:W-:Y:S06]  /*17f50*/  BAR.ARV 0x4, 0x200 ;  /* 0x0108000000007b1d */ /* 0x000fec0000002000 */
[----:B------:R-:W-:Y:S05]  /*17f60*/  @P0 BRA `(.L_x_1262) ;  /* 0x0000001000e00947 */ /* 0x000fea0003800000 */
[----:B------:R-:W-:Y:S01]  /*17f70*/  IMAD.SHL.U32 R4, R50, 0x4, RZ ;  /* 0x0000000432047824 */ /* 0x000fe200078e00ff */
[----:B------:R-:W-:Y:S01]  /*17f80*/  ULDC.64 UR4, c[0x4][0x38] ;  /* 0x01000e0000047ab9 */ /* 0x000fe20000000a00 */
[----:B------:R-:W2:Y:S01]  /*17f90*/  LDL R64, [R1+0x3c] ;  /* 0x00003c0001407983 */ /* 0x000ea20000100800 */
[----:B------:R-:W-:Y:S01]  /*17fa0*/  F2FP.BF16.F32.PACK_AB R27, R26, R27 ;  /* 0x0000001b1a1b723e */ /* 0x000fe200000010ff */
[----:B------:R-:W-:Y:S01]  /*17fb0*/  ULDC.64 UR6, c[0x0][0xb90] ;  /* 0x0002e40000067ab9 */ /* 0x000fe20000000a00 */
[----:B------:R-:W-:Y:S01]  /*17fc0*/  LOP3.LUT R4, R4, 0xc, RZ, 0xc0, !PT ;  /* 0x0000000c04047812 */ /* 0x000fe200078ec0ff */
[----:B------:R-:W3:Y:S03]  /*17fd0*/  LDL.LU R63, [R1+0x50] ;  /* 0x00005000013f7983 */ /* 0x000ee60000300800 */
[----:B------:R-:W-:Y:S01]  /*17fe0*/  IADD3 R4, P0, R4, UR4, RZ ;  /* 0x0000000404047c10 */ /* 0x000fe2000ff1e0ff */
[----:B------:R-:W1:Y:S04]  /*17ff0*/  S2R R26, SR_SWINHI ;  /* 0x00000000001a7919 */ /* 0x000e680000002f00 */
[----:B------:R-:W-:Y:S01]  /*18000*/  IMAD.X R5, RZ, RZ, UR5, P0 ;  /* 0x00000005ff057e24 */ /* 0x000fe200080e06ff */
[----:B------:R-:W-:Y:S01]  /*18010*/  F2FP.BF16.F32.PACK_AB R12, R11, R12 ;  /* 0x0000000c0b0c723e */ /* 0x000fe200000010ff */
[----:B------:R-:W-:Y:S01]  /*18020*/  ULDC.64 UR4, c[0x0][0xc00] ;  /* 0x0003000000047ab9 */ /* 0x000fe20000000a00 */
[----:B------:R-:W-:Y:S01]  /*18030*/  F2FP.BF16.F32.PACK_AB R57, R28, R57 ;  /* 0x000000391c39723e */ /* 0x000fe200000010ff */
[----:B------:R-:W4:Y:S04]  /*18040*/  LDL R62, [R1+0x4c] ;  /* 0x00004c00013e7983 */ /* 0x000f280000100800 */
[----:B0-----:R0:W2:Y:S01]  /*18050*/  LDG.E.CONSTANT R40, desc[UR40][R4.64] ;  /* 0x0000002804287981 */ /* 0x0010a2000c1e9900 */
[----:B------:R-:W-:-:S02]  /*18060*/  LEA.HI R11, R31, R30, RZ, 0x5 ;  /* 0x0000001e1f0b7211 */ /* 0x000fc400078f28ff */
[----:B------:R-:W-:Y:S01]  /*18070*/  F2FP.BF16.F32.PACK_AB R32, R32, R33 ;  /* 0x000000212020723e */ /* 0x000fe200000010ff */
[----:B------:R-:W4:Y:S01]  /*18080*/  LDL R60, [R1+0x1c] ;  /* 0x00001c00013c7983 */ /* 0x000f220000100800 */
[----:B0-----:R-:W-:Y:S01]  /*18090*/  LEA.HI R4, R31, R30, RZ, 0x4 ;  /* 0x0000001e1f047211 */ /* 0x001fe200078f20ff */
[----:B------:R-:W-:-:S03]  /*180a0*/  IMAD.SHL.U32 R28, R11, 0x20, RZ ;  /* 0x000000200b1c7824 */ /* 0x000fc600078e00ff */
[----:B------:R-:W-:Y:S02]  /*180b0*/  SHF.R.S32.HI R5, RZ, 0x4, R4 ;  /* 0x00000004ff057819 */ /* 0x000fe40000011404 */
[C---:B------:R-:W-:Y:S02]  /*180c0*/  LOP3.LUT R11, R4.reuse, 0x3fffff0, RZ, 0xc0, !PT ;  /* 0x03fffff0040b7812 */ /* 0x040fe400078ec0ff */
[----:B------:R-:W-:Y:S02]  /*180d0*/  LEA.HI R4, R4, R5, RZ, 0x1 ;  /* 0x0000000504047211 */ /* 0x000fe400078f08ff */
[----:B------:R-:W-:Y:S01]  /*180e0*/  LOP3.LUT P0, R33, R50, 0x3, RZ, 0xc0, !PT ;  /* 0x0000000332217812 */ /* 0x000fe2000780c0ff */
[----:B------:R-:W-:Y:S01]  /*180f0*/  IMAD.IADD R11, R30, 0x1, -R11 ;  /* 0x000000011e0b7824 */ /* 0x000fe200078e0a0b */
[----:B------:R-:W-:Y:S02]  /*18100*/  LOP3.LUT R28, R28, 0xfffffc00, RZ, 0xc0, !PT ;  /* 0xfffffc001c1c7812 */ /* 0x000fe400078ec0ff */
[----:B------:R-:W-:-:S02]  /*18110*/  LOP3.LUT R4, R4, 0x1ffffffe, RZ, 0xc0, !PT ;  /* 0x1ffffffe04047812 */ /* 0x000fc400078ec0ff */
[----:B------:R-:W-:Y:S02]  /*18120*/  F2FP.BF16.F32.PACK_AB R29, R36, R29 ;  /* 0x0000001d241d723e */ /* 0x000fe400000010ff */
[----:B------:R-:W-:Y:S02]  /*18130*/  F2FP.BF16.F32.PACK_AB R24, R37, R24 ;  /* 0x000000182518723e */ /* 0x000fe400000010ff */
[----:B------:R-:W-:Y:S01]  /*18140*/  ISETP.EQ.OR P0, PT, R33, 0x3, !P0 ;  /* 0x000000032100780c */ /* 0x000fe20004702670 */
[----:B------:R-:W-:Y:S02]  /*18150*/  IMAD R11, R11, 0x40, R28 ;  /* 0x000000400b0b7824 */ /* 0x000fe400078e021c */
[----:B------:R-:W-:Y:S01]  /*18160*/  IMAD.IADD R4, R5, 0x1, -R4 ;  /* 0x0000000105047824 */ /* 0x000fe200078e0a04 */
[----:B------:R-:W-:Y:S02]  /*18170*/  SEL R35, R29, R24, P0 ;  /* 0x000000181d237207 */ /* 0x000fe40000000000 */
[----:B------:R-:W-:Y:S01]  /*18180*/  SEL R37, R24, R29, P0 ;  /* 0x0000001d18257207 */ /* 0x000fe20000000000 */
[----:B------:R-:W-:Y:S01]  /*18190*/  IMAD R11, R4, 0x8, R11 ;  /* 0x00000008040b7824 */ /* 0x000fe200078e020b */
[----:B------:R-:W-:-:S02]  /*181a0*/  F2FP.BF16.F32.PACK_AB R9, R52, R9 ;  /* 0x000000093409723e */ /* 0x000fc400000010ff */
[----:B------:R-:W-:Y:S02]  /*181b0*/  F2FP.BF16.F32.PACK_AB R8, R53, R8 ;  /* 0x000000083508723e */ /* 0x000fe400000010ff */
[----:B------:R-:W-:Y:S02]  /*181c0*/  MOV R28, R17 ;  /* 0x00000011001c7202 */ /* 0x000fe40000000f00 */
[----:B-1----:R-:W-:Y:S02]  /*181d0*/  MOV R29, R26 ;  /* 0x0000001a001d7202 */ /* 0x002fe40000000f00 */
[----:B------:R-:W-:Y:S02]  /*181e0*/  SEL R41, R9, R8, P0 ;  /* 0x0000000809297207 */ /* 0x000fe40000000000 */
[----:B------:R-:W-:Y:S01]  /*181f0*/  SEL R43, R8, R9, P0 ;  /* 0x00000009082b7207 */ /* 0x000fe20000000000 */
[----:B------:R-:W-:Y:S01]  /*18200*/  IMAD.WIDE R8, R11, 0x2, R28 ;  /* 0x000000020b087825 */ /* 0x000fe200078e021c */
[----:B------:R-:W-:-:S02]  /*18210*/  F2FP.BF16.F32.PACK_AB R25, R38, R25 ;  /* 0x000000192619723e */ /* 0x000fc400000010ff */
[----:B------:R-:W-:Y:S02]  /*18220*/  F2FP.BF16.F32.PACK_AB R14, R39, R14 ;  /* 0x0000000e270e723e */ /* 0x000fe400000010ff */
[----:B------:R-:W-:Y:S02]  /*18230*/  F2FP.BF16.F32.PACK_AB R10, R47, R10 ;  /* 0x0000000a2f0a723e */ /* 0x000fe400000010ff */
[----:B------:R-:W-:Y:S02]  /*18240*/  SEL R47, R25, R14, P0 ;  /* 0x0000000e192f7207 */ /* 0x000fe40000000000 */
[----:B------:R-:W-:Y:S02]  /*18250*/  SEL R49, R14, R25, P0 ;  /* 0x000000190e317207 */ /* 0x000fe40000000000 */
[----:B------:R-:W-:Y:S02]  /*18260*/  IADD3 R25, P3, R8, 0x20, RZ ;  /* 0x0000002008197810 */ /* 0x000fe40007f7e0ff */
[----:B------:R-:W-:-:S02]  /*18270*/  F2FP.BF16.F32.PACK_AB R13, R46, R13 ;  /* 0x0000000d2e0d723e */ /* 0x000fc400000010ff */
[----:B------:R-:W-:Y:S02]  /*18280*/  LOP3.LUT R4, R25, 0x380, RZ, 0xc0, !PT ;  /* 0x0000038019047812 */ /* 0x000fe400078ec0ff */
[----:B------:R-:W-:Y:S02]  /*18290*/  F2FP.BF16.F32.PACK_AB R15, R44, R15 ;  /* 0x0000000f2c0f723e */ /* 0x000fe400000010ff */
[----:B------:R-:W-:Y:S02]  /*182a0*/  LOP3.LUT R5, R8, 0x380, RZ, 0xc0, !PT ;  /* 0x0000038008057812 */ /* 0x000fe400078ec0ff */
[----:B------:R-:W-:Y:S02]  /*182b0*/  F2FP.BF16.F32.PACK_AB R58, R58, R59 ;  /* 0x0000003b3a3a723e */ /* 0x000fe400000010ff */
[----:B------:R-:W-:Y:S02]  /*182c0*/  SHF.R.U64 R4, R4, 0x3, RZ ;  /* 0x0000000304047819 */ /* 0x000fe400000012ff */
[----:B------:R-:W-:-:S02]  /*182d0*/  IADD3 R61, P1, R8, 0x60, RZ ;  /* 0x00000060083d7810 */ /* 0x000fc40007f3e0ff */
[----:B------:R-:W-:Y:S02]  /*182e0*/  IADD3 R59, P2, R8, 0x40, RZ ;  /* 0x00000040083b7810 */ /* 0x000fe40007f5e0ff */
[----:B------:R-:W-:Y:S02]  /*182f0*/  SEL R51, R13, R10, P0 ;  /* 0x0000000a0d337207 */ /* 0x000fe40000000000 */
[----:B------:R-:W-:Y:S02]  /*18300*/  SEL R39, R15, R12, P0 ;  /* 0x0000000c0f277207 */ /* 0x000fe40000000000 */
[----:B------:R-:W-:Y:S02]  /*18310*/  SEL R13, R10, R13, P0 ;  /* 0x0000000d0a0d7207 */ /* 0x000fe40000000000 */
[----:B------:R-:W-:Y:S02]  /*18320*/  SHF.R.U64 R5, R5, 0x3, RZ ;  /* 0x0000000305057819 */ /* 0x000fe400000012ff */
[----:B------:R-:W-:-:S02]  /*18330*/  SEL R33, R58, R57, P0 ;  /* 0x000000393a217207 */ /* 0x000fc40000000000 */
[----:B------:R-:W-:Y:S02]  /*18340*/  SEL R15, R12, R15, P0 ;  /* 0x0000000f0c0f7207 */ /* 0x000fe40000000000 */
[----:B------:R-:W-:Y:S02]  /*18350*/  LOP3.LUT R10, R4, R25, RZ, 0x3c, !PT ;  /* 0x00000019040a7212 */ /* 0x000fe400078e3cff */
[----:B------:R-:W-:Y:S02]  /*18360*/  SEL R57, R57, R58, P0 ;  /* 0x0000003a39397207 */ /* 0x000fe40000000000 */
[----:B------:R-:W-:Y:S02]  /*18370*/  LOP3.LUT R4, R59, 0x380, RZ, 0xc0, !PT ;  /* 0x000003803b047812 */ /* 0x000fe400078ec0ff */
[----:B------:R-:W-:Y:S02]  /*18380*/  LOP3.LUT R14, R61, 0x380, RZ, 0xc0, !PT ;  /* 0x000003803d0e7812 */ /* 0x000fe400078ec0ff */
[----:B------:R-:W-:-:S02]  /*18390*/  F2FP.BF16.F32.PACK_AB R7, R54, R7 ;  /* 0x000000073607723e */ /* 0x000fc400000010ff */
[----:B------:R-:W-:Y:S01]  /*183a0*/  F2FP.BF16.F32.PACK_AB R6, R55, R6 ;  /* 0x000000063706723e */ /* 0x000fe200000010ff */
[----:B------:R-:W-:Y:S01]  /*183b0*/  IMAD.X R11, RZ, RZ, R9, P3 ;  /* 0x000000ffff0b7224 */ /* 0x000fe200018e0609 */
[----:B-----5:R-:W-:Y:S02]  /*183c0*/  SEL R45, R32, R27, P0 ;  /* 0x0000001b202d7207 */ /* 0x020fe40000000000 */
[----:B------:R-:W-:Y:S02]  /*183d0*/  LOP3.LUT R8, R5, R8, RZ, 0x3c, !PT ;  /* 0x0000000805087212 */ /* 0x000fe400078e3cff */
[----:B------:R-:W-:Y:S02]  /*183e0*/  SEL R27, R27, R32, P0 ;  /* 0x000000201b1b7207 */ /* 0x000fe40000000000 */
[----:B------:R-:W-:Y:S02]  /*183f0*/  SHF.R.U64 R4, R4, 0x3, RZ ;  /* 0x0000000304047819 */ /* 0x000fe400000012ff */
[----:B------:R-:W-:-:S02]  /*18400*/  SHF.R.U64 R14, R14, 0x3, RZ ;  /* 0x000000030e0e7819 */ /* 0x000fc400000012ff */
[----:B------:R-:W-:Y:S02]  /*18410*/  SEL R53, R7, R6, P0 ;  /* 0x0000000607357207 */ /* 0x000fe40000000000 */
[----:B------:R-:W-:Y:S02]  /*18420*/  SEL R55, R6, R7, P0 ;  /* 0x0000000706377207 */ /* 0x000fe40000000000 */
[----:B------:R-:W-:Y:S02]  /*18430*/  MOV R48, R8 ;  /* 0x0000000800307202 */ /* 0x000fe40000000f00 */
[----:B------:R-:W-:Y:S02]  /*18440*/  LOP3.LUT R6, R4, R59, RZ, 0x3c, !PT ;  /* 0x0000003b04067212 */ /* 0x000fe400078e3cff */
[----:B------:R-:W-:Y:S02]  /*18450*/  MOV R46, R10 ;  /* 0x0000000a002e7202 */ /* 0x000fe40000000f00 */
[----:B------:R-:W-:Y:S01]  /*18460*/  LOP3.LUT R4, R14, R61, RZ, 0x3c, !PT ;  /* 0x0000003d0e047212 */ /* 0x000fe200078e3cff */
[----:B------:R-:W-:-:S02]  /*18470*/  IMAD.X R5, RZ, RZ, R9, P1 ;  /* 0x000000ffff057224 */ /* 0x000fc400008e0609 */
[----:B------:R-:W-:-:S05]  /*18480*/  IMAD.X R7, RZ, RZ, R9, P2 ;  /* 0x000000ffff077224 */ /* 0x000fca00010e0609 */
[----:B------:R-:W-:Y:S02]  /*18490*/  MOV R44, R6 ;  /* 0x00000006002c7202 */ /* 0x000fe40000000f00 */
[----:B------:R-:W-:-:S04]  /*184a0*/  ISETP.NE.U32.AND P1, PT, RZ, UR4, PT ;  /* 0x00000004ff007c0c */ /* 0x000fc8000bf25070 */
[----:B------:R-:W-:Y:S01]  /*184b0*/  ISETP.NE.AND.EX P1, PT, RZ, UR5, PT, P1 ;  /* 0x00000005ff007c0c */ /* 0x000fe2000bf25310 */
[----:B------:R-:W-:Y:S01]  /*184c0*/  ULDC.64 UR4, c[0x0][0xc08] ;  /* 0x0003020000047ab9 */ /* 0x000fe20000000a00 */
[----:B--2---:R-:W-:Y:S01]  /*184d0*/  LOP3.LUT R12, R40, 0x2, RZ, 0x3c, !PT ;  /* 0x00000002280c7812 */ /* 0x004fe200078e3cff */
[----:B------:R-:W-:Y:S04]  /*184e0*/  SHFL.IDX PT, R33, R33, R40, 0x1c1f ;  /* 0x001c1f2821217589 */ /* 0x000fe800000e0000 */
[----:B------:R-:W0:Y:S04]  /*184f0*/  SHFL.IDX PT, R26, R57, R12, 0x1c1f ;  /* 0x001c1f0c391a7589 */ /* 0x000e2800000e0000 */
[----:B------:R-:W-:Y:S04]  /*18500*/  SHFL.IDX PT, R45, R45, R40, 0x1c1f ;  /* 0x001c1f282d2d7589 */ /* 0x000fe800000e0000 */
[----:B------:R-:W1:Y:S04]  /*18510*/  SHFL.IDX PT, R32, R27, R12, 0x1c1f ;  /* 0x001c1f0c1b207589 */ /* 0x000e6800000e0000 */
[----:B------:R2:W-:Y:S04]  /*18520*/  SHFL.IDX PT, R8, R35, R40, 0x1c1f ;  /* 0x001c1f2823087589 */ /* 0x0005e800000e0000 */
[----:B------:R-:W3:Y:S04]  /*18530*/  SHFL.IDX PT, R37, R37, R12, 0x1c1f ;  /* 0x001c1f0c25257589 */ /* 0x000ee800000e0000 */
[----:B------:R-:W-:Y:S01]  /*18540*/  SHFL.IDX PT, R39, R39, R40, 0x1c1f ;  /* 0x001c1f2827277589 */ /* 0x000fe200000e0000 */
[----:B--2---:R-:W2:Y:S03]  /*18550*/  LDC.64 R34, c[0x0][0xc00] ;  /* 0x00030000ff227b82 */ /* 0x004ea60000000a00 */
[----:B------:R-:W4:Y:S04]  /*18560*/  SHFL.IDX PT, R10, R15, R12, 0x1c1f ;  /* 0x001c1f0c0f0a7589 */ /* 0x000f2800000e0000 */
[----:B------:R-:W-:Y:S04]  /*18570*/  SHFL.IDX PT, R47, R47, R40, 0x1c1f ;  /* 0x001c1f282f2f7589 */ /* 0x000fe800000e0000 */
[----:B------:R-:W4:Y:S04]  /*18580*/  SHFL.IDX PT, R36, R49, R12, 0x1c1f ;  /* 0x001c1f0c31247589 */ /* 0x000f2800000e0000 */
[----:B------:R-:W-:Y:S04]  /*18590*/  SHFL.IDX PT, R41, R41, R40, 0x1c1f ;  /* 0x001c1f2829297589 */ /* 0x000fe800000e0000 */
[----:B------:R-:W2:Y:S04]  /*185a0*/  SHFL.IDX PT, R14, R43, R12, 0x1c1f ;  /* 0x001c1f0c2b0e7589 */ /* 0x000ea800000e0000 */
[----:B------:R-:W-:Y:S04]  /*185b0*/  SHFL.IDX PT, R51, R51, R40, 0x1c1f ;  /* 0x001c1f2833337589 */ /* 0x000fe800000e0000 */
[----:B------:R-:W2:Y:S04]  /*185c0*/  SHFL.IDX PT, R38, R13, R12, 0x1c1f ;  /* 0x001c1f0c0d267589 */ /* 0x000ea800000e0000 */
[----:B------:R-:W-:Y:S04]  /*185d0*/  SHFL.IDX PT, R53, R53, R40, 0x1c1f ;  /* 0x001c1f2835357589 */ /* 0x000fe800000e0000 */
[----:B------:R2:W2:Y:S01]  /*185e0*/  SHFL.IDX PT, R42, R55, R12, 0x1c1f ;  /* 0x001c1f0c372a7589 */ /* 0x0004a200000e0000 */
[----:B0-----:R-:W-:-:S02]  /*185f0*/  SEL R24, R33, R26, P0 ;  /* 0x0000001a21187207 */ /* 0x001fc40000000000 */
[----:B------:R-:W-:Y:S02]  /*18600*/  SEL R26, R26, R33, P0 ;  /* 0x000000211a1a7207 */ /* 0x000fe40000000000 */
[----:B------:R-:W-:Y:S02]  /*18610*/  MOV R33, R4 ;  /* 0x0000000400217202 */ /* 0x000fe40000000f00 */
[----:B-1----:R-:W-:Y:S02]  /*18620*/  SEL R25, R45, R32, P0 ;  /* 0x000000202d197207 */ /* 0x002fe40000000000 */
[----:B------:R-:W-:Y:S01]  /*18630*/  SEL R27, R32, R45, P0 ;  /* 0x0000002d201b7207 */ /* 0x000fe20000000000 */
[----:B------:R-:W-:Y:S01]  /*18640*/  BAR.SYNC.DEFER_BLOCKING 0x1, 0x180 ;  /* 0x0046000000007b1d */ /* 0x000fe20000010000 */
[----:B---3--:R-:W-:Y:S02]  /*18650*/  SEL R4, R8, R37, P0 ;  /* 0x0000002508047207 */ /* 0x008fe40000000000 */
[----:B------:R-:W-:-:S02]  /*18660*/  SEL R6, R37, R8, P0 ;  /* 0x0000000825067207 */ /* 0x000fc40000000000 */
[----:B----4-:R-:W-:Y:S02]  /*18670*/  SEL R8, R39, R10, P0 ;  /* 0x0000000a27087207 */ /* 0x010fe40000000000 */
[----:B------:R-:W-:Y:S02]  /*18680*/  SEL R5, R47, R36, P0 ;  /* 0x000000242f057207 */ /* 0x000fe40000000000 */
[----:B------:R-:W-:Y:S02]  /*18690*/  SEL R7, R36, R47, P0 ;  /* 0x0000002f24077207 */ /* 0x000fe40000000000 */
[----:B------:R-:W-:Y:S02]  /*186a0*/  SEL R10, R10, R39, P0 ;  /* 0x000000270a0a7207 */ /* 0x000fe40000000000 */
[----:B--2---:R-:W-:Y:S02]  /*186b0*/  SEL R12, R41, R14, P0 ;  /* 0x0000000e290c7207 */ /* 0x004fe40000000000 */
[----:B------:R-:W-:-:S02]  /*186c0*/  SEL R9, R51, R38, P0 ;  /* 0x0000002633097207 */ /* 0x000fc40000000000 */
[----:B------:R-:W-:Y:S02]  /*186d0*/  SEL R11, R38, R51, P0 ;  /* 0x00000033260b7207 */ /* 0x000fe40000000000 */
[----:B------:R-:W-:Y:S02]  /*186e0*/  SEL R14, R14, R41, P0 ;  /* 0x000000290e0e7207 */ /* 0x000fe40000000000 */
[----:B------:R-:W-:Y:S02]  /*186f0*/  SEL R13, R53, R42, P0 ;  /* 0x0000002a350d7207 */ /* 0x000fe40000000000 */
[----:B------:R-:W-:Y:S01]  /*18700*/  SEL R15, R42, R53, P0 ;  /* 0x000000352a0f7207 */ /* 0x000fe20000000000 */
[----:B------:R0:W-:Y:S04]  /*18710*/  STSM.16.M88.4 [R48], R24 ;  /* 0x0000001830007844 */ /* 0x0001e80000000200 */
[----:B------:R-:W-:Y:S04]  /*18720*/  STSM.16.M88.4 [R46], R4 ;  /* 0x000000042e007844 */ /* 0x000fe80000000200 */
[----:B------:R-:W-:Y:S04]  /*18730*/  STSM.16.M88.4 [R44], R8 ;  /* 0x000000082c007844 */ /* 0x000fe80000000200 */
[----:B------:R1:W-:Y:S01]  /*18740*/  STSM.16.M88.4 [R33], R12 ;  /* 0x0000000c21007844 */ /* 0x0003e20000000200 */
[----:B------:R-:W-:-:S02]  /*18750*/  IMAD.MOV.U32 R32, RZ, RZ, RZ ;  /* 0x000000ffff207224 */ /* 0x000fc400078e00ff */
[----:B0-----:R-:W-:Y:S01]  /*18760*/  IMAD.WIDE R24, R63, 0x4, R34 ;  /* 0x000000043f187825 */ /* 0x001fe200078e0222 */
[----:B------:R-:W-:Y:S08]  /*18770*/  BAR.SYNC.DEFER_BLOCKING 0x1, 0x180 ;  /* 0x0046000000007b1d */ /* 0x000ff00000010000 */
[----:B------:R-:W0:Y:S01]  /*18780*/  LDC R34, c[0x0][0xbe8] ;  /* 0x0002fa00ff227b82 */ /* 0x000e220000000800 */
[----:B------:R-:W2:Y:S01]  /*18790*/  @P1 LDG.E R32, desc[UR40][R24.64] ;  /* 0x0000002818201981 */ /* 0x000ea2000c1e1900 */
[----:B0-----:R-:W-:-:S02]  /*187a0*/  ISETP.NE.AND P2, PT, R34, 0x1, PT ;  /* 0x000000012200780c */ /* 0x001fc40003f45270 */
[----:B------:R-:W-:-:S04]  /*187b0*/  ISETP.NE.U32.AND P0, PT, RZ, UR4, PT ;  /* 0x00000004ff007c0c */ /* 0x000fc8000bf05070 */
[----:B------:R-:W-:Y:S02]  /*187c0*/  ISETP.NE.AND.EX P0, PT, RZ, UR5, PT, P0 ;  /* 0x00000005ff007c0c */ /* 0x000fe4000bf05300 */
[----:B------:R-:W-:Y:S02]  /*187d0*/  LEA.HI R31, R31, R30, RZ, 0x7 ;  /* 0x0000001e1f1f7211 */ /* 0x000fe400078f38ff */
[----:B------:R-:W-:Y:S01]  /*187e0*/  SHF.R.S32.HI R38, RZ, 0x1f, R62 ;  /* 0x0000001fff267819 */ /* 0x000fe2000001143e */
[----:B-1----:R-:W-:Y:S02]  /*187f0*/  IMAD.IADD R13, R64, 0x1, R60 ;  /* 0x00000001400d7824 */ /* 0x002fe400078e023c */
[----:B------:R-:W0:Y:S08]  /*18800*/  @P2 LDC R26, c[0x0][0xbec] ;  /* 0x0002fb00ff1a2b82 */ /* 0x000e300000000800 */
[----:B------:R-:W1:Y:S01]  /*18810*/  @P2 LDC R27, c[0x0][0xbf0] ;  /* 0x0002fc00ff1b2b82 */ /* 0x000e620000000800 */
[----:B------:R-:W-:Y:S01]  /*18820*/  LOP3.LUT R9, R31, 0xffffff80, RZ, 0xc0, !PT ;  /* 0xffffff801f097812 */ /* 0x000fe200078ec0ff */
[----:B------:R-:W-:Y:S01]  /*18830*/  IMAD R4, R38, UR6, RZ ;  /* 0x0000000626047c24 */ /* 0x000fe2000f8e02ff */
[----:B------:R-:W-:Y:S01]  /*18840*/  SHF.R.S32.HI R36, RZ, 0x1f, R63 ;  /* 0x0000001fff247819 */ /* 0x000fe2000001143f */
[----:B------:R-:W-:-:S02]  /*18850*/  ULDC.64 UR4, c[0x0][0xb98] ;  /* 0x0002e60000047ab9 */ /* 0x000fc40000000a00 */
[----:B------:R-:W-:Y:S02]  /*18860*/  IMAD.IADD R30, R30, 0x1, -R9 ;  /* 0x000000011e1e7824 */ /* 0x000fe400078e0a09 */
[----:B------:R-:W3:Y:S01]  /*18870*/  @P0 LDC.64 R8, c[0x0][0xc08] ;  /* 0x00030200ff080b82 */ /* 0x000ee20000000a00 */
[----:B------:R-:W-:Y:S01]  /*18880*/  IMAD R7, R62, UR7, R4 ;  /* 0x000000073e077c24 */ /* 0x000fe2000f8e0204 */
[----:B------:R-:W-:Y:S01]  /*18890*/  SEL R36, R36, RZ, !P1 ;  /* 0x000000ff24247207 */ /* 0x000fe20004800000 */
[----:B0-----:R-:W-:Y:S01]  /*188a0*/  @P2 IMAD.HI.U32 R6, R13, R26, RZ ;  /* 0x0000001a0d062227 */ /* 0x001fe200078e00ff */
[----:B------:R-:W-:Y:S02]  /*188b0*/  SEL R35, R63, RZ, !P1 ;  /* 0x000000ff3f237207 */ /* 0x000fe40004800000 */
[----:B--2---:R-:W-:-:S03]  /*188c0*/  SHF.R.S32.HI R33, RZ, 0x1f, R32 ;  /* 0x0000001fff217819 */ /* 0x004fc60000011420 */
[----:B------:R-:W-:-:S04]  /*188d0*/  IMAD.WIDE.U32 R4, R62, UR6, R32 ;  /* 0x000000063e047c25 */ /* 0x000fc8000f8e0020 */
[----:B------:R-:W-:Y:S02]  /*188e0*/  IMAD.IADD R5, R5, 0x1, R7 ;  /* 0x0000000105057824 */ /* 0x000fe400078e0207 */
[----:B------:R-:W-:Y:S01]  /*188f0*/  IMAD.MOV.U32 R7, RZ, RZ, R13 ;  /* 0x000000ffff077224 */ /* 0x000fe200078e000d */
[----:B-1----:R-:W-:Y:S01]  /*18900*/  @P2 SHF.R.U32.HI R7, RZ, R27, R6 ;  /* 0x0000001bff072219 */ /* 0x002fe20000011606 */
[----:B------:R-:W-:Y:S02]  /*18910*/  IMAD R6, R36, UR4, RZ ;  /* 0x0000000424067c24 */ /* 0x000fe4000f8e02ff */
[----:B------:R-:W-:-:S04]  /*18920*/  IMAD.WIDE.U32 R4, R35, UR4, R4 ;  /* 0x0000000423047c25 */ /* 0x000fc8000f8e0004 */
[----:B------:R-:W-:Y:S02]  /*18930*/  IMAD.MOV R11, RZ, RZ, -R7 ;  /* 0x000000ffff0b7224 */ /* 0x000fe400078e0a07 */
[----:B------:R-:W-:Y:S01]  /*18940*/  IMAD R12, R35, UR5, R6 ;  /* 0x00000005230c7c24 */ /* 0x000fe2000f8e0206 */
[----:B------:R-:W-:Y:S01]  /*18950*/  IADD3 R6, P3, R7, R4, RZ ;  /* 0x0000000407067210 */ /* 0x000fe20007f7e0ff */
[----:B------:R-:W-:Y:S01]  /*18960*/  IMAD R11, R34, R11, R13 ;  /* 0x0000000b220b7224 */ /* 0x000fe200078e020d */
[----:B------:R-:W-:Y:S01]  /*18970*/  SHF.R.S32.HI R13, RZ, 0x1f, R7 ;  /* 0x0000001fff0d7819 */ /* 0x000fe20000011407 */
[----:B------:R-:W-:Y:S01]  /*18980*/  ULDC UR6, c[0x0][0xa88] ;  /* 0x0002a20000067ab9 */ /* 0x000fe20000000800 */
[----:B------:R-:W-:Y:S01]  /*18990*/  SHF.R.S32.HI R15, RZ, 0x1f, R30 ;  /* 0x0000001fff0f7819 */ /* 0x000fe2000001141e */
[----:B------:R-:W-:Y:S01]  /*189a0*/  ULDC.64 UR4, c[0x0][0xb88] ;  /* 0x0002e20000047ab9 */ /* 0x000fe20000000a00 */
[----:B------:R-:W-:Y:S01]  /*189b0*/  IADD3.X R7, R13, R5, R12, P3, !PT ;  /* 0x000000050d077210 */ /* 0x000fe20001ffe40c */
[----:B---3--:R-:W-:-:S04]  /*189c0*/  @P0 IMAD.WIDE R4, R63, 0x4, R8 ;  /* 0x000000043f040825 */ /* 0x008fc800078e0208 */
[----:B------:R-:W-:-:S06]  /*189d0*/  IMAD.U32 R9, RZ, RZ, UR6 ;  /* 0x00000006ff097e24 */ /* 0x000fcc000f8e00ff */
[----:B------:R0:W5:Y:S01]  /*189e0*/  @P0 LDG.E R9, desc[UR40][R4.64] ;  /* 0x0000002804090981 */ /* 0x000162000c1e1900 */
[----:B------:R-:W-:-:S04]  /*189f0*/  LEA.HI R10, R15, R30, RZ, 0x2 ;  /* 0x0000001e0f0a7211 */ /* 0x000fc800078f10ff */
[--C-:B------:R-:W-:Y:S02]  /*18a00*/  SHF.R.S32.HI R14, RZ, 0x2, R10.reuse ;  /* 0x00000002ff0e7819 */ /* 0x100fe4000001140a */
[----:B------:R-:W-:Y:S02]  /*18a10*/  SHF.R.S32.HI R27, RZ, 0x1f, R10 ;  /* 0x0000001fff1b7819 */ /* 0x000fe4000001140a */
[----:B------:R-:W-:Y:S02]  /*18a20*/  SHF.R.S32.HI R10, RZ, 0x1f, R11 ;  /* 0x0000001fff0a7819 */ /* 0x000fe4000001140b */
[----:B------:R-:W-:-:S03]  /*18a30*/  SHF.R.S32.HI R31, RZ, 0x7, R31 ;  /* 0x00000007ff1f7819 */ /* 0x000fc6000001141f */
[----:B------:R-:W-:Y:S01]  /*18a40*/  IMAD R10, R10, UR4, RZ ;  /* 0x000000040a0a7c24 */ /* 0x000fe2000f8e02ff */
[----:B------:R-:W-:Y:S01]  /*18a50*/  LEA.HI R27, R27, R14, RZ, 0x3 ;  /* 0x0000000e1b1b7211 */ /* 0x000fe200078f18ff */
[----:B------:R-:W-:Y:S01]  /*18a60*/  IMAD.WIDE.U32 R6, R11, UR4, R6 ;  /* 0x000000040b067c25 */ /* 0x000fe2000f8e0006 */
[----:B------:R-:W-:-:S03]  /*18a70*/  LEA.HI R15, R15, R30, RZ, 0x5 ;  /* 0x0000001e0f0f7211 */ /* 0x000fc600078f28ff */
[----:B------:R-:W-:Y:S01]  /*18a80*/  IMAD R13, R11, UR5, R10 ;  /* 0x000000050b0d7c24 */ /* 0x000fe2000f8e020a */
[----:B------:R-:W-:Y:S01]  /*18a90*/  LOP3.LUT R27, R27, 0xfffffff8, RZ, 0xc0, !PT ;  /* 0xfffffff81b1b7812 */ /* 0x000fe200078ec0ff */
[----:B------:R-:W-:Y:S01]  /*18aa0*/  IMAD.HI R8, R31, 0x55555556, RZ ;  /* 0x555555561f087827 */ /* 0x000fe200078e02ff */
[----:B------:R-:W-:Y:S02]  /*18ab0*/  ULDC.64 UR4, c[0x0][0xb50] ;  /* 0x0002d40000047ab9 */ /* 0x000fe40000000a00 */
[----:B------:R-:W-:Y:S01]  /*18ac0*/  LEA R10, P3, R6, UR4, 0x2 ;  /* 0x00000004060a7c11 */ /* 0x000fe2000f8610ff */
[----:B------:R-:W-:Y:S01]  /*18ad0*/  IMAD.IADD R7, R7, 0x1, R13 ;  /* 0x0000000107077824 */ /* 0x000fe200078e020d */
[----:B------:R-:W-:Y:S01]  /*18ae0*/  LEA.HI R8, R8, R8, RZ, 0x1 ;  /* 0x0000000808087211 */ /* 0x000fe200078f08ff */
[----:B------:R-:W-:Y:S01]  /*18af0*/  IMAD.IADD R14, R14, 0x1, -R27 ;  /* 0x000000010e0e7824 */ /* 0x000fe200078e0a1b */
[----:B------:R-:W-:Y:S02]  /*18b00*/  SHF.R.S32.HI R15, RZ, 0x5, R15 ;  /* 0x00000005ff0f7819 */ /* 0x000fe4000001140f */
[----:B------:R-:W-:Y:S01]  /*18b10*/  LEA.HI.X R7, R6, UR5, R7, 0x2, P3 ;  /* 0x0000000506077c11 */ /* 0x000fe200098f1407 */
[----:B------:R-:W-:-:S02]  /*18b20*/  IMAD R8, R8, -0x3, R31 ;  /* 0xfffffffd08087824 */ /* 0x000fc400078e021f */
[----:B------:R-:W-:Y:S01]  /*18b30*/  IMAD R15, R15, 0x10, R14 ;  /* 0x000000100f0f7824 */ /* 0x000fe200078e020e */
[----:B0-----:R-:W-:Y:S06]  /*18b40*/  @P0 BRA `(.L_x_1263) ;  /* 0x0000000000100947 */ /* 0x001fec0003800000 */
[----:B------:R-:W-:Y:S05]  /*18b50*/  @!P1 BRA `(.L_x_1263) ;  /* 0x00000000000c9947 */ /* 0x000fea0003800000 */
[----:B------:R-:W2:Y:S04]  /*18b60*/  LDG.E R4, desc[UR40][R24.64] ;  /* 0x0000002818047981 */ /* 0x000ea8000c1e1900 */
[----:B-----5:R-:W2:Y:S02]  /*18b70*/  LDG.E R9, desc[UR40][R24.64+0x4] ;  /* 0x0000042818097981 */ /* 0x020ea4000c1e1900 */
[----:B--2---:R-:W-:-:S07]  /*18b80*/  IMAD.IADD R9, R9, 0x1, -R4 ;  /* 0x0000000109097824 */ /* 0x004fce00078e0a04 */
.L_x_1263:
[----:B------:R-:W-:Y:S01]  /*18b90*/  IMAD R5, R2, 0x40, R3 ;  /* 0x0000004002057824 */ /* 0x000fe200078e0203 */
[----:B------:R-:W-:Y:S01]  /*18ba0*/  SHFL.IDX PT, R24, R10, RZ, 0x1c1f ;  /* 0x001c1fff0a187589 */ /* 0x000fe200000e0000 */
[----:B------:R-:W-:Y:S01]  /*18bb0*/  IMAD R6, R8, 0x40, R15 ;  /* 0x0000004008067824 */ /* 0x000fe200078e020f */
[----:B------:R-:W-:Y:S01]  /*18bc0*/  LOP3.LUT P0, RZ, R30, 0x3, RZ, 0xc0, !PT ;  /* 0x000000031eff7812 */ /* 0x000fe2000780c0ff */
[----:B------:R-:W-:Y:S01]  /*18bd0*/  IMAD.WIDE R28, R5, 0x2, R28 ;  /* 0x00000002051c7825 */ /* 0x000fe200078e021c */
[----:B------:R-:W0:Y:S01]  /*18be0*/  SHFL.IDX PT, R25, R7, RZ, 0x1c1f ;  /* 0x001c1fff07197589 */ /* 0x000e2200000e0000 */
[----:B------:R-:W1:Y:S01]  /*18bf0*/  @P2 LDC R39, c[0x0][0xbec] ;  /* 0x0002fb00ff272b82 */ /* 0x000e620000000800 */
[----:B------:R-:W-:Y:S01]  /*18c00*/  ULDC.64 UR4, c[0x0][0xaa0] ;  /* 0x0002a80000047ab9 */ /* 0x000fe20000000a00 */
[----:B------:R-:W-:Y:S01]  /*18c10*/  IMAD.IADD R6, R6, 0x1, R60 ;  /* 0x0000000106067824 */ /* 0x000fe200078e023c */
[----:B------:R-:W-:Y:S01]  /*18c20*/  SHFL.IDX PT, R26, R10, 0x1, 0x1c1f ;  /* 0x003c1f000a1a7f89 */ /* 0x000fe200000e0000 */
[----:B-----5:R-:W-:Y:S01]  /*18c30*/  IMAD R37, R9, R34, RZ ;  /* 0x0000002209257224 */ /* 0x020fe200078e02ff */
[----:B------:R-:W-:Y:S01]  /*18c40*/  IADD3 R9, P3, R28, 0x1800, RZ ;  /* 0x000018001c097810 */ /* 0x000fe20007f7e0ff */
[----:B------:R-:W-:Y:S01]  /*18c50*/  VIADD R4, R6, 0x8 ;  /* 0x0000000806047836 */ /* 0x000fe20000000000 */
[----:B------:R-:W2:Y:S01]  /*18c60*/  SHFL.IDX PT, R27, R7, 0x1, 0x1c1f ;  /* 0x003c1f00071b7f89 */ /* 0x000ea200000e0000 */
        /* <DEDUP_REMOVED lines=8> */
[----:B0-----:R0:W-:Y:S01]  /*18cf0*/  @!P1 ST.E desc[UR40][R24.64], R56 ;  /* 0x0000003818009985 */ /* 0x0011e2000c101928 */
[----:B------:R-:W-:Y:S02]  /*18d00*/  SHF.R.U64 R12, R12, 0x3, RZ ;  /* 0x000000030c0c7819 */ /* 0x000fe400000012ff */
[----:B------:R-:W-:Y:S01]  /*18d10*/  LOP3.LUT R4, R5, R28, RZ, 0x3c, !PT ;  /* 0x0000001c05047212 */ /* 0x000fe200078e3cff */
[--C-:B------:R-:W-:Y:S01]  /*18d20*/  IMAD.MOV.U32 R5, RZ, RZ, R29.reuse ;  /* 0x000000ffff057224 */ /* 0x100fe200078e001d */
[----:B------:R-:W-:Y:S01]  /*18d30*/  LOP3.LUT R8, R8, R9, RZ, 0x3c, !PT ;  /* 0x0000000908087212 */ /* 0x000fe200078e3cff */
[--C-:B------:R-:W-:Y:S01]  /*18d40*/  IMAD.X R9, RZ, RZ, R29.reuse, P3 ;  /* 0x000000ffff097224 */ /* 0x100fe200018e061d */
[----:B------:R-:W-:Y:S01]  /*18d50*/  LOP3.LUT R12, R12, R13, RZ, 0x3c, !PT ;  /* 0x0000000d0c0c7212 */ /* 0x000fe200078e3cff */
[----:B------:R-:W-:Y:S01]  /*18d60*/  IMAD.X R13, RZ, RZ, R29, P4 ;  /* 0x000000ffff0d7224 */ /* 0x000fe200020e061d */
[----:B--2---:R2:W-:Y:S04]  /*18d70*/  @!P0 ST.E desc[UR40][R26.64], R20 ;  /* 0x000000141a008985 */ /* 0x0045e8000c101928 */
[----:B------:R-:W3:Y:S04]  /*18d80*/  LD.E.128 R4, desc[UR40][R4.64] ;  /* 0x0000002804047980 */ /* 0x000ee8000c101d00 */
[----:B------:R-:W4:Y:S04]  /*18d90*/  LD.E.128 R8, desc[UR40][R8.64] ;  /* 0x0000002808087980 */ /* 0x000f28000c101d00 */
[----:B------:R-:W4:Y:S01]  /*18da0*/  LD.E.128 R12, desc[UR40][R12.64] ;  /* 0x000000280c0c7980 */ /* 0x000f22000c101d00 */
[----:B------:R-:W-:-:S04]  /*18db0*/  IADD3 R31, P0, R28, 0x4800, RZ ;  /* 0x000048001c1f7810 */ /* 0x000fc80007f1e0ff */
[----:B------:R-:W-:Y:S01]  /*18dc0*/  LOP3.LUT R28, R31, 0x380, RZ, 0xc0, !PT ;  /* 0x000003801f1c7812 */ /* 0x000fe200078ec0ff */
[----:B0-----:R-:W-:Y:S02]  /*18dd0*/  IMAD.X R25, RZ, RZ, R29, P0 ;  /* 0x000000ffff197224 */ /* 0x001fe400000e061d */
[----:B------:R-:W-:Y:S01]  /*18de0*/  IMAD R29, R33, UR4, RZ ;  /* 0x00000004211d7c24 */ /* 0x000fe2000f8e02ff */
[----:B------:R-:W-:Y:S01]  /*18df0*/  SHF.R.U64 R24, R28, 0x3, RZ ;  /* 0x000000031c187819 */ /* 0x000fe200000012ff */
[----:B------:R-:W0:Y:S03]  /*18e00*/  @P2 LDC R33, c[0x0][0xbf0] ;  /* 0x0002fc00ff212b82 */ /* 0x000e260000000800 */
[----:B------:R-:W-:Y:S01]  /*18e10*/  LOP3.LUT R24, R24, R31, RZ, 0x3c, !PT ;  /* 0x0000001f18187212 */ /* 0x000fe200078e3cff */
[C---:B------:R-:W-:Y:S02]  /*18e20*/  IMAD R31, R32.reuse, UR5, R29 ;  /* 0x00000005201f7c24 */ /* 0x040fe4000f8e021d */
[----:B------:R-:W-:Y:S01]  /*18e30*/  IMAD.WIDE.U32 R28, R32, UR4, RZ ;  /* 0x00000004201c7c25 */ /* 0x000fe2000f8e00ff */
[----:B------:R-:W-:-:S02]  /*18e40*/  ULDC.64 UR4, c[0x0][0xae8] ;  /* 0x0002ba0000047ab9 */ /* 0x000fc40000000a00 */
[----:B--2---:R-:W5:Y:S01]  /*18e50*/  LD.E.128 R24, desc[UR40][R24.64] ;  /* 0x0000002818187980 */ /* 0x004f62000c101d00 */
[----:B------:R-:W-:Y:S02]  /*18e60*/  IMAD R30, R21, 0x30, R2 ;  /* 0x00000030151e7824 */ /* 0x000fe400078e0202 */
[----:B------:R-:W-:Y:S01]  /*18e70*/  IMAD R20, R38, UR4, RZ ;  /* 0x0000000426147c24 */ /* 0x000fe2000f8e02ff */
[----:B------:R-:W-:Y:S01]  /*18e80*/  @!PT LDS RZ, [RZ] ;  /* 0x00000000fffff984 */ /* 0x000fe20000000800 */
[----:B------:R-:W-:Y:S01]  /*18e90*/  @!PT LDS RZ, [RZ] ;  /* 0x00000000fffff984 */ /* 0x000fe20000000800 */
[----:B------:R-:W-:Y:S01]  /*18ea0*/  @!PT LDS RZ, [RZ] ;  /* 0x00000000fffff984 */ /* 0x000fe20000000800 */
[----:B------:R-:W-:Y:S01]  /*18eb0*/  @!PT LDS RZ, [RZ] ;  /* 0x00000000fffff984 */ /* 0x000fe20000000800 */
[----:B------:R2:W-:Y:S06]  /*18ec0*/  MEMBAR.ALL.CTA ;  /* 0x0000000000007992 */ /* 0x0005ec0000008000 */
[----:B--2---:R-:W2:Y:S01]  /*18ed0*/  FENCE.VIEW.ASYNC.S ;  /* 0x00000000000073c6 */ /* 0x004ea20000000000 */
[----:B------:R-:W-:-:S02]  /*18ee0*/  IMAD.IADD R29, R29, 0x1, R31 ;  /* 0x000000011d1d7824 */ /* 0x000fc400078e021f */
[----:B------:R-:W-:Y:S02]  /*18ef0*/  IMAD.IADD R32, R60, 0x1, R30 ;  /* 0x000000013c207824 */ /* 0x000fe400078e021e */
[C---:B------:R-:W-:Y:S02]  /*18f00*/  IMAD R31, R62.reuse, UR5, R20 ;  /* 0x000000053e1f7c24 */ /* 0x040fe4000f8e0214 */
[----:B------:R-:W-:Y:S01]  /*18f10*/  IMAD.WIDE.U32 R20, R62, UR4, R28 ;  /* 0x000000043e147c25 */ /* 0x000fe2000f8e001c */
[----:B------:R-:W-:-:S03]  /*18f20*/  ULDC.64 UR4, c[0x0][0xaf0] ;  /* 0x0002bc0000047ab9 */ /* 0x000fc60000000a00 */
[----:B-1----:R-:W-:-:S04]  /*18f30*/  @P2 IMAD.HI.U32 R28, R32, R39, RZ ;  /* 0x00000027201c2227 */ /* 0x002fc800078e00ff */
[----:B------:R-:W-:Y:S01]  /*18f40*/  IMAD.MOV.U32 R29, RZ, RZ, R32 ;  /* 0x000000ffff1d7224 */ /* 0x000fe200078e0020 */
[----:B0-----:R-:W-:Y:S01]  /*18f50*/  @P2 SHF.R.U32.HI R29, RZ, R33, R28 ;  /* 0x00000021ff1d2219 */ /* 0x001fe2000001161c */
[----:B------:R-:W-:Y:S02]  /*18f60*/  IMAD.IADD R21, R21, 0x1, R31 ;  /* 0x0000000115157824 */ /* 0x000fe400078e021f */
[----:B------:R-:W-:Y:S01]  /*18f70*/  IMAD R30, R36, UR4, RZ ;  /* 0x00000004241e7c24 */ /* 0x000fe2000f8e02ff */
[----:B------:R-:W-:Y:S01]  /*18f80*/  SHF.R.S32.HI R28, RZ, 0x1f, R29 ;  /* 0x0000001fff1c7819 */ /* 0x000fe2000001141d */
[----:B------:R-:W-:-:S04]  /*18f90*/  IMAD.WIDE.U32 R20, R35, UR4, R20 ;  /* 0x0000000423147c25 */ /* 0x000fc8000f8e0014 */
[----:B------:R-:W-:Y:S01]  /*18fa0*/  IMAD R31, R35, UR5, R30 ;  /* 0x00000005231f7c24 */ /* 0x000fe2000f8e021e */
[----:B------:R-:W-:Y:S01]  /*18fb0*/  ULDC.64 UR4, c[0x0][0xae0] ;  /* 0x0002b80000047ab9 */ /* 0x000fe20000000a00 */
[----:B------:R-:W-:Y:S02]  /*18fc0*/  IMAD.MOV R33, RZ, RZ, -R29 ;  /* 0x000000ffff217224 */ /* 0x000fe400078e0a1d */
[----:B------:R-:W-:Y:S02]  /*18fd0*/  IMAD.IADD R21, R21, 0x1, R31 ;  /* 0x0000000115157824 */ /* 0x000fe400078e021f */
[----:B------:R-:W-:Y:S02]  /*18fe0*/  IMAD R28, R28, UR4, RZ ;  /* 0x000000041c1c7c24 */ /* 0x000fe4000f8e02ff */
[----:B------:R-:W-:Y:S02]  /*18ff0*/  IMAD R31, R34, R33, R32 ;  /* 0x00000021221f7224 */ /* 0x000fe400078e0220 */
[----:B------:R-:W-:-:S02]  /*19000*/  IMAD R33, R29, UR5, R28 ;  /* 0x000000051d217c24 */ /* 0x000fc4000f8e021c */
[----:B------:R-:W-:Y:S01]  /*19010*/  IMAD.WIDE.U32 R20, R29, UR4, R20 ;  /* 0x000000041d147c25 */ /* 0x000fe2000f8e0014 */
[----:B------:R-:W-:Y:S01]  /*19020*/  SHF.R.S32.HI R28, RZ, 0x1f, R31 ;  /* 0x0000001fff1c7819 */ /* 0x000fe2000001141f */
[----:B------:R-:W-:Y:S02]  /*19030*/  ULDC.64 UR4, c[0x0][0xad8] ;  /* 0x0002b60000047ab9 */ /* 0x000fe40000000a00 */
[----:B------:R-:W-:Y:S02]  /*19040*/  IMAD.IADD R21, R21, 0x1, R33 ;  /* 0x0000000115157824 */ /* 0x000fe400078e0221 */
[----:B------:R-:W-:Y:S02]  /*19050*/  IMAD R28, R28, UR4, RZ ;  /* 0x000000041c1c7c24 */ /* 0x000fe4000f8e02ff */
[----:B------:R-:W-:-:S04]  /*19060*/  IMAD.WIDE.U32 R20, R31, UR4, R20 ;  /* 0x000000041f147c25 */ /* 0x000fc8000f8e0014 */
[----:B------:R-:W-:Y:S01]  /*19070*/  IMAD R29, R31, UR5, R28 ;  /* 0x000000051f1d7c24 */ /* 0x000fe2000f8e021c */
[----:B------:R-:W-:Y:S01]  /*19080*/  ULDC.64 UR4, c[0x0][0xa80] ;  /* 0x0002a00000047ab9 */ /* 0x000fe20000000a00 */
[----:B------:R-:W-:Y:S01]  /*19090*/  IMAD.IADD R34, R2, 0x1, R60 ;  /* 0x0000000102227824 */ /* 0x000fe200078e023c */
[----:B------:R-:W-:Y:S01]  /*190a0*/  LEA R32, P0, R20, UR4, 0x1 ;  /* 0x0000000414207c11 */ /* 0x000fe2000f8008ff */
[----:B------:R-:W-:Y:S01]  /*190b0*/  IMAD.IADD R21, R21, 0x1, R29 ;  /* 0x0000000115157824 */ /* 0x000fe200078e021d */
[----:B------:R-:W-:Y:S01]  /*190c0*/  ULDC UR4, c[0x0][0xac8] ;  /* 0x0002b20000047ab9 */ /* 0x000fe20000000800 */
[----:B------:R-:W-:Y:S02]  /*190d0*/  VIADD R2, R34, 0x30 ;  /* 0x0000003022027836 */ /* 0x000fe40000000000 */
[----:B--2---:R-:W0:Y:S01]  /*190e0*/  SHFL.IDX PT, R28, R32, RZ, 0x181f ;  /* 0x00181fff201c7589 */ /* 0x004e2200000e0000 */
[----:B------:R-:W-:Y:S01]  /*190f0*/  LEA.HI.X R33, R20, UR5, R21, 0x1, P0 ;  /* 0x0000000514217c11 */ /* 0x000fe200080f0c15 */
[C---:B------:R-:W-:Y:S01]  /*19100*/  VIADD R20, R34.reuse, 0x60 ;  /* 0x0000006022147836 */ /* 0x040fe20000000000 */
[----:B------:R-:W-:Y:S01]  /*19110*/  ISETP.GE.AND P0, PT, R3, UR4, PT ;  /* 0x0000000403007c0c */ /* 0x000fe2000bf06270 */
[----:B------:R-:W1:Y:S03]  /*19120*/  SHFL.IDX PT, R30, R32, 0x1, 0x181f ;  /* 0x00381f00201e7f89 */ /* 0x000e6600000e0000 */
[-C--:B------:R-:W-:Y:S01]  /*19130*/  ISETP.GE.OR P1, PT, R34, R37.reuse, P0 ;  /* 0x000000252200720c */ /* 0x080fe20000726670 */
[----:B------:R-:W2:Y:S01]  /*19140*/  SHFL.IDX PT, R36, R32, 0x2, 0x181f ;  /* 0x00581f0020247f89 */ /* 0x000ea200000e0000 */
[-C--:B------:R-:W-:Y:S01]  /*19150*/  ISETP.GE.OR P2, PT, R2, R37.reuse, P0 ;  /* 0x000000250200720c */ /* 0x080fe20000746670 */
[----:B------:R-:W-:Y:S01]  /*19160*/  VIADD R2, R17, 0x13220 ;  /* 0x0001322011027836 */ /* 0x000fe20000000000 */
[----:B------:R-:W-:Y:S01]  /*19170*/  ISETP.GE.OR P3, PT, R20, R37, P0 ;  /* 0x000000251400720c */ /* 0x000fe20000766670 */
[----:B------:R-:W2:Y:S03]  /*19180*/  SHFL.IDX PT, R21, R33, RZ, 0x181f ;  /* 0x00181fff21157589 */ /* 0x000ea600000e0000 */
[----:B------:R-:W-:Y:S01]  /*19190*/  PRMT R2, RZ, 0x654, R2 ;  /* 0x00000654ff027816 */ /* 0x000fe20000000002 */
[----:B------:R-:W2:Y:S03]  /*191a0*/  SHFL.IDX PT, R29, R33, 0x1, 0x181f ;  /* 0x00381f00211d7f89 */ /* 0x000ea600000e0000 */
[----:B------:R1:W-:Y:S01]  /*191b0*/  SYNCS.ARRIVE.TRANS64.RED.A1T0 RZ, [R2+URZ], RZ ;  /* 0x000000ff02ff79a7 */ /* 0x0003e2000810043f */
[----:B------:R-:W2:Y:S01]  /*191c0*/  SHFL.IDX PT, R31, R33, 0x2, 0x181f ;  /* 0x00581f00211f7f89 */ /* 0x000ea200000e0000 */
[----:B0-----:R-:W-:-:S03]  /*191d0*/  @!P1 LEA R20, P4, R3, R28, 0x1 ;  /* 0x0000001c03149211 */ /* 0x001fc600078808ff */
[----:B------:R-:W0:Y:S01]  /*191e0*/  SHFL.IDX PT, R32, R32, 0x3, 0x181f ;  /* 0x00781f0020207f89 */ /* 0x000e2200000e0000 */
[----:B-1----:R-:W-:Y:S01]  /*191f0*/  VIADD R2, R34, 0x90 ;  /* 0x0000009022027836 */ /* 0x002fe20000000000 */
[C---:B------:R-:W-:Y:S02]  /*19200*/  @!P2 LEA R28, P5, R3.reuse, R30, 0x1 ;  /* 0x0000001e031ca211 */ /* 0x040fe400078a08ff */
[----:B------:R-:W1:Y:S01]  /*19210*/  SHFL.IDX PT, R33, R33, 0x3, 0x181f ;  /* 0x00781f0021217f89 */ /* 0x000e6200000e0000 */
[C---:B--2---:R-:W-:Y:S02]  /*19220*/  @!P3 LEA R30, P6, R3.reuse, R36, 0x1 ;  /* 0x00000024031eb211 */ /* 0x044fe400078c08ff */
[----:B------:R-:W-:Y:S02]  /*19230*/  ISETP.GE.OR P0, PT, R2, R37, P0 ;  /* 0x000000250200720c */ /* 0x000fe40000706670 */
[C-C-:B------:R-:W-:Y:S02]  /*19240*/  @!P1 LEA.HI.X R21, R3.reuse, R21, R0.reuse, 0x1, P4 ;  /* 0x0000001503159211 */ /* 0x140fe400020f0c00 */
[----:B------:R-:W-:-:S02]  /*19250*/  @!P2 LEA.HI.X R29, R3, R29, R0, 0x1, P5 ;  /* 0x0000001d031da211 */ /* 0x000fc400028f0c00 */
[----:B------:R-:W-:Y:S01]  /*19260*/  @!P3 LEA.HI.X R31, R3, R31, R0, 0x1, P6 ;  /* 0x0000001f031fb211 */ /* 0x000fe200030f0c00 */
[----:B---3--:R3:W-:Y:S04]  /*19270*/  @!P1 ST.E.128 desc[UR40][R20.64], R4 ;  /* 0x0000000414009985 */ /* 0x0087e8000c101d28 */
[----:B----4-:R3:W-:Y:S04]  /*19280*/  @!P2 ST.E.128 desc[UR40][R28.64], R8 ;  /* 0x000000081c00a985 */ /* 0x0107e8000c101d28 */
[----:B------:R3:W-:Y:S01]  /*19290*/  @!P3 ST.E.128 desc[UR40][R30.64], R12 ;  /* 0x0000000c1e00b985 */ /* 0x0007e2000c101d28 */
[----:B01----:R-:W-:Y:S05]  /*192a0*/  @P0 BRA `(.L_x_1264) ;  /* 0x0000000800480947 */ /* 0x003fea0003800000 */
[----:B------:R-:W-:-:S04]  /*192b0*/  LEA R2, P0, R3, R32, 0x1 ;  /* 0x0000002003027211 */ /* 0x000fc800078008ff */
[----:B------:R-:W-:-:S05]  /*192c0*/  LEA.HI.X R3, R3, R33, R0, 0x1, P0 ;  /* 0x0000002103037211 */ /* 0x000fca00000f0c00 */
[----:B-----5:R0:W-:Y:S01]  /*192d0*/  ST.E.128 desc[UR40][R2.64], R24 ;  /* 0x0000001802007985 */ /* 0x0201e2000c101d28 */
[----:B------:R-:W-:Y:S05]  /*192e0*/  BRA `(.L_x_1264) ;  /* 0x0000000800387947 */ /* 0x000fea0003800000 */
.L_x_1262:
[----:B------:R-:W2:Y:S01]  /*192f0*/  LDL R11, [R1+0x50] ;  /* 0x00005000010b7983 */ /* 0x000ea20000100800 */
[----:B------:R-:W-:Y:S01]  /*19300*/  ULDC.64 UR4, c[0x0][0xc00] ;  /* 0x0003000000047ab9 */ /* 0x000fe20000000a00 */
[----:B------:R-:W2:Y:S01]  /*19310*/  LDC.64 R4, c[0x0][0xc00] ;  /* 0x00030000ff047b82 */ /* 0x000ea20000000a00 */
[----:B------:R-:W-:Y:S01]  /*19320*/  ISETP.NE.U32.AND P0, PT, RZ, UR4, PT ;  /* 0x00000004ff007c0c */ /* 0x000fe2000bf05070 */
[----:B------:R-:W-:-:S03]  /*19330*/  IMAD.MOV.U32 R9, RZ, RZ, RZ ;  /* 0x000000ffff097224 */ /* 0x000fc600078e00ff */
[----:B------:R-:W-:Y:S01]  /*19340*/  ISETP.NE.AND.EX P0, PT, RZ, UR5, PT, P0 ;  /* 0x00000005ff007c0c */ /* 0x000fe2000bf05300 */
[----:B------:R-:W-:Y:S02]  /*19350*/  ULDC.64 UR4, c[0x0][0xc08] ;  /* 0x0003020000047ab9 */ /* 0x000fe40000000a00 */
[----:B------:R-:W-:Y:S01]  /*19360*/  ISETP.NE.U32.AND P1, PT, RZ, UR4, PT ;  /* 0x00000004ff007c0c */ /* 0x000fe2000bf25070 */
[----:B------:R-:W1:Y:S03]  /*19370*/  LDC R27, c[0x0][0xbe8] ;  /* 0x0002fa00ff1b7b82 */ /* 0x000e660000000800 */
[----:B------:R-:W-:-:S13]  /*19380*/  ISETP.NE.AND.EX P1, PT, RZ, UR5, PT, P1 ;  /* 0x00000005ff007c0c */ /* 0x000fda000bf25310 */
[----:B------:R-:W3:Y:S01]  /*19390*/  @P1 LDC.64 R6, c[0x0][0xc08] ;  /* 0x00030200ff061b82 */ /* 0x000ee20000000a00 */
[----:B------:R-:W-:Y:S02]  /*193a0*/  ULDC UR4, c[0x0][0xa88] ;  /* 0x0002a20000047ab9 */ /* 0x000fe40000000800 */
[----:B------:R-:W-:Y:S02]  /*193b0*/  IMAD.U32 R8, RZ, RZ, UR4 ;  /* 0x00000004ff087e24 */ /* 0x000fe4000f8e00ff */
[----:B--2---:R-:W-:-:S04]  /*193c0*/  IMAD.WIDE R4, R11, 0x4, R4 ;  /* 0x000000040b047825 */ /* 0x004fc800078e0204 */
[----:B---3--:R-:W-:Y:S01]  /*193d0*/  @P1 IMAD.WIDE R6, R11, 0x4, R6 ;  /* 0x000000040b061825 */ /* 0x008fe200078e0206 */
[----:B------:R2:W5:Y:S04]  /*193e0*/  @P0 LDG.E R9, desc[UR40][R4.64] ;  /* 0x0000002804090981 */ /* 0x000568000c1e1900 */
[----:B------:R2:W5:Y:S01]  /*193f0*/  @P1 LDG.E R8, desc[UR40][R6.64] ;  /* 0x0000002806081981 */ /* 0x000562000c1e1900 */
[----:B-1----:R-:W-:Y:S02]  /*19400*/  ISETP.NE.AND P2, PT, R27, 0x1, PT ;  /* 0x000000011b00780c */ /* 0x002fe40003f45270 */
[----:B------:R-:W-:Y:S02]  /*19410*/  ISETP.GE.AND P3, PT, R30, 0xc0, PT ;  /* 0x000000c01e00780c */ /* 0x000fe40003f66270 */
[----:B------:R-:W-:-:S09]  /*19420*/  SHF.R.S32.HI R10, RZ, 0x1f, R11 ;  /* 0x0000001fff0a7819 */ /* 0x000fd2000001140b */
[----:B------:R-:W1:Y:S01]  /*19430*/  @P2 LDC R26, c[0x0][0xbec] ;  /* 0x0002fb00ff1a2b82 */ /* 0x000e620000000800 */
[----:B--2---:R-:W-:Y:S05]  /*19440*/  @P1 BRA `(.L_x_1265) ;  /* 0x0000000000101947 */ /* 0x004fea0003800000 */
[----:B------:R-:W-:Y:S05]  /*19450*/  @!P0 BRA `(.L_x_1265) ;  /* 0x00000000000c8947 */ /* 0x000fea0003800000 */
[----:B------:R-:W2:Y:S04]  /*19460*/  LDG.E R7, desc[UR40][R4.64] ;  /* 0x0000002804077981 */ /* 0x000ea8000c1e1900 */
[----:B-----5:R-:W2:Y:S02]  /*19470*/  LDG.E R8, desc[UR40][R4.64+0x4] ;  /* 0x0000042804087981 */ /* 0x020ea4000c1e1900 */
[----:B--2---:R-:W-:-:S07]  /*19480*/  IMAD.IADD R8, R8, 0x1, -R7 ;  /* 0x0000000108087824 */ /* 0x004fce00078e0a07 */
.L_x_1265:
[----:B------:R-:W2:Y:S04]  /*19490*/  LDL R29, [R1+0x4c] ;  /* 0x00004c00011d7983 */ /* 0x000ea80000100800 */
[----:B------:R3:W5:Y:S01]  /*194a0*/  LDL R28, [R1+0x1c] ;  /* 0x00001c00011c7983 */ /* 0x0007620000100800 */
[----:B------:R-:W-:Y:S01]  /*194b0*/  BSSY B1, `(.L_x_1266) ;  /* 0x000002c000017945 */ /* 0x000fe20003800000 */
[----:B------:R-:W-:Y:S02]  /*194c0*/  SEL R15, R11, RZ, !P0 ;  /* 0x000000ff0b0f7207 */ /* 0x000fe40004000000 */
[----:B------:R-:W-:Y:S02]  /*194d0*/  SEL R20, R10, RZ, !P0 ;  /* 0x000000ff0a147207 */ /* 0x000fe40004000000 */
[----:B-----5:R-:W-:-:S02]  /*194e0*/  SHF.R.S32.HI R12, RZ, 0x1f, R9 ;  /* 0x0000001fff0c7819 */ /* 0x020fc40000011409 */
[----:B--2---:R-:W-:Y:S01]  /*194f0*/  SHF.R.S32.HI R14, RZ, 0x1f, R29 ;  /* 0x0000001fff0e7819 */ /* 0x004fe2000001141d */
[----:B---3--:R-:W-:Y:S06]  /*19500*/  @P3 BRA `(.L_x_1267) ;  /* 0x0000000000983947 */ /* 0x008fec0003800000 */
[----:B------:R-:W2:Y:S01]  /*19510*/  LDC R24, c[0x0][0xbe8] ;  /* 0x0002fa00ff187b82 */ /* 0x000ea20000000800 */
[----:B------:R-:W-:Y:S01]  /*19520*/  IADD3 R13, R28, -0x80, R50 ;  /* 0xffffff801c0d7810 */ /* 0x000fe20007ffe032 */
[----:B--2---:R-:W-:-:S05]  /*19530*/  IMAD R4, R8, R24, RZ ;  /* 0x0000001808047224 */ /* 0x004fca00078e02ff */
        /* <DEDUP_REMOVED lines=9> */
[----:B------:R-:W2:Y:S01]  /*195d0*/  @P0 LDC R6, c[0x0][0xbec] ;  /* 0x0002fb00ff060b82 */ /* 0x000ea20000000800 */
[----:B------:R-:W-:Y:S01]  /*195e0*/  IMAD R11, R29, UR5, R10 ;  /* 0x000000051d0b7c24 */ /* 0x000fe2000f8e020a */
[----:B------:R-:W-:-:S03]  /*195f0*/  ULDC.64 UR4, c[0x0][0xb98] ;  /* 0x0002e60000047ab9 */ /* 0x000fc60000000a00 */
[----:B------:R-:W-:-:S03]  /*19600*/  IMAD.IADD R5, R5, 0x1, R11 ;  /* 0x0000000105057824 */ /* 0x000fc600078e020b */
[----:B------:R-:W3:Y:S01]  /*19610*/  @P0 LDC R25, c[0x0][0xbf0] ;  /* 0x0002fc00ff190b82 */ /* 0x000ee20000000800 */
[----:B------:R-:W-:-:S04]  /*19620*/  IMAD.WIDE.U32 R4, R15, UR4, R4 ;  /* 0x000000040f047c25 */ /* 0x000fc8000f8e0004 */
[----:B--2---:R-:W-:-:S05]  /*19630*/  @P0 IMAD.HI.U32 R6, R13, R6, RZ ;  /* 0x000000060d060227 */ /* 0x004fca00078e00ff */
[----:B---3--:R-:W-:Y:S01]  /*19640*/  @P0 SHF.R.U32.HI R7, RZ, R25, R6 ;  /* 0x00000019ff070219 */ /* 0x008fe20000011606 */
[----:B------:R-:W-:-:S03]  /*19650*/  IMAD R6, R20, UR4, RZ ;  /* 0x0000000414067c24 */ /* 0x000fc6000f8e02ff */
[----:B------:R-:W-:Y:S01]  /*19660*/  IADD3 R4, P0, R7, R4, RZ ;  /* 0x0000000407047210 */ /* 0x000fe20007f1e0ff */
[----:B------:R-:W-:Y:S02]  /*19670*/  IMAD.MOV R11, RZ, RZ, -R7 ;  /* 0x000000ffff0b7224 */ /* 0x000fe400078e0a07 */
[----:B------:R-:W-:Y:S01]  /*19680*/  IMAD R10, R15, UR5, R6 ;  /* 0x000000050f0a7c24 */ /* 0x000fe2000f8e0206 */
[----:B------:R-:W-:Y:S01]  /*19690*/  ULDC.64 UR4, c[0x0][0xb88] ;  /* 0x0002e20000047ab9 */ /* 0x000fe20000000a00 */
[----:B------:R-:W-:Y:S01]  /*196a0*/  IMAD R11, R24, R11, R13 ;  /* 0x0000000b180b7224 */ /* 0x000fe200078e020d */
[----:B------:R-:W-:-:S04]  /*196b0*/  SHF.R.S32.HI R13, RZ, 0x1f, R7 ;  /* 0x0000001fff0d7819 */ /* 0x000fc80000011407 */
        /* <DEDUP_REMOVED lines=11> */
.L_x_1267:
[----:B------:R-:W-:Y:S05]  /*19770*/  BSYNC B1 ;  /* 0x0000000000017941 */ /* 0x000fea0003800000 */
.L_x_1266:
[----:B------:R-:W3:Y:S01]  /*19780*/  @P2 LDC R11, c[0x0][0xbf0] ;  /* 0x0002fc00ff0b2b82 */ /* 0x000ee20000000800 */
[----:B------:R-:W-:Y:S01]  /*19790*/  ULDC.64 UR4, c[0x0][0xaa0] ;  /* 0x0002a80000047ab9 */ /* 0x000fe20000000a00 */
[----:B------:R-:W-:Y:S02]  /*197a0*/  IMAD R21, R21, 0x30, R2 ;  /* 0x0000003015157824 */ /* 0x000fe400078e0202 */
[----:B------:R-:W-:Y:S02]  /*197b0*/  IMAD R4, R12, UR4, RZ ;  /* 0x000000040c047c24 */ /* 0x000fe4000f8e02ff */
[----:B------:R-:W-:Y:S02]  /*197c0*/  IMAD.IADD R21, R28, 0x1, R21 ;  /* 0x000000011c157824 */ /* 0x000fe400078e0215 */
[C---:B--2---:R-:W-:Y:S02]  /*197d0*/  IMAD R7, R9.reuse, UR5, R4 ;  /* 0x0000000509077c24 */ /* 0x044fe4000f8e0204 */
[----:B------:R-:W-:Y:S01]  /*197e0*/  IMAD.WIDE.U32 R4, R9, UR4, RZ ;  /* 0x0000000409047c25 */ /* 0x000fe2000f8e00ff */
[----:B------:R-:W-:-:S03]  /*197f0*/  ULDC.64 UR4, c[0x0][0xae8] ;  /* 0x0002ba0000047ab9 */ /* 0x000fc60000000a00 */
[----:B------:R-:W-:Y:S02]  /*19800*/  IMAD R6, R14, UR4, RZ ;  /* 0x000000040e067c24 */ /* 0x000fe4000f8e02ff */
[----:B------:R-:W-:Y:S02]  /*19810*/  IMAD.IADD R5, R5, 0x1, R7 ;  /* 0x0000000105057824 */ /* 0x000fe400078e0207 */
[----:B------:R-:W-:Y:S02]  /*19820*/  IMAD R9, R29, UR5, R6 ;  /* 0x000000051d097c24 */ /* 0x000fe4000f8e0206 */
[----:B-1----:R-:W-:-:S04]  /*19830*/  @P2 IMAD.HI.U32 R6, R21, R26, RZ ;  /* 0x0000001a15062227 */ /* 0x002fc800078e00ff */
[----:B------:R-:W-:Y:S01]  /*19840*/  IMAD.WIDE.U32 R4, R29, UR4, R4 ;  /* 0x000000041d047c25 */ /* 0x000fe2000f8e0004 */
[----:B------:R-:W-:-:S03]  /*19850*/  ULDC.64 UR4, c[0x0][0xaf0] ;  /* 0x0002bc0000047ab9 */ /* 0x000fc60000000a00 */
[----:B------:R-:W-:Y:S01]  /*19860*/  IMAD.MOV.U32 R7, RZ, RZ, R21 ;  /* 0x000000ffff077224 */ /* 0x000fe200078e0015 */
[----:B---3--:R-:W-:Y:S01]  /*19870*/  @P2 SHF.R.U32.HI R7, RZ, R11, R6 ;  /* 0x0000000bff072219 */ /* 0x008fe20000011606 */
        /* <DEDUP_REMOVED lines=21> */
[----:B------:R-:W-:Y:S01]  /*199d0*/  IMAD R27, R8, R27, RZ ;  /* 0x0000001b081b7224 */ /* 0x000fe200078e02ff */
[----:B------:R-:W-:Y:S01]  /*199e0*/  ULDC UR4, c[0x0][0xac8] ;  /* 0x0002b20000047ab9 */ /* 0x000fe20000000800 */
[----:B------:R-:W-:Y:S01]  /*199f0*/  IMAD.IADD R24, R2, 0x1, R28 ;  /* 0x0000000102187824 */ /* 0x000fe200078e021c */
[----:B------:R-:W-:Y:S01]  /*19a00*/  LEA.HI.X R10, R4, UR5, R5, 0x1, P0 ;  /* 0x00000005040a7c11 */ /* 0x000fe200080f0c05 */
[----:B------:R-:W1:Y:S01]  /*19a10*/  SHFL.IDX PT, R8, R6, RZ, 0x181f ;  /* 0x00181fff06087589 */ /* 0x000e6200000e0000 */
[----:B------:R-:W-:Y:S01]  /*19a20*/  ISETP.GE.AND P0, PT, R3, UR4, PT ;  /* 0x0000000403007c0c */ /* 0x000fe2000bf06270 */
[C---:B------:R-:W-:Y:S02]  /*19a30*/  VIADD R2, R24.reuse, 0x30 ;  /* 0x0000003018027836 */ /* 0x040fe40000000000 */
[----:B------:R-:W2:Y:S01]  /*19a40*/  SHFL.IDX PT, R12, R6, 0x1, 0x181f ;  /* 0x00381f00060c7f89 */ /* 0x000ea200000e0000 */
[C---:B------:R-:W-:Y:S01]  /*19a50*/  VIADD R4, R24.reuse, 0x60 ;  /* 0x0000006018047836 */ /* 0x040fe20000000000 */
[CC--:B------:R-:W-:Y:S01]  /*19a60*/  ISETP.GE.OR P3, PT, R24.reuse, R27.reuse, P0 ;  /* 0x0000001b1800720c */ /* 0x0c0fe20000766670 */
[----:B------:R-:W-:Y:S01]  /*19a70*/  VIADD R5, R24, 0x90 ;  /* 0x0000009018057836 */ /* 0x000fe20000000000 */
[----:B------:R-:W3:Y:S01]  /*19a80*/  SHFL.IDX PT, R14, R6, 0x2, 0x181f ;  /* 0x00581f00060e7f89 */ /* 0x000ee200000e0000 */
[----:B------:R-:W-:-:S02]  /*19a90*/  ISETP.GE.OR P2, PT, R2, R27, P0 ;  /* 0x0000001b0200720c */ /* 0x000fc40000746670 */
[-C--:B------:R-:W-:Y:S01]  /*19aa0*/  ISETP.GE.OR P1, PT, R4, R27.reuse, P0 ;  /* 0x0000001b0400720c */ /* 0x080fe20000726670 */
[----:B------:R-:W4:Y:S01]  /*19ab0*/  SHFL.IDX PT, R7, R10, RZ, 0x181f ;  /* 0x00181fff0a077589 */ /* 0x000f2200000e0000 */
[----:B------:R-:W-:-:S03]  /*19ac0*/  ISETP.GE.OR P0, PT, R5, R27, P0 ;  /* 0x0000001b0500720c */ /* 0x000fc60000706670 */
[----:B------:R2:W5:Y:S04]  /*19ad0*/  SHFL.IDX PT, R20, R6, 0x3, 0x181f ;  /* 0x00781f0006147f89 */ /* 0x00056800000e0000 */
[----:B------:R-:W0:Y:S04]  /*19ae0*/  SHFL.IDX PT, R9, R10, 0x1, 0x181f ;  /* 0x00381f000a097f89 */ /* 0x000e2800000e0000 */
[----:B------:R-:W0:Y:S01]  /*19af0*/  SHFL.IDX PT, R11, R10, 0x2, 0x181f ;  /* 0x00581f000a0b7f89 */ /* 0x000e2200000e0000 */
[----:B-1----:R-:W-:-:S03]  /*19b00*/  @!P3 LEA R4, P6, R3, R8, 0x1 ;  /* 0x000000080304b211 */ /* 0x002fc600078c08ff */
[----:B------:R-:W1:Y:S01]  /*19b10*/  SHFL.IDX PT, R13, R10, 0x3, 0x181f ;  /* 0x00781f000a0d7f89 */ /* 0x000e6200000e0000 */
[C---:B--2---:R-:W-:Y:S02]  /*19b20*/  @!P2 LEA R6, P5, R3.reuse, R12, 0x1 ;  /* 0x0000000c0306a211 */ /* 0x044fe400078a08ff */
[C---:B---3--:R-:W-:Y:S02]  /*19b30*/  @!P1 LEA R8, P4, R3.reuse, R14, 0x1 ;  /* 0x0000000e03089211 */ /* 0x048fe400078808ff */
[C---:B----4-:R-:W-:Y:S02]  /*19b40*/  @!P3 LEA.HI.X R5, R3.reuse, R7, R0, 0x1, P6 ;  /* 0x000000070305b211 */ /* 0x050fe400030f0c00 */
[----:B-----5:R-:W-:-:S03]  /*19b50*/  @!P0 LEA R2, P6, R3, R20, 0x1 ;  /* 0x0000001403028211 */ /* 0x020fc600078c08ff */
[----:B------:R2:W-:Y:S01]  /*19b60*/  @!P3 ST.E.128 desc[UR40][R4.64], RZ ;  /* 0x000000ff0400b985 */ /* 0x0005e2000c101d28 */
[C-C-:B0-----:R-:W-:Y:S02]  /*19b70*/  @!P2 LEA.HI.X R7, R3.reuse, R9, R0.reuse, 0x1, P5 ;  /* 0x000000090307a211 */ /* 0x141fe400028f0c00 */
[----:B------:R-:W-:-:S03]  /*19b80*/  @!P1 LEA.HI.X R9, R3, R11, R0, 0x1, P4 ;  /* 0x0000000b03099211 */ /* 0x000fc600020f0c00 */
[----:B------:R2:W-:Y:S01]  /*19b90*/  @!P2 ST.E.128 desc[UR40][R6.64], RZ ;  /* 0x000000ff0600a985 */ /* 0x0005e2000c101d28 */
[----:B-1----:R-:W-:-:S03]  /*19ba0*/  @!P0 LEA.HI.X R3, R3, R13, R0, 0x1, P6 ;  /* 0x0000000d03038211 */ /* 0x002fc600030f0c00 */
[----:B------:R2:W-:Y:S04]  /*19bb0*/  @!P1 ST.E.128 desc[UR40][R8.64], RZ ;  /* 0x000000ff08009985 */ /* 0x0005e8000c101d28 */
[----:B------:R2:W-:Y:S02]  /*19bc0*/  @!P0 ST.E.128 desc[UR40][R2.64], RZ ;  /* 0x000000ff02008985 */ /* 0x0005e4000c101d28 */
.L_x_1264:
[----:B------:R-:W-:Y:S05]  /*19bd0*/  BSYNC B0 ;  /* 0x0000000000007941 */ /* 0x000fea0003800000 */
.L_x_1261:
[----:B------:R-:W4:Y:S01]  /*19be0*/  LDL R0, [R1+0x2c] ;  /* 0x00002c0001007983 */ /* 0x000f220000100800 */
[----:B------:R-:W-:Y:S02]  /*19bf0*/  ULDC UR4, c[0x0][0xc3c] ;  /* 0x00030f0000047ab9 */ /* 0x000fe40000000800 */
[----:B----4-:R-:W-:-:S13]  /*19c00*/  ISETP.GE.AND P0, PT, R0, UR4, PT ;  /* 0x0000000400007c0c */ /* 0x010fda000bf06270 */
[----:B------:R-:W-:Y:S05]  /*19c10*/  @!P0 BRA `(.L_x_1268) ;  /* 0xfffffe7000d48947 */ /* 0x000fea000383ffff */
[----:B------:R-:W-:Y:S05]  /*19c20*/  BRA `(.L_x_1093) ;  /* 0x0000006400247947 */ /* 0x000fea0003800000 */
.L_x_1091:
[----:B------:R-:W-:-:S08]  /*19c30*/  NOP ;  /* 0x0000000000007918 */ /* 0x000fd00000000000 */
[----:B0-----:R-:W0:-:S00]  /*19c40*/  USETMAXREG.DEALLOC.CTAPOOL 0x20 ;  /* 0x00000020000079c8 */ /* 0x001e0000080e0500 */
        /* <DEDUP_REMOVED lines=11> */
[----:B------:R-:W0:Y:S01]  /*19d00*/  LDS.128 R16, [UR4+0x132d0] ;  /* 0x0132d004ff107984 */ /* 0x000e220008000c00 */
[----:B------:R-:W-:Y:S06]  /*19d10*/  BAR.ARV 0x4, 0x200 ;  /* 0x0108000000007b1d */ /* 0x000fec0000002000 */
[----:B------:R-:W-:Y:S05]  /*19d20*/  BRA `(.L_x_1270) ;  /* 0x0000000800887947 */ /* 0x000fea0003800000 */
.L_x_1269:
[----:B------:R-:W0:Y:S01]  /*19d30*/  S2R R2, SR_TID.X ;  /* 0x0000000000027919 */ /* 0x000e220000002100 */
        /* <DEDUP_REMOVED lines=41> */
.L_x_1275:
        /* <DEDUP_REMOVED lines=12> */
.L_x_1274:
[----:B------:R-:W-:Y:S05]  /*1a090*/  BSYNC B0 ;  /* 0x0000000000007941 */ /* 0x000fea0003800000 */
.L_x_1273:
        /* <DEDUP_REMOVED lines=20> */
[----:B------:R-:W-:Y:S02]  /*1a1e0*/  IMAD.MOV.U32 R6, RZ, RZ, R9 ;  /* 0x000000ffff067224 */ /* 0x000fe400078e0009 */
[----:B------:R-:W-:-:S07]  /*1a1f0*/  IMAD.MOV.U32 R9, RZ, RZ, R3 ;  /* 0x000000ffff097224 */ /* 0x000fce00078e0003 */
.L_x_1271:
[----:B------:R-:W-:-:S04]  /*1a200*/  IMAD.IADD R9, R4, 0x1, -R9 ;  /* 0x0000000104097824 */ /* 0x000fc800078e0a09 */
[----:B------:R-:W-:-:S05]  /*1a210*/  IMAD R2, R6, UR5, R9 ;  /* 0x0000000506027c24 */ /* 0x000fca000f8e0209 */
[----:B------:R-:W-:Y:S02]  /*1a220*/  ISETP.GT.AND P0, PT, R2, UR6, PT ;  /* 0x0000000602007c0c */ /* 0x000fe4000bf04270 */
[----:B------:R-:W0:Y:S11]  /*1a230*/  LDC.64 R2, c[0x0][0xc90] ;  /* 0x00032400ff027b82 */ /* 0x000e360000000a00 */
[----:B------:R-:W-:-:S04]  /*1a240*/  VOTE.ANY R10, PT, !P0 ;  /* 0x00000000000a7806 */ /* 0x000fc800040e0100 */
[----:B------:R-:W1:Y:S02]  /*1a250*/  POPC R13, R10 ;  /* 0x0000000a000d7309 */ /* 0x000e640000000000 */
[----:B-1----:R-:W-:-:S04]  /*1a260*/  VIADD R19, R13, UR4 ;  /* 0x000000040d137c36 */ /* 0x002fc80008000000 */
[----:B0-----:R-:W-:-:S05]  /*1a270*/  IMAD.WIDE R2, R19, 0x4, R2 ;  /* 0x0000000413027825 */ /* 0x001fca00078e0202 */
[----:B------:R-:W2:Y:S01]  /*1a280*/  LDG.E R7, desc[UR40][R2.64] ;  /* 0x0000002802077981 */ /* 0x000ea2000c1e1900 */
[----:B------:R-:W-:-:S03]  /*1a290*/  ISETP.NE.AND P0, PT, R10, RZ, PT ;  /* 0x000000ff0a00720c */ /* 0x000fc60003f05270 */
        /* <DEDUP_REMOVED lines=9> */
[----:B------:R-:W-:-:S05]  /*1a330*/  VIADD R11, R13, 0xffffffff ;  /* 0xffffffff0d0b7836 */ /* 0x000fca0000000000 */
[----:B------:R0:W1:Y:S02]  /*1a340*/  SHFL.IDX PT, R16, R6, R11, 0x1f ;  /* 0x00001f0b06107589 */ /* 0x00006400000e0000 */
.L_x_1276:
[----:B-1----:R-:W-:Y:S01]  /*1a350*/  IMAD R16, R16, UR5, R9 ;  /* 0x0000000510107c24 */ /* 0x002fe2000f8e0209 */
[----:B0-----:R-:W-:Y:S01]  /*1a360*/  IABS R6, R4 ;  /* 0x0000000400067213 */ /* 0x001fe20000000000 */
[----:B------:R-:W-:Y:S02]  /*1a370*/  IMAD R11, R15, R8, RZ ;  /* 0x000000080f0b7224 */ /* 0x000fe400078e02ff */
[----:B------:R-:W-:Y:S01]  /*1a380*/  IMAD.MOV.U32 R2, RZ, RZ, RZ ;  /* 0x000000ffff027224 */ /* 0x000fe200078e00ff */
[----:B------:R-:W-:Y:S01]  /*1a390*/  IADD3 R9, -R16, UR6, RZ ;  /* 0x0000000610097c10 */ /* 0x000fe2000fffe1ff */
[----:B------:R-:W-:Y:S02]  /*1a3a0*/  IMAD.MOV R6, RZ, RZ, -R6 ;  /* 0x000000ffff067224 */ /* 0x000fe400078e0a06 */
[----:B------:R-:W-:Y:S01]  /*1a3b0*/  IMAD.HI.U32 R2, R3, R11, R2 ;  /* 0x0000000b03027227 */ /* 0x000fe200078e0002 */
[----:B------:R-:W-:-:S05]  /*1a3c0*/  IABS R3, R9 ;  /* 0x0000000900037213 */ /* 0x000fca0000000000 */
        /* <DEDUP_REMOVED lines=15> */
[----:B------:R-:W-:Y:S02]  /*1a4c0*/  IMAD R4, R4, R2, R9 ;  /* 0x0000000204047224 */ /* 0x000fe400078e0209 */
[----:B------:R-:W-:Y:S01]  /*1a4d0*/  IMAD.MOV.U32 R2, RZ, RZ, RZ ;  /* 0x000000ffff027224 */ /* 0x000fe200078e00ff */
[----:B------:R-:W-:-:S04]  /*1a4e0*/  VIADDMNMX R7, R8, UR5, R7, PT ;  /* 0x0000000508077c46 */ /* 0x000fc8000b800107 */
[----:B------:R-:W-:-:S04]  /*1a4f0*/  IABS R8, R7 ;  /* 0x0000000700087213 */ /* 0x000fc80000000000 */
[----:B------:R-:W0:Y:S08]  /*1a500*/  I2F.RP R10, R8 ;  /* 0x00000008000a7306 */ /* 0x000e300000209400 */
[----:B0-----:R-:W0:Y:S02]  /*1a510*/  MUFU.RCP R10, R10 ;  /* 0x0000000a000a7308 */ /* 0x001e240000001000 */
[----:B0-----:R-:W-:Y:S01]  /*1a520*/  VIADD R3, R10, 0xffffffe ;  /* 0x0ffffffe0a037836 */ /* 0x001fe20000000000 */
[----:B------:R-:W-:-:S05]  /*1a530*/  IABS R10, R7 ;  /* 0x00000007000a7213 */ /* 0x000fca0000000000 */
[----:B------:R-:W0:Y:S02]  /*1a540*/  F2I.FTZ.U32.TRUNC.NTZ R3, R3 ;  /* 0x0000000300037305 */ /* 0x000e24000021f000 */
[----:B0-----:R-:W-:-:S04]  /*1a550*/  IMAD.MOV R11, RZ, RZ, -R3 ;  /* 0x000000ffff0b7224 */ /* 0x001fc800078e0a03 */
[----:B------:R-:W-:-:S04]  /*1a560*/  IMAD R9, R11, R8, RZ ;  /* 0x000000080b097224 */ /* 0x000fc800078e02ff */
[----:B------:R-:W-:Y:S01]  /*1a570*/  IMAD.HI.U32 R2, R3, R9, R2 ;  /* 0x0000000903027227 */ /* 0x000fe200078e0002 */
[----:B------:R-:W-:-:S03]  /*1a580*/  IABS R9, R4 ;  /* 0x0000000400097213 */ /* 0x000fc60000000000 */
[----:B------:R-:W-:Y:S02]  /*1a590*/  IMAD.MOV R3, RZ, RZ, -R10 ;  /* 0x000000ffff037224 */ /* 0x000fe400078e0a0a */
        /* <DEDUP_REMOVED lines=8> */
[----:B------:R-:W-:Y:S01]  /*1a620*/  ISETP.GE.AND P2, PT, R3, RZ, PT ;  /* 0x000000ff0300720c */ /* 0x000fe20003f46270 */
[----:B------:R-:W-:-:S06]  /*1a630*/  IMAD.IADD R3, R4, 0x1, R6 ;  /* 0x0000000104037824 */ /* 0x000fcc00078e0206 */
[----:B------:R-:W-:-:S06]  /*1a640*/  @P0 VIADD R2, R2, 0x1 ;  /* 0x0000000102020836 */ /* 0x000fcc0000000000 */
[----:B------:R-:W-:Y:S01]  /*1a650*/  @!P2 IMAD.MOV R2, RZ, RZ, -R2 ;  /* 0x000000ffff02a224 */ /* 0x000fe200078e0a02 */
[----:B------:R-:W-:Y:S01]  /*1a660*/  @!P1 LOP3.LUT R2, RZ, R7, RZ, 0x33, !PT ;  /* 0x00000007ff029212 */ /* 0x000fe200078e33ff */
[----:B------:R-:W-:-:S03]  /*1a670*/  IMAD.MOV R7, RZ, RZ, -R7 ;  /* 0x000000ffff077224 */ /* 0x000fc600078e0a07 */
[----:B------:R-:W-:Y:S01]  /*1a680*/  LOP3.LUT R17, RZ, R2, RZ, 0x33, !PT ;  /* 0x00000002ff117212 */ /* 0x000fe200078e33ff */
[----:B------:R-:W-:-:S04]  /*1a690*/  IMAD R18, R2, R7, R3 ;  /* 0x0000000702127224 */ /* 0x000fc800078e0203 */
[----:B------:R-:W-:Y:S01]  /*1a6a0*/  IMAD.IADD R17, R0, 0x1, R17 ;  /* 0x0000000100117824 */ /* 0x000fe200078e0211 */
[----:B------:R-:W-:Y:S06]  /*1a6b0*/  BRA `(.L_x_1277) ;  /* 0x00000000000c7947 */ /* 0x000fec0003800000 */
.L_x_1272:
[----:B------:R-:W-:Y:S02]  /*1a6c0*/  IMAD.MOV.U32 R17, RZ, RZ, RZ ;  /* 0x000000ffff117224 */ /* 0x000fe400078e00ff */
[----:B------:R-:W-:Y:S02]  /*1a6d0*/  IMAD.U32 R16, RZ, RZ, UR6 ;  /* 0x00000006ff107e24 */ /* 0x000fe4000f8e00ff */
[----:B------:R-:W-:-:S07]  /*1a6e0*/  IMAD.MOV.U32 R18, RZ, RZ, RZ ;  /* 0x000000ffff127224 */ /* 0x000fce00078e00ff */
.L_x_1277:
[----:B------:R-:W-:-:S13]  /*1a6f0*/  ISETP.NE.AND P0, PT, R5, RZ, PT ;  /* 0x000000ff0500720c */ /* 0x000fda0003f05270 */
[----:B------:R-:W0:Y:S01]  /*1a700*/  @!P0 S2R R3, SR_CgaCtaId ;  /* 0x0000000000038919 */ /* 0x000e220000008800 */
[----:B------:R-:W-:-:S04]  /*1a710*/  @!P0 MOV R0, 0x400 ;  /* 0x0000040000008802 */ /* 0x000fc80000000f00 */
[----:B0-----:R-:W-:-:S05]  /*1a720*/  @!P0 LEA R0, R3, R0, 0x18 ;  /* 0x0000000003008211 */ /* 0x001fca00078ec0ff */
[----:B------:R1:W-:Y:S01]  /*1a730*/  @!P0 STS.128 [R0+0x132d0], R16 ;  /* 0x0132d01000008388 */ /* 0x0003e20000000c00 */
[----:B------:R-:W-:Y:S06]  /*1a740*/  BAR.ARV 0x5, 0x200 ;  /* 0x0148000000007b1d */ /* 0x000fec0000002000 */
.L_x_1270:
[----:B------:R2:W-:Y:S01]  /*1a750*/  STL [R1+0x3c], RZ ;  /* 0x00003cff01007387 */ /* 0x0005e20000100800 */
[----:B------:R-:W-:Y:S01]  /*1a760*/  ULDC UR4, c[0x0][0xc3c] ;  /* 0x00030f0000047ab9 */ /* 0x000fe20000000800 */
[----:B------:R-:W-:Y:S01]  /*1a770*/  IMAD.MOV.U32 R26, RZ, RZ, 0x1 ;  /* 0x00000001ff1a7424 */ /* 0x000fe200078e00ff */
[----:B0-----:R-:W-:Y:S01]  /*1a780*/  ISETP.GE.AND P0, PT, R19, UR4, PT ;  /* 0x0000000413007c0c */ /* 0x001fe2000bf06270 */
[----:B------:R-:W-:-:S12]  /*1a790*/  IMAD.MOV.U32 R24, RZ, RZ, RZ ;  /* 0x000000ffff187224 */ /* 0x000fd800078e00ff */
[----:B--2---:R-:W-:Y:S05]  /*1a7a0*/  @P0 BRA `(.L_x_1278) ;  /* 0x00000054004c0947 */ /* 0x004fea0003800000 */
[----:B------:R-:W2:Y:S01]  /*1a7b0*/  LDL R10, [R1+0x34] ;  /* 0x00003400010a7983 */ /* 0x000ea20000100800 */
[----:B------:R-:W0:Y:S01]  /*1a7c0*/  S2R R12, SR_TID.X ;  /* 0x00000000000c7919 */ /* 0x000e220000002100 */
[----:B------:R-:W3:Y:S01]  /*1a7d0*/  S2UR UR5, SR_CgaCtaId ;  /* 0x00000000000579c3 */ /* 0x000ee20000008800 */
[----:B------:R-:W-:Y:S01]  /*1a7e0*/  UMOV UR4, 0x400 ;  /* 0x0000040000047882 */ /* 0x000fe20000000000 */
[C---:B0-----:R-:W-:Y:S01]  /*1a7f0*/  IMAD.SHL.U32 R3, R12.reuse, 0x40, RZ ;  /* 0x000000400c037824 */ /* 0x041fe200078e00ff */
[C---:B------:R-:W-:Y:S01]  /*1a800*/  LOP3.LUT R11, R12.reuse, 0x7f, RZ, 0xc0, !PT ;  /* 0x0000007f0c0b7812 */ /* 0x040fe200078ec0ff */
[C---:B------:R-:W-:Y:S01]  /*1a810*/  IMAD.SHL.U32 R2, R12.reuse, 0x10, RZ ;  /* 0x000000100c027824 */ /* 0x040fe200078e00ff */
[----:B------:R-:W-:Y:S02]  /*1a820*/  SHF.R.U32.HI R5, RZ, 0x1, R12 ;  /* 0x00000001ff057819 */ /* 0x000fe4000001160c */
[----:B------:R-:W-:Y:S01]  /*1a830*/  LOP3.LUT R4, R3, 0x180, RZ, 0xc0, !PT ;  /* 0x0000018003047812 */ /* 0x000fe200078ec0ff */
[----:B-1----:R-:W-:-:S02]  /*1a840*/  IMAD.SHL.U32 R0, R12, 0x20, RZ ;  /* 0x000000200c007824 */ /* 0x002fc400078e00ff */
        /* <DEDUP_REMOVED lines=12> */
[----:B---3--:R-:W-:Y:S01]  /*1a910*/  ULEA UR4, UR5, UR4, 0x18 ;  /* 0x0000000405047291 */ /* 0x008fe2000f8ec03f */
[----:B------:R-:W-:Y:S02]  /*1a920*/  LOP3.LUT R6, R6, 0x10, R9, 0x78, !PT ;  /* 0x0000001006067812 */ /* 0x000fe400078e7809 */
[----:B------:R-:W-:Y:S02]  /*1a930*/  LOP3.LUT R5, R5, 0x100, R0, 0xf8, !PT ;  /* 0x0000010005057812 */ /* 0x000fe400078ef800 */
[----:B------:R-:W-:Y:S02]  /*1a940*/  LOP3.LUT R3, R4, 0x640, R3, 0xf8, !PT ;  /* 0x0000064004037812 */ /* 0x000fe400078ef803 */
[----:B------:R-:W-:-:S02]  /*1a950*/  LOP3.LUT R7, R7, 0x40, R2, 0xf8, !PT ;  /* 0x0000004007077812 */ /* 0x000fc400078ef802 */
[----:B------:R-:W-:Y:S01]  /*1a960*/  LOP3.LUT R2, R5, R6, RZ, 0xfc, !PT ;  /* 0x0000000605027212 */ /* 0x000fe200078efcff */
[----:B------:R0:W-:Y:S01]  /*1a970*/  STL [R1+0xc], R3 ;  /* 0x00000c0301007387 */ /* 0x0001e20000100800 */
[----:B------:R-:W-:Y:S01]  /*1a980*/  LOP3.LUT R8, R7, R8, RZ, 0xfc, !PT ;  /* 0x0000000807087212 */ /* 0x000fe200078efcff */
[----:B------:R-:W-:Y:S02]  /*1a990*/  IMAD.U32 R23, RZ, RZ, UR4 ;  /* 0x00000004ff177e24 */ /* 0x000fe4000f8e00ff */
        /* <DEDUP_REMOVED lines=10> */
[C---:B--2---:R-:W-:Y:S02]  /*1aa40*/  LOP3.LUT R4, R10.reuse, 0x1, RZ, 0xfc, !PT ;  /* 0x000000010a047812 */ /* 0x044fe400078efcff */
[----:B------:R-:W-:-:S03]  /*1aa50*/  LOP3.LUT R0, R10, 0x2, RZ, 0xfc, !PT ;  /* 0x000000020a007812 */ /* 0x000fc600078efcff */
[----:B------:R0:W-:Y:S04]  /*1aa60*/  STL [R1+0x48], R4 ;  /* 0x0000480401007387 */ /* 0x0001e80000100800 */
[----:B------:R0:W-:Y:S04]  /*1aa70*/  STL [R1+0x30], R2 ;  /* 0x0000300201007387 */ /* 0x0001e80000100800 */
[----:B------:R0:W-:Y:S04]  /*1aa80*/  STL [R1+0x1c], R0 ;  /* 0x00001c0001007387 */ /* 0x0001e80000100800 */
[----:B------:R0:W-:Y:S02]  /*1aa90*/  STL [R1+0x3c], RZ ;  /* 0x00003cff01007387 */ /* 0x0001e40000100800 */
.L_x_1396:
[----:B------:R-:W-:Y:S05]  /*1aaa0*/  YIELD ;  /* 0x0000000000007946 */ /* 0x000fea0003800000 */
[----:B------:R-:W-:Y:S01]  /*1aab0*/  ULDC.64 UR4, c[0x0][0xa28] ;  /* 0x00028a0000047ab9 */ /* 0x000fe20000000a00 */
[----:B------:R-:W-:Y:S02]  /*1aac0*/  CS2R R6, SRZ ;  /* 0x0000000000067805 */ /* 0x000fe4000001ff00 */
[----:B------:R-:W-:Y:S01]  /*1aad0*/  ISETP.NE.U32.AND P0, PT, RZ, UR4, PT ;  /* 0x00000004ff007c0c */ /* 0x000fe2000bf05070 */
[----:B01----:R-:W1:Y:S01]  /*1aae0*/  LDC.64 R8, c[0x0][0xa00] ;  /* 0x00028000ff087b82 */ /* 0x003e620000000a00 */
[----:B------:R-:W-:Y:S01]  /*1aaf0*/  ULDC.64 UR6, c[0x0][0xa08] ;  /* 0x0002820000067ab9 */ /* 0x000fe20000000a00 */
[----:B------:R-:W-:Y:S01]  /*1ab00*/  ULDC.64 UR8, c[0x0][0xa10] ;  /* 0x0002840000087ab9 */ /* 0x000fe20000000a00 */
[----:B------:R-:W-:Y:S01]  /*1ab10*/  ISETP.NE.AND.EX P0, PT, RZ, UR5, PT, P0 ;  /* 0x00000005ff007c0c */ /* 0x000fe2000bf05300 */
[----:B------:R-:W-:-:S04]  /*1ab20*/  ULDC.64 UR4, c[0x0][0xa18] ;  /* 0x0002860000047ab9 */ /* 0x000fc80000000a00 */
[----:B0-----:R-:W0:Y:S08]  /*1ab30*/  LDC.64 R4, c[0x0][0xa08] ;  /* 0x00028200ff047b82 */ /* 0x001e300000000a00 */
[----:B------:R-:W2:Y:S02]  /*1ab40*/  @P0 LDC.64 R2, c[0x0][0xa28] ;  /* 0x00028a00ff020b82 */ /* 0x000ea40000000a00 */
[----:B--2---:R-:W-:-:S05]  /*1ab50*/  @P0 IMAD.WIDE R2, R19, 0x4, R2 ;  /* 0x0000000413020825 */ /* 0x004fca00078e0202 */
[----:B------:R2:W5:Y:S01]  /*1ab60*/  @P0 LDG.E R7, desc[UR40][R2.64] ;  /* 0x0000002802070981 */ /* 0x000562000c1e1900 */
[----:B------:R-:W-:Y:S01]  /*1ab70*/  ISETP.NE.U32.AND P0, PT, RZ, UR4, PT ;  /* 0x00000004ff007c0c */ /* 0x000fe2000bf05070 */
[----:B-1----:R-:W-:Y:S01]  /*1ab80*/  IMAD.WIDE R8, R19, 0x4, R8 ;  /* 0x0000000413087825 */ /* 0x002fe200078e0208 */
[----:B------:R-:W-:Y:S02]  /*1ab90*/  ISETP.NE.U32.AND P2, PT, RZ, UR6, PT ;  /* 0x00000006ff007c0c */ /* 0x000fe4000bf45070 */
[----:B------:R-:W-:Y:S01]  /*1aba0*/  ISETP.NE.AND.EX P0, PT, RZ, UR5, PT, P0 ;  /* 0x00000005ff007c0c */ /* 0x000fe2000bf05300 */
[----:B------:R-:W-:Y:S01]  /*1abb0*/  ULDC.64 UR4, c[0x0][0xa00] ;  /* 0x0002800000047ab9 */ /* 0x000fe20000000a00 */
[----:B------:R-:W-:Y:S01]  /*1abc0*/  ISETP.NE.U32.AND P4, PT, RZ, UR8, PT ;  /* 0x00000008ff007c0c */ /* 0x000fe2000bf85070 */
[----:B------:R-:W-:Y:S01]  /*1abd0*/  IMAD.MOV.U32 R11, RZ, RZ, RZ ;  /* 0x000000ffff0b7224 */ /* 0x000fe200078e00ff */
[----:B------:R-:W-:Y:S01]  /*1abe0*/  ISETP.NE.U32.AND P1, PT, RZ, UR4, PT ;  /* 0x00000004ff007c0c */ /* 0x000fe2000bf25070 */
[----:B--2---:R-:W1:Y:S01]  /*1abf0*/  LDC.64 R2, c[0x0][0xa10] ;  /* 0x00028400ff027b82 */ /* 0x004e620000000a00 */
[----:B------:R-:W-:-:S02]  /*1ac00*/  IMAD.MOV.U32 R0, RZ, RZ, RZ ;  /* 0x000000ffff007224 */ /* 0x000fc400078e00ff */
[----:B------:R-:W-:Y:S01]  /*1ac10*/  ISETP.NE.AND.EX P3, PT, RZ, UR5, PT, P1 ;  /* 0x00000005ff007c0c */ /* 0x000fe2000bf65310 */
[----:B0-----:R-:W-:-:S04]  /*1ac20*/  IMAD.WIDE R4, R19, 0x4, R4 ;  /* 0x0000000413047825 */ /* 0x001fc800078e0204 */
[----:B------:R-:W0:Y:S01]  /*1ac30*/  @P0 LDC.64 R12, c[0x0][0xa18] ;  /* 0x00028600ff0c0b82 */ /* 0x000e220000000a00 */
[----:B------:R-:W-:Y:S01]  /*1ac40*/  ULDC UR4, c[0x0][0x288] ;  /* 0x0000a20000047ab9 */ /* 0x000fe20000000800 */
[----:B------:R-:W-:Y:S02]  /*1ac50*/  ISETP.NE.AND.EX P1, PT, RZ, UR7, PT, P2 ;  /* 0x00000007ff007c0c */ /* 0x000fe4000bf25320 */
[----:B------:R-:W-:-:S04]  /*1ac60*/  ISETP.NE.AND.EX P2, PT, RZ, UR9, PT, P4 ;  /* 0x00000009ff007c0c */ /* 0x000fc8000bf45340 */
[----:B------:R-:W2:Y:S07]  /*1ac70*/  @P3 LDG.E R6, desc[UR40][R8.64] ;  /* 0x0000002808063981 */ /* 0x000eae000c1e1900 */
[----:B------:R3:W5:Y:S01]  /*1ac80*/  @P1 LDG.E R11, desc[UR40][R4.64] ;  /* 0x00000028040b1981 */ /* 0x000762000c1e1900 */
[----:B-1----:R-:W-:-:S05]  /*1ac90*/  IMAD.WIDE R2, R19, 0x4, R2 ;  /* 0x0000000413027825 */ /* 0x002fca00078e0202 */
[----:B------:R3:W5:Y:S01]  /*1aca0*/  @P2 LDG.E R0, desc[UR40][R2.64] ;  /* 0x0000002802002981 */ /* 0x000762000c1e1900 */
[----:B0-----:R-:W-:-:S03]  /*1acb0*/  @P0 IMAD.WIDE R12, R19, 0x4, R12 ;  /* 0x00000004130c0825 */ /* 0x001fc600078e020c */
[----:B--2---:R0:W-:Y:S02]  /*1acc0*/  STL [R1+0x18], R6 ;  /* 0x0000180601007387 */ /* 0x0041e40000100800 */
[----:B0-----:R-:W-:Y:S01]  /*1acd0*/  IMAD.U32 R6, RZ, RZ, UR4 ;  /* 0x00000004ff067e24 */ /* 0x001fe2000f8e00ff */
[----:B------:R-:W-:-:S05]  /*1ace0*/  ULDC.64 UR4, c[0x0][0x418] ;  /* 0x0001060000047ab9 */ /* 0x000fca0000000a00 */
[----:B------:R-:W2:Y:S01]  /*1acf0*/  @P0 LDG.E R6, desc[UR40][R12.64] ;  /* 0x000000280c060981 */ /* 0x000ea2000c1e1900 */
[----:B------:R-:W-:-:S03]  /*1ad00*/  UISETP.NE.U32.AND UP0, UPT, UR4, URZ, UPT ;  /* 0x0000003f0400728c */ /* 0x000fc6000bf05070 */
[----:B------:R-:W-:Y:S01]  /*1ad10*/  ULDC UR4, c[0x0][0x424] ;  /* 0x0001090000047ab9 */ /* 0x000fe20000000800 */
[----:B------:R-:W-:-:S03]  /*1ad20*/  UISETP.NE.AND.EX UP0, UPT, UR5, URZ, UPT, UP0 ;  /* 0x0000003f0500728c */ /* 0x000fc6000bf05300 */
[----:B------:R-:W-:Y:S01]  /*1ad30*/  ULDC UR5, c[0x0][0x2f0] ;  /* 0x0000bc0000057ab9 */ /* 0x000fe20000000800 */
[----:B------:R-:W-:-:S04]  /*1ad40*/  USEL UR4, UR4, 0x1, UP0 ;  /* 0x0000000104047887 */ /* 0x000fc80008000000 */
[----:B------:R-:W-:-:S03]  /*1ad50*/  UIMAD UR4, UR4, UR5, URZ ;  /* 0x00000005040472a4 */ /* 0x000fc6000f8e023f */
[----:B------:R-:W-:-:S03]  /*1ad60*/  ULDC UR5, c[0x0][0x348] ;  /* 0x0000d20000057ab9 */ /* 0x000fc60000000800 */
[----:B------:R-:W-:Y:S01]  /*1ad70*/  IMAD.U32 R10, RZ, RZ, UR4 ;  /* 0x00000004ff0a7e24 */ /* 0x000fe2000f8e00ff */
[----:B--2---:R0:W-:Y:S01]  /*1ad80*/  STL [R1+0x14], R6 ;  /* 0x0000140601007387 */ /* 0x0041e20000100800 */
[----:B------:R-:W-:Y:S02]  /*1ad90*/  IMAD.MOV.U32 R13, RZ, RZ, R6 ;  /* 0x000000ffff0d7224 */ /* 0x000fe400078e0006 */
[----:B0-----:R-:W-:Y:S01]  /*1ada0*/  IMAD.U32 R6, RZ, RZ, UR5 ;  /* 0x00000005ff067e24 */ /* 0x001fe2000f8e00ff */
[----:B---3--:R-:W-:Y:S06]  /*1adb0*/  @P0 BRA `(.L_x_1279) ;  /* 0x0000000000140947 */ /* 0x008fec0003800000 */
[----:B------:R-:W-:Y:S05]  /*1adc0*/  @!P3 BRA `(.L_x_1279) ;  /* 0x000000000010b947 */ /* 0x000fea0003800000 */
[----:B------:R-:W2:Y:S04]  /*1add0*/  LDG.E R12, desc[UR40][R8.64] ;  /* 0x00000028080c7981 */ /* 0x000ea8000c1e1900 */
[----:B------:R-:W2:Y:S02]  /*1ade0*/  LDG.E R8, desc[UR40][R8.64+0x4] ;  /* 0x0000042808087981 */ /* 0x000ea4000c1e1900 */
[----:B--2---:R-:W-:-:S05]  /*1adf0*/  IMAD.IADD R13, R8, 0x1, -R12 ;  /* 0x00000001080d7824 */ /* 0x004fca00078e0a0c */
[----:B------:R0:W-:Y:S02]  /*1ae00*/  STL [R1+0x14], R13 ;  /* 0x0000140d01007387 */ /* 0x0001e40000100800 */
.L_x_1279:
[----:B-----5:R-:W-:Y:S01]  /*1ae10*/  IMAD.IADD R8, R11, 0x1, R7 ;  /* 0x000000010b087824 */ /* 0x020fe200078e0207 */
[----:B------:R-:W-:Y:S02]  /*1ae20*/  ULDC.64 UR4, c[0x0][0xa20] ;  /* 0x0002880000047ab9 */ /* 0x000fe40000000a00 */
[----:B------:R-:W-:Y:S02]  /*1ae30*/  ISETP.NE.U32.AND P0, PT, RZ, UR4, PT ;  /* 0x00000004ff007c0c */ /* 0x000fe4000bf05070 */
[----:B------:R1:W-:Y:S02]  /*1ae40*/  STL [R1+0x4], R8 ;  /* 0x0000040801007387 */ /* 0x0003e40000100800 */
[----:B------:R-:W-:-:S13]  /*1ae50*/  ISETP.NE.AND.EX P0, PT, RZ, UR5, PT, P0 ;  /* 0x00000005ff007c0c */ /* 0x000fda000bf05300 */
[----:B-1----:R-:W-:Y:S05]  /*1ae60*/  @!P0 BRA `(.L_x_1280) ;  /* 0x0000000000108947 */ /* 0x002fea0003800000 */
[----:B------:R-:W1:Y:S02]  /*1ae70*/  LDC.64 R10, c[0x0][0xa20] ;  /* 0x00028800ff0a7b82 */ /* 0x000e640000000a00 */
[----:B-1----:R-:W-:-:S06]  /*1ae80*/  IMAD.WIDE R10, R19, 0x4, R10 ;  /* 0x00000004130a7825 */ /* 0x002fcc00078e020a */
[----:B------:R1:W5:Y:S01]  /*1ae90*/  LDG.E R10, desc[UR40][R10.64] ;  /* 0x000000280a0a7981 */ /* 0x000362000c1e1900 */
[----:B------:R-:W-:Y:S05]  /*1aea0*/  BRA `(.L_x_1281) ;  /* 0x0000000000107947 */ /* 0x000fea0003800000 */
.L_x_1280:
[----:B------:R-:W-:Y:S05]  /*1aeb0*/  @!P1 BRA `(.L_x_1281) ;  /* 0x00000000000c9947 */ /* 0x000fea0003800000 */
[----:B------:R-:W2:Y:S04]  /*1aec0*/  LDG.E R10, desc[UR40][R4.64] ;  /* 0x00000028040a7981 */ /* 0x000ea8000c1e1900 */
[----:B------:R-:W2:Y:S02]  /*1aed0*/  LDG.E R4, desc[UR40][R4.64+0x4] ;  /* 0x0000042804047981 */ /* 0x000ea4000c1e1900 */
[----:B--2---:R-:W-:-:S07]  /*1aee0*/  IMAD.IADD R10, R4, 0x1, -R10 ;  /* 0x00000001040a7824 */ /* 0x004fce00078e0a0a */
.L_x_1281:
[----:B------:R-:W2:Y:S04]  /*1aef0*/  @P2 LDG.E R4, desc[UR40][R2.64] ;  /* 0x0000002802042981 */ /* 0x000ea8000c1e1900 */
[----:B------:R3:W2:Y:S01]  /*1af00*/  @P2 LDG.E R5, desc[UR40][R2.64+0x4] ;  /* 0x0000042802052981 */ /* 0x0006a2000c1e1900 */
[----:B-----5:R-:W-:Y:S02]  /*1af10*/  IMAD.IADD R7, R10, 0x1, -R7 ;  /* 0x000000010a077824 */ /* 0x020fe400078e0a07 */
[----:B-1----:R-:W-:-:S04]  /*1af20*/  IMAD R11, R17, 0xc0, RZ ;  /* 0x000000c0110b7824 */ /* 0x002fc800078e02ff */
[----:B------:R-:W-:Y:S01]  /*1af30*/  VIADD R9, R11, 0xbf ;  /* 0x000000bf0b097836 */ /* 0x000fe20000000000 */
[----:B------:R1:W-:Y:S01]  /*1af40*/  STL [R1+0x10], R11 ;  /* 0x0000100b01007387 */ /* 0x0003e20000100800 */
[----:B---3--:R-:W3:Y:S02]  /*1af50*/  LDC R2, c[0x0][0x448] ;  /* 0x00011200ff027b82 */ /* 0x008ee40000000800 */
[----:B---3--:R-:W-:-:S13]  /*1af60*/  ISETP.NE.AND P1, PT, R2, 0x1, PT ;  /* 0x000000010200780c */ /* 0x008fda0003f25270 */
[----:B------:R-:W3:Y:S08]  /*1af70*/  @P1 LDC R2, c[0x0][0x44c] ;  /* 0x00011300ff021b82 */ /* 0x000ef00000000800 */
[----:B------:R-:W4:Y:S01]  /*1af80*/  @P1 LDC R3, c[0x0][0x450] ;  /* 0x00011400ff031b82 */ /* 0x000f220000000800 */
[----:B---3--:R-:W-:-:S05]  /*1af90*/  @P1 IMAD.HI.U32 R2, R9, R2, RZ ;  /* 0x0000000209021227 */ /* 0x008fca00078e00ff */
[----:B----4-:R-:W-:Y:S01]  /*1afa0*/  @P1 SHF.R.U32.HI R9, RZ, R3, R2 ;  /* 0x00000003ff091219 */ /* 0x010fe20000011602 */
[----:B--2---:R-:W-:-:S04]  /*1afb0*/  @P2 IMAD.IADD R6, R5, 0x1, -R4 ;  /* 0x0000000105062824 */ /* 0x004fc800078e0a04 */
[----:B------:R-:W-:-:S04]  /*1afc0*/  IMAD.IADD R17, R7, 0x1, R6 ;  /* 0x0000000107117824 */ /* 0x000fc800078e0206 */
[C---:B------:R-:W-:Y:S01]  /*1afd0*/  VIADD R20, R17.reuse, 0x9f ;  /* 0x0000009f11147836 */ /* 0x040fe20000000000 */
[----:B------:R-:W-:-:S03]  /*1afe0*/  IADD3 R8, R17, 0x1, -R13 ;  /* 0x0000000111087810 */ /* 0x000fc60007ffe80d */
[----:B------:R-:W-:-:S04]  /*1aff0*/  IMAD.HI R20, R20, 0x66666667, RZ ;  /* 0x6666666714147827 */ /* 0x000fc800078e02ff */
[----:B------:R-:W-:Y:S01]  /*1b000*/  IMAD.IADD R9, R8, 0x1, R9 ;  /* 0x0000000108097824 */ /* 0x000fe200078e0209 */
[----:B------:R-:W-:-:S04]  /*1b010*/  SHF.R.U32.HI R2, RZ, 0x1f, R20 ;  /* 0x0000001fff027819 */ /* 0x000fc80000011614 */
[----:B------:R-:W-:Y:S02]  /*1b020*/  LEA.HI.SX32 R20, R20, R2, 0x1a ;  /* 0x0000000214147211 */ /* 0x000fe400078fd2ff */
[----:B------:R-:W2:Y:S02]  /*1b030*/  LDC.64 R2, c[0x0][0x9e0] ;  /* 0x00027800ff027b82 */ /* 0x000ea40000000a00 */
[----:B--2---:R-:W-:Y:S01]  /*1b040*/  ISETP.GE.AND P3, PT, R3, 0x1, PT ;  /* 0x000000010300780c */ /* 0x004fe20003f66270 */
[----:B------:R-:W-:-:S12]  /*1b050*/  IMAD.IADD R2, R9, 0x1, R2 ;  /* 0x0000000109027824 */ /* 0x000fd800078e0202 */
[----:B-1----:R-:W-:Y:S05]  /*1b060*/  @!P3 BRA `(.L_x_1282) ;  /* 0x000000000048b947 */ /* 0x002fea0003800000 */
[C---:B------:R-:W-:Y:S01]  /*1b070*/  ISETP.GT.AND P0, PT, R9.reuse, RZ, PT ;  /* 0x000000ff0900720c */ /* 0x040fe20003f04270 */
[----:B------:R-:W-:Y:S01]  /*1b080*/  BSSY B0, `(.L_x_1283) ;  /* 0x000000e000007945 */ /* 0x000fe20003800000 */
[----:B------:R-:W-:-:S11]  /*1b090*/  VIADD R10, R9, 0xffffffff ;  /* 0xffffffff090a7836 */ /* 0x000fd60000000000 */
[----:B------:R-:W-:Y:S05]  /*1b0a0*/  @P0 BRA `(.L_x_1284) ;  /* 0x00000000001c0947 */ /* 0x000fea0003800000 */
[----:B------:R-:W-:Y:S01]  /*1b0b0*/  ISETP.NE.AND P0, PT, R3, 0x1, PT ;  /* 0x000000010300780c */ /* 0x000fe20003f05270 */
[----:B------:R-:W-:-:S12]  /*1b0c0*/  IMAD.MOV R9, RZ, RZ, -R9 ;  /* 0x000000ffff097224 */ /* 0x000fd800078e0a09 */
[----:B------:R-:W1:Y:S02]  /*1b0d0*/  @P0 LDC.64 R4, c[0x0][0x9e8] ;  /* 0x00027a00ff040b82 */ /* 0x000e640000000a00 */
[----:B-1----:R-:W-:-:S05]  /*1b0e0*/  @P0 IMAD.HI.U32 R4, R9, R4, RZ ;  /* 0x0000000409040227 */ /* 0x002fca00078e00ff */
[----:B------:R-:W-:-:S04]  /*1b0f0*/  @P0 SHF.R.U32.HI R9, RZ, R5, R4 ;  /* 0x00000005ff090219 */ /* 0x000fc80000011604 */
[----:B------:R-:W-:Y:S01]  /*1b100*/  LOP3.LUT R10, RZ, R9, RZ, 0x33, !PT ;  /* 0x00000009ff0a7212 */ /* 0x000fe200078e33ff */
[----:B------:R-:W-:Y:S06]  /*1b110*/  BRA `(.L_x_1285) ;  /* 0x0000000000107947 */ /* 0x000fec0003800000 */
.L_x_1284:
[----:B------:R-:W-:-:S13]  /*1b120*/  ISETP.NE.AND P0, PT, R3, 0x1, PT ;  /* 0x000000010300780c */ /* 0x000fda0003f05270 */
[----:B------:R-:W1:Y:S02]  /*1b130*/  @P0 LDC.64 R4, c[0x0][0x9e8] ;  /* 0x00027a00ff040b82 */ /* 0x000e640000000a00 */
[----:B-1----:R-:W-:-:S05]  /*1b140*/  @P0 IMAD.HI.U32 R4, R10, R4, RZ ;  /* 0x000000040a040227 */ /* 0x002fca00078e00ff */
[----:B------:R-:W-:-:S07]  /*1b150*/  @P0 SHF.R.U32.HI R10, RZ, R5, R4 ;  /* 0x00000005ff0a0219 */ /* 0x000fce0000011604 */
.L_x_1285:
[----:B------:R-:W-:Y:S05]  /*1b160*/  BSYNC B0 ;  /* 0x0000000000007941 */ /* 0x000fea0003800000 */
.L_x_1283:
[----:B------:R-:W-:-:S05]  /*1b170*/  IMAD R10, R10, R3, R3 ;  /* 0x000000030a0a7224 */ /* 0x000fca00078e0203 */
[----:B------:R-:W-:-:S07]  /*1b180*/  VIMNMX R2, R2, R10, PT ;  /* 0x0000000a02027248 */ /* 0x000fce0003fe0100 */
.L_x_1282:
[----:B------:R-:W1:Y:S01]  /*1b190*/  @P1 LDC R5, c[0x0][0x44c] ;  /* 0x00011300ff051b82 */ /* 0x000e620000000800 */
[----:B------:R-:W-:Y:S01]  /*1b1a0*/  IMAD.MOV.U32 R4, RZ, RZ, R11 ;  /* 0x000000ffff047224 */ /* 0x000fe200078e000b */
[----:B------:R-:W-:Y:S01]  /*1b1b0*/  ULDC UR4, c[0x0][0x9dc] ;  /* 0x0002770000047ab9 */ /* 0x000fe20000000800 */
[----:B------:R-:W-:-:S05]  /*1b1c0*/  IMAD.IADD R17, R17, 0x1, -R13 ;  /* 0x0000000111117824 */ /* 0x000fca00078e0a0d */
[----:B------:R-:W2:Y:S01]  /*1b1d0*/  @P1 LDC R9, c[0x0][0x450] ;  /* 0x00011400ff091b82 */ /* 0x000ea20000000800 */
[----:B-1----:R-:W-:-:S05]  /*1b1e0*/  @P1 IMAD.HI.U32 R5, R11, R5, RZ ;  /* 0x000000050b051227 */ /* 0x002fca00078e00ff */
[----:B--2---:R-:W-:-:S05]  /*1b1f0*/  @P1 SHF.R.U32.HI R4, RZ, R9, R5 ;  /* 0x00000009ff041219 */ /* 0x004fca0000011605 */
        /* <DEDUP_REMOVED lines=8> */
[----:B------:R-:W1:Y:S02]  /*1b280*/  @P0 LDC.64 R4, c[0x0][0x9e8] ;  /* 0x00027a00ff040b82 */ /* 0x000e640000000a00 */
[----:B-1----:R-:W-:-:S05]  /*1b290*/  @P0 IMAD.HI.U32 R4, R10, R4, RZ ;  /* 0x000000040a040227 */ /* 0x002fca00078e00ff */
[----:B------:R-:W-:-:S04]  /*1b2a0*/  @P0 SHF.R.U32.HI R10, RZ, R5, R4 ;  /* 0x00000005ff0a0219 */ /* 0x000fc80000011604 */
[----:B------:R-:W-:Y:S01]  /*1b2b0*/  LOP3.LUT R10, RZ, R10, RZ, 0x33, !PT ;  /* 0x0000000aff0a7212 */ /* 0x000fe200078e33ff */
[----:B------:R-:W-:Y:S06]  /*1b2c0*/  BRA `(.L_x_1289) ;  /* 0x0000000000107947 */ /* 0x000fec0003800000 */
.L_x_1288:
[----:B------:R-:W-:-:S13]  /*1b2d0*/  ISETP.NE.AND P0, PT, R3, 0x1, PT ;  /* 0x000000010300780c */ /* 0x000fda0003f05270 */
[----:B------:R-:W1:Y:S02]  /*1b2e0*/  @P0 LDC.64 R4, c[0x0][0x9e8] ;  /* 0x00027a00ff040b82 */ /* 0x000e640000000a00 */
[----:B-1----:R-:W-:-:S05]  /*1b2f0*/  @P0 IMAD.HI.U32 R4, R10, R4, RZ ;  /* 0x000000040a040227 */ /* 0x002fca00078e00ff */
[----:B------:R-:W-:-:S07]  /*1b300*/  @P0 SHF.R.U32.HI R10, RZ, R5, R4 ;  /* 0x00000005ff0a0219 */ /* 0x000fce0000011604 */
.L_x_1289:
[----:B------:R-:W-:Y:S05]  /*1b310*/  BSYNC B0 ;  /* 0x0000000000007941 */ /* 0x000fea0003800000 */
.L_x_1287:
[----:B------:R-:W-:-:S05]  /*1b320*/  IMAD R3, R10, R3, RZ ;  /* 0x000000030a037224 */ /* 0x000fca00078e02ff */
[----:B------:R-:W-:-:S07]  /*1b330*/  VIMNMX R9, R9, R3, !PT ;  /* 0x0000000309097248 */ /* 0x000fce0007fe0100 */
.L_x_1286:
[----:B------:R-:W-:Y:S01]  /*1b340*/  VIADD R2, R2, 0x9f ;  /* 0x0000009f02027836 */ /* 0x000fe20000000000 */
[----:B------:R-:W-:Y:S01]  /*1b350*/  BSSY B0, `(.L_x_1290) ;  /* 0x00000dc000007945 */ /* 0x000fe20003800000 */
[----:B------:R-:W-:-:S04]  /*1b360*/  IMAD.HI R9, R9, 0x66666667, RZ ;  /* 0x6666666709097827 */ /* 0x000fc800078e02ff */
[----:B------:R-:W-:-:S05]  /*1b370*/  IMAD.HI R2, R2, 0x66666667, RZ ;  /* 0x6666666702027827 */ /* 0x000fca00078e02ff */
[----:B------:R-:W-:-:S04]  /*1b380*/  SHF.R.U32.HI R3, RZ, 0x1f, R2 ;  /* 0x0000001fff037819 */ /* 0x000fc80000011602 */
[----:B------:R-:W-:Y:S02]  /*1b390*/  LEA.HI.SX32 R2, R2, R3, 0x1a ;  /* 0x0000000302027211 */ /* 0x000fe400078fd2ff */
[----:B------:R-:W-:Y:S02]  /*1b3a0*/  SHF.R.U32.HI R3, RZ, 0x1f, R9 ;  /* 0x0000001fff037819 */ /* 0x000fe40000011609 */
[----:B------:R-:W-:Y:S02]  /*1b3b0*/  VIMNMX R2, R20, R2, PT ;  /* 0x0000000214027248 */ /* 0x000fe40003fe0100 */
[----:B------:R-:W-:-:S04]  /*1b3c0*/  LEA.HI.SX32 R3, R9, R3, 0x1a ;  /* 0x0000000309037211 */ /* 0x000fc800078fd2ff */
[----:B------:R-:W-:-:S05]  /*1b3d0*/  VIMNMX R3, RZ, R3, !PT ;  /* 0x00000003ff037248 */ /* 0x000fca0007fe0100 */
        /* <DEDUP_REMOVED lines=15> */
[----:B------:R-:W-:Y:S01]  /*1b4d0*/  UMOV UR4, 0xffffffff ;  /* 0xffffffff00047882 */ /* 0x000fe20000000000 */
[----:B------:R-:W-:Y:S02]  /*1b4e0*/  SEL R2, R19, RZ, !P2 ;  /* 0x000000ff13027207 */ /* 0x000fe40005000000 */
[----:B------:R-:W-:Y:S05]  /*1b4f0*/  BRA.DIV UR4, `(.L_x_1292) ;  /* 0x0000005204e87947 */ /* 0x000fea000b800000 */
[----:B------:R-:W1:Y:S02]  /*1b500*/  S2R R5, SR_TID.X ;  /* 0x0000000000057919 */ /* 0x000e640000002100 */
[----:B-1----:R-:W-:-:S04]  /*1b510*/  SHF.R.U32.HI R5, RZ, 0x5, R5 ;  /* 0x00000005ff057819 */ /* 0x002fc80000011605 */
[----:B------:R-:W-:-:S05]  /*1b520*/  LOP3.LUT R5, R5, 0x3, RZ, 0xc0, !PT ;  /* 0x0000000305057812 */ /* 0x000fca00078ec0ff */
[----:B------:R1:W2:Y:S02]  /*1b530*/  SHFL.IDX PT, R14, R5, RZ, 0x1f ;  /* 0x00001fff050e7589 */ /* 0x0002a400000e0000 */
.L_x_1431:
[----:B--2---:R-:W-:Y:S02]  /*1b540*/  ISETP.NE.AND P0, PT, R14, RZ, PT ;  /* 0x000000ff0e00720c */ /* 0x004fe40003f05270 */
[----:B------:R-:W-:-:S11]  /*1b550*/  PLOP3.LUT P6, PT, PT, PT, PT, 0x8, 0x0 ;  /* 0x000000000000781c */ /* 0x000fd60003fce170 */
[----:B------:R-:W-:Y:S05]  /*1b560*/  @P0 BRA `(.L_x_1293) ;  /* 0x00000000000c0947 */ /* 0x000fea0003800000 */
[----:B------:R-:W-:-:S03]  /*1b570*/  UMOV UR4, 0xffffffff ;  /* 0xffffffff00047882 */ /* 0x000fc60000000000 */
[----:B------:R-:W-:Y:S05]  /*1b580*/  BRA.DIV UR4, `(.L_x_1294) ;  /* 0x0000005204f87947 */ /* 0x000fea000b800000 */
[----:B------:R-:W-:-:S13]  /*1b590*/  ELECT P6, URZ, PT ;  /* 0x00000000003f782f */ /* 0x000fda00038c0000 */
.L_x_1293:
[----:B-1----:R-:W2:Y:S01]  /*1b5a0*/  LDL R5, [R1+0x3c] ;  /* 0x00003c0001057983 */ /* 0x002ea20000100800 */
[----:B------:R-:W-:Y:S01]  /*1b5b0*/  BSSY B1, `(.L_x_1295) ;  /* 0x0000008000017945 */ /* 0x000fe20003800000 */
[----:B--2---:R-:W-:-:S05]  /*1b5c0*/  VIADD R5, R5, 0x1 ;  /* 0x0000000105057836 */ /* 0x004fca0000000000 */
[----:B------:R-:W-:-:S04]  /*1b5d0*/  LEA.HI R6, R5, R5, RZ, 0x1 ;  /* 0x0000000505067211 */ /* 0x000fc800078f08ff */
[----:B------:R-:W-:-:S05]  /*1b5e0*/  LOP3.LUT R6, R6, 0xfffffffe, RZ, 0xc0, !PT ;  /* 0xfffffffe06067812 */ /* 0x000fca00078ec0ff */
[----:B------:R-:W-:-:S05]  /*1b5f0*/  IMAD.IADD R5, R5, 0x1, -R6 ;  /* 0x0000000105057824 */ /* 0x000fca00078e0a06 */
[----:B------:R-:W-:-:S04]  /*1b600*/  SHF.L.U32 R5, R5, 0x1f, RZ ;  /* 0x0000001f05057819 */ /* 0x000fc800000006ff */
[----:B------:R-:W1:Y:S02]  /*1b610*/  SYNCS.PHASECHK.TRANS64.TRYWAIT P0, [R23+URZ+0x13220], R5 ;  /* 0x01322005170075a7 */ /* 0x000e64000800017f */
[----:B-1----:R-:W-:Y:S05]  /*1b620*/  @!P0 BRA `(.L_x_1296) ;  /* 0x0000005000f08947 */ /* 0x002fea0003800000 */
.L_x_1434:
[----:B------:R-:W-:Y:S05]  /*1b630*/  BSYNC B1 ;  /* 0x0000000000017941 */ /* 0x000fea0003800000 */
.L_x_1295:
[----:B------:R-:W-:Y:S04]  /*1b640*/  BSSY B1, `(.L_x_1297) ;  /* 0x000004d000017945 */ /* 0x000fe80003800000 */
[----:B------:R-:W-:Y:S05]  /*1b650*/  @!P6 BRA `(.L_x_1298) ;  /* 0x00000004002ce947 */ /* 0x000fea0003800000 */
[----:B------:R-:W2:Y:S01]  /*1b660*/  S2R R6, SR_TID.X ;  /* 0x0000000000067919 */ /* 0x000ea20000002100 */
[----:B-1----:R-:W-:Y:S01]  /*1b670*/  IMAD R5, R25, 0x8, R23 ;  /* 0x0000000819057824 */ /* 0x002fe200078e0217 */
[----:B------:R-:W-:Y:S01]  /*1b680*/  BSSY B2, `(.L_x_1299) ;  /* 0x0000006000027945 */ /* 0x000fe20003800000 */
[----:B--2---:R-:W-:Y:S02]  /*1b690*/  LOP3.LUT R7, R6, 0x7f, RZ, 0xc0, !PT ;  /* 0x0000007f06077812 */ /* 0x004fe400078ec0ff */
[----:B------:R-:W-:Y:S02]  /*1b6a0*/  SHF.L.U32 R6, R27, 0x1f, RZ ;  /* 0x0000001f1b067819 */ /* 0x000fe400000006ff */
[----:B------:R-:W-:Y:S02]  /*1b6b0*/  ISETP.NE.AND P1, PT, R7, RZ, PT ;  /* 0x000000ff0700720c */ /* 0x000fe40003f25270 */
[----:B------:R-:W1:Y:S02]  /*1b6c0*/  SYNCS.PHASECHK.TRANS64.TRYWAIT P0, [R5+URZ+0x132a0], R6 ;  /* 0x0132a006050075a7 */ /* 0x000e64000800017f */
[----:B-1----:R-:W-:Y:S09]  /*1b6d0*/  @!P0 BRA `(.L_x_1300) ;  /* 0x0000005000d88947 */ /* 0x002ff20003800000 */
.L_x_1435:
[----:B------:R-:W-:Y:S05]  /*1b6e0*/  BSYNC B2 ;  /* 0x0000000000027941 */ /* 0x000fea0003800000 */
.L_x_1299:
[----:B------:R-:W-:Y:S04]  /*1b6f0*/  BSSY B2, `(.L_x_1301) ;  /* 0x0000009000027945 */ /* 0x000fe80003800000 */
[----:B------:R-:W-:Y:S05]  /*1b700*/  @P1 BRA `(.L_x_1302) ;  /* 0x00000000001c1947 */ /* 0x000fea0003800000 */
[----:B------:R-:W2:Y:S02]  /*1b710*/  S2R R7, SR_TID.X ;  /* 0x0000000000077919 */ /* 0x000ea40000002100 */
[----:B--2---:R-:W-:Y:S01]  /*1b720*/  LOP3.LUT R9, R7, 0x1f, RZ, 0xc0, !PT ;  /* 0x0000001f07097812 */ /* 0x004fe200078ec0ff */
[----:B------:R-:W-:-:S03]  /*1b730*/  IMAD.MOV.U32 R7, RZ, RZ, 0x2800 ;  /* 0x00002800ff077424 */ /* 0x000fc600078e00ff */
[----:B------:R-:W-:Y:S01]  /*1b740*/  ISETP.NE.AND P0, PT, R9, RZ, PT ;  /* 0x000000ff0900720c */ /* 0x000fe20003f05270 */
[----:B------:R2:W-:-:S12]  /*1b750*/  SYNCS.ARRIVE.TRANS64 RZ, [R5+URZ+0x13290], R7 ;  /* 0x0132900705ff79a7 */ /* 0x0005d8000800003f */
[----:B--2---:R-:W-:Y:S05]  /*1b760*/  @!P0 BRA `(.L_x_1302) ;  /* 0x0000000000048947 */ /* 0x004fea0003800000 */
[----:B------:R-:W-:Y:S01]  /*1b770*/  BPT.TRAP 0x1 ;  /* 0x000000040000795c */ /* 0x000fe20000300000 */
.L_x_1302:
[----:B------:R-:W-:Y:S05]  /*1b780*/  BSYNC B2 ;  /* 0x0000000000027941 */ /* 0x000fea0003800000 */
.L_x_1301:
        /* <DEDUP_REMOVED lines=10> */
[----:B------:R-:W-:Y:S01]  /*1b830*/  VIADD R11, R7, 0xe000 ;  /* 0x0000e000070b7836 */ /* 0x000fe20000000000 */
[----:B------:R-:W-:-:S09]  /*1b840*/  UMOV UR7, 0x12f00000 ;  /* 0x12f0000000077882 */ /* 0x000fd20000000000 */
.L_x_1303:
        /* <DEDUP_REMOVED lines=9> */
[----:B--2---:R-:W-:Y:S05]  /*1b8e0*/  @P0 BRA.U.ANY `(.L_x_1303) ;  /* 0xfffffffd00d80947 */ /* 0x004fea000393ffff */
[----:B------:R-:W2:Y:S01]  /*1b8f0*/  SYNCS.PHASECHK.TRANS64.TRYWAIT P0, [R5+URZ+0x132c0], R6 ;  /* 0x0132c006050075a7 */ /* 0x000ea2000800017f */
[----:B------:R-:W-:Y:S04]  /*1b900*/  BSSY B2, `(.L_x_1304) ;  /* 0x0000002000027945 */ /* 0x000fe80003800000 */
[----:B--2---:R-:W-:Y:S05]  /*1b910*/  @!P0 BRA `(.L_x_1305) ;  /* 0x00000050005c8947 */ /* 0x004fea0003800000 */
.L_x_1436:
[----:B------:R-:W-:Y:S05]  /*1b920*/  BSYNC B2 ;  /* 0x0000000000027941 */ /* 0x000fea0003800000 */
.L_x_1304:
[----:B------:R-:W-:Y:S01]  /*1b930*/  BSSY B2, `(.L_x_1306) ;  /* 0x000000b000027945 */ /* 0x000fe20003800000 */
[----:B------:R-:W-:Y:S02]  /*1b940*/  IMAD.MOV.U32 R10, RZ, RZ, 0x0 ;  /* 0x00000000ff0a7424 */ /* 0x000fe400078e00ff */
[----:B------:R-:W-:Y:S01]  /*1b950*/  IMAD.MOV.U32 R11, RZ, RZ, 0x12f00000 ;  /* 0x12f00000ff0b7424 */ /* 0x000fe200078e00ff */
[----:B------:R-:W-:Y:S06]  /*1b960*/  @P1 BRA `(.L_x_1307) ;  /* 0x00000000001c1947 */ /* 0x000fec0003800000 */
[----:B0-----:R-:W0:Y:S01]  /*1b970*/  S2R R13, SR_TID.X ;  /* 0x00000000000d7919 */ /* 0x001e220000002100 */
[----:B-12---:R-:W-:-:S04]  /*1b980*/  IMAD.MOV.U32 R6, RZ, RZ, 0x2800 ;  /* 0x00002800ff067424 */ /* 0x006fc800078e00ff */
[----:B------:R3:W-:Y:S01]  /*1b990*/  SYNCS.ARRIVE.TRANS64 RZ, [R5+URZ+0x132b0], R6 ;  /* 0x0132b00605ff79a7 */ /* 0x0007e2000800003f */
[----:B0-----:R-:W-:-:S04]  /*1b9a0*/  LOP3.LUT R13, R13, 0x1f, RZ, 0xc0, !PT ;  /* 0x0000001f0d0d7812 */ /* 0x001fc800078ec0ff */
[----:B------:R-:W-:-:S13]  /*1b9b0*/  ISETP.NE.AND P0, PT, R13, RZ, PT ;  /* 0x000000ff0d00720c */ /* 0x000fda0003f05270 */
[----:B---3--:R-:W-:Y:S05]  /*1b9c0*/  @!P0 BRA `(.L_x_1307) ;  /* 0x0000000000048947 */ /* 0x008fea0003800000 */
[----:B------:R-:W-:Y:S01]  /*1b9d0*/  BPT.TRAP 0x1 ;  /* 0x000000040000795c */ /* 0x000fe20000300000 */
.L_x_1307:
[----:B------:R-:W-:Y:S05]  /*1b9e0*/  BSYNC B2 ;  /* 0x0000000000027941 */ /* 0x000fea0003800000 */
.L_x_1306:
[----:B------:R-:W-:Y:S01]  /*1b9f0*/  R2UR UR10, R12 ;  /* 0x000000000c0a72ca */ /* 0x000fe200000e0000 */
[----:B------:R-:W-:Y:S01]  /*1ba00*/  UIADD3 UR4, UP0, UR38, 0x670, URZ ;  /* 0x0000067026047890 */ /* 0x000fe2000ff1e03f */
[----:B------:R-:W-:Y:S01]  /*1ba10*/  R2UR UR6, R10 ;  /* 0x000000000a0672ca */ /* 0x000fe200000e0000 */
[----:B------:R-:W-:Y:S01]  /*1ba20*/  VIADD R7, R7, 0x6000 ;  /* 0x0000600007077836 */ /* 0x000fe20000000000 */
[----:B------:R-:W-:Y:S01]  /*1ba30*/  R2UR UR7, R11 ;  /* 0x000000000b0772ca */ /* 0x000fe200000e0000 */
[----:B-12---:R-:W-:Y:S01]  /*1ba40*/  VIADD R5, R5, 0x132b0 ;  /* 0x000132b005057836 */ /* 0x006fe20000000000 */
[----:B------:R-:W-:Y:S01]  /*1ba50*/  PLOP3.LUT P0, PT, PT, PT, PT, 0x80, 0x0 ;  /* 0x000000000000781c */ /* 0x000fe20003f0f070 */
[----:B------:R-:W-:-:S12]  /*1ba60*/  UIADD3.X UR5, URZ, UR39, URZ, UP0, !UPT ;  /* 0x000000273f057290 */ /* 0x000fd800087fe43f */
.L_x_1308:
        /* <DEDUP_REMOVED lines=10> */
.L_x_1298:
[----:B------:R-:W-:Y:S05]  /*1bb10*/  BSYNC B1 ;  /* 0x0000000000017941 */ /* 0x000fea0003800000 */
.L_x_1297:
[----:B------:R-:W-:Y:S01]  /*1bb20*/  VIADD R3, R3, 0xfffffffe ;  /* 0xfffffffe03037836 */ /* 0x000fe20000000000 */
[----:B------:R-:W-:Y:S01]  /*1bb30*/  PLOP3.LUT P0, PT, PT, PT, PT, 0x8, 0x0 ;  /* 0x000000000000781c */ /* 0x000fe20003f0e170 */
[----:B------:R-:W-:-:S03]  /*1bb40*/  VIADD R25, R25, 0x1 ;  /* 0x0000000119197836 */ /* 0x000fc60000000000 */
[----:B------:R-:W-:Y:S02]  /*1bb50*/  ISETP.GE.AND P2, PT, R3, R4, PT ;  /* 0x000000040300720c */ /* 0x000fe40003f46270 */
[----:B------:R-:W-:-:S04]  /*1bb60*/  ISETP.NE.AND P1, PT, R25, 0x2, PT ;  /* 0x000000021900780c */ /* 0x000fc80003f25270 */
[----:B-1----:R-:W-:Y:S02]  /*1bb70*/  SEL R5, RZ, 0x1, P1 ;  /* 0x00000001ff057807 */ /* 0x002fe40000800000 */
[----:B------:R-:W-:Y:S02]  /*1bb80*/  SEL R25, R25, RZ, P1 ;  /* 0x000000ff19197207 */ /* 0x000fe40000800000 */
[----:B------:R-:W-:-:S03]  /*1bb90*/  LOP3.LUT R27, R27, R5, RZ, 0x3c, !PT ;  /* 0x000000051b1b7212 */ /* 0x000fc600078e3cff */
[----:B------:R-:W-:Y:S05]  /*1bba0*/  @!P2 BRA `(.L_x_1291) ;  /* 0x000000040058a947 */ /* 0x000fea0003800000 */
.L_x_1321:
[----:B------:R-:W-:Y:S05]  /*1bbb0*/  YIELD ;  /* 0x0000000000007946 */ /* 0x000fea0003800000 */
[----:B------:R-:W-:Y:S04]  /*1bbc0*/  BSSY B1, `(.L_x_1309) ;  /* 0x000004c000017945 */ /* 0x000fe80003800000 */
[----:B------:R-:W-:Y:S05]  /*1bbd0*/  @!P6 BRA `(.L_x_1310) ;  /* 0x000000040028e947 */ /* 0x000fea0003800000 */
[----:B------:R-:W1:Y:S01]  /*1bbe0*/  S2R R5, SR_TID.X ;  /* 0x0000000000057919 */ /* 0x000e620000002100 */
[----:B------:R-:W-:Y:S01]  /*1bbf0*/  SHF.L.U32 R6, R27, 0x1f, RZ ;  /* 0x0000001f1b067819 */ /* 0x000fe200000006ff */
[----:B------:R-:W-:Y:S01]  /*1bc00*/  BSSY B2, `(.L_x_1311) ;  /* 0x0000006000027945 */ /* 0x000fe20003800000 */
[----:B-1----:R-:W-:Y:S01]  /*1bc10*/  LOP3.LUT R7, R5, 0x7f, RZ, 0xc0, !PT ;  /* 0x0000007f05077812 */ /* 0x002fe200078ec0ff */
[----:B------:R-:W-:-:S03]  /*1bc20*/  IMAD R5, R25, 0x8, R23 ;  /* 0x0000000819057824 */ /* 0x000fc600078e0217 */
[----:B------:R-:W-:Y:S01]  /*1bc30*/  ISETP.NE.AND P2, PT, R7, RZ, PT ;  /* 0x000000ff0700720c */ /* 0x000fe20003f45270 */
[----:B------:R-:W1:Y:S02]  /*1bc40*/  SYNCS.PHASECHK.TRANS64.TRYWAIT P1, [R5+URZ+0x132a0], R6 ;  /* 0x0132a006050075a7 */ /* 0x000e64000802017f */
[----:B-1----:R-:W-:Y:S10]  /*1bc50*/  @!P1 BRA `(.L_x_1312) ;  /* 0x0000004c00a09947 */ /* 0x002ff40003800000 */
.L_x_1437:
[----:B------:R-:W-:Y:S05]  /*1bc60*/  BSYNC B2 ;  /* 0x0000000000027941 */ /* 0x000fea0003800000 */
.L_x_1311:
        /* <DEDUP_REMOVED lines=9> */
.L_x_1314:
[----:B------:R-:W-:Y:S05]  /*1bd00*/  BSYNC B2 ;  /* 0x0000000000027941 */ /* 0x000fea0003800000 */
.L_x_1313:
        /* <DEDUP_REMOVED lines=11> */
.L_x_1315:
        /* <DEDUP_REMOVED lines=13> */
.L_x_1438:
[----:B------:R-:W-:Y:S05]  /*1be90*/  BSYNC B2 ;  /* 0x0000000000027941 */ /* 0x000fea0003800000 */
.L_x_1316:
        /* <DEDUP_REMOVED lines=11> */
.L_x_1319:
[----:B------:R-:W-:Y:S05]  /*1bf50*/  BSYNC B2 ;  /* 0x0000000000027941 */ /* 0x000fea0003800000 */
.L_x_1318:
        /* <DEDUP_REMOVED lines=8> */
.L_x_1320:
        /* <DEDUP_REMOVED lines=10> */
.L_x_1310:
[----:B------:R-:W-:Y:S05]  /*1c080*/  BSYNC B1 ;  /* 0x0000000000017941 */ /* 0x000fea0003800000 */
.L_x_1309:
        /* <DEDUP_REMOVED lines=8> */
.L_x_1291:
[----:B------:R-:W-:Y:S05]  /*1c110*/  BSYNC B0 ;  /* 0x0000000000007941 */ /* 0x000fea0003800000 */
.L_x_1290:
[----:B------:R-:W2:Y:S01]  /*1c120*/  LDL R7, [R1+0x10] ;  /* 0x0000100001077983 */ /* 0x000ea20000100800 */
[----:B------:R-:W1:Y:S01]  /*1c130*/  LDC R0, c[0x0][0x448] ;  /* 0x00011200ff007b82 */ /* 0x000e620000000800 */
[----:B------:R-:W-:Y:S07]  /*1c140*/  @!P0 WARPSYNC.ALL ;  /* 0x0000000000008948 */ /* 0x000fee0003800000 */
[----:B------:R-:W-:Y:S01]  /*1c150*/  @!P0 BAR.SYNC.DEFER_BLOCKING 0xc, 0x200 ;  /* 0x0308000000008b1d */ /* 0x000fe20000010000 */
[----:B-1----:R-:W-:-:S13]  /*1c160*/  ISETP.NE.AND P1, PT, R0, 0x1, PT ;  /* 0x000000010000780c */ /* 0x002fda0003f25270 */
[----:B------:R-:W1:Y:S08]  /*1c170*/  @P1 LDC R3, c[0x0][0x44c] ;  /* 0x00011300ff031b82 */ /* 0x000e700000000800 */
[----:B------:R-:W3:Y:S01]  /*1c180*/  @P1 LDC R0, c[0x0][0x450] ;  /* 0x00011400ff001b82 */ /* 0x000ee20000000800 */
[----:B--2---:R-:W-:-:S04]  /*1c190*/  VIADD R2, R7, 0xbf ;  /* 0x000000bf07027836 */ /* 0x004fc80000000000 */
[----:B-1----:R-:W-:-:S05]  /*1c1a0*/  @P1 IMAD.HI.U32 R3, R2, R3, RZ ;  /* 0x0000000302031227 */ /* 0x002fca00078e00ff */
[----:B---3--:R-:W-:-:S05]  /*1c1b0*/  @P1 SHF.R.U32.HI R2, RZ, R0, R3 ;  /* 0x00000000ff021219 */ /* 0x008fca0000011603 */
[----:B------:R-:W-:Y:S02]  /*1c1c0*/  IMAD.IADD R8, R8, 0x1, R2 ;  /* 0x0000000108087824 */ /* 0x000fe400078e0202 */
[----:B------:R-:W1:Y:S02]  /*1c1d0*/  LDC.64 R2, c[0x0][0x9e0] ;  /* 0x00027800ff027b82 */ /* 0x000e640000000a00 */
[----:B-1----:R-:W-:Y:S01]  /*1c1e0*/  ISETP.GE.AND P2, PT, R3, 0x1, PT ;  /* 0x000000010300780c */ /* 0x002fe20003f46270 */
[----:B------:R-:W-:-:S12]  /*1c1f0*/  IMAD.IADD R2, R8, 0x1, R2 ;  /* 0x0000000108027824 */ /* 0x000fd800078e0202 */
[----:B------:R-:W-:Y:S05]  /*1c200*/  @!P2 BRA `(.L_x_1322) ;  /* 0x000000000048a947 */ /* 0x000fea0003800000 */
        /* <DEDUP_REMOVED lines=11> */
.L_x_1324:
[----:B------:R-:W-:-:S13]  /*1c2c0*/  ISETP.NE.AND P0, PT, R3, 0x1, PT ;  /* 0x000000010300780c */ /* 0x000fda0003f05270 */
[----:B------:R-:W1:Y:S02]  /*1c2d0*/  @P0 LDC.64 R4, c[0x0][0x9e8] ;  /* 0x00027a00ff040b82 */ /* 0x000e640000000a00 */
[----:B-1----:R-:W-:-:S05]  /*1c2e0*/  @P0 IMAD.HI.U32 R4, R0, R4, RZ ;  /* 0x0000000400040227 */ /* 0x002fca00078e00ff */
[----:B------:R-:W-:-:S07]  /*1c2f0*/  @P0 SHF.R.U32.HI R0, RZ, R5, R4 ;  /* 0x00000005ff000219 */ /* 0x000fce0000011604 */
.L_x_1325:
[----:B------:R-:W-:Y:S05]  /*1c300*/  BSYNC B0 ;  /* 0x0000000000007941 */ /* 0x000fea0003800000 */
.L_x_1323:
[----:B------:R-:W-:-:S05]  /*1c310*/  IMAD R0, R0, R3, R3 ;  /* 0x0000000300007224 */ /* 0x000fca00078e0203 */
[----:B------:R-:W-:-:S07]  /*1c320*/  VIMNMX R2, R2, R0, PT ;  /* 0x0000000002027248 */ /* 0x000fce0003fe0100 */
.L_x_1322:
[----:B------:R-:W-:Y:S01]  /*1c330*/  VIADD R0, R2, 0x9f ;  /* 0x0000009f02007836 */ /* 0x000fe20000000000 */
[----:B------:R-:W-:Y:S01]  /*1c340*/  ULDC UR4, c[0x0][0x9dc] ;  /* 0x0002770000047ab9 */ /* 0x000fe20000000800 */
[----:B------:R-:W-:Y:S02]  /*1c350*/  IMAD.MOV.U32 R4, RZ, RZ, R7 ;  /* 0x000000ffff047224 */ /* 0x000fe400078e0007 */
[----:B------:R-:W-:-:S05]  /*1c360*/  IMAD.HI R0, R0, 0x66666667, RZ ;  /* 0x6666666700007827 */ /* 0x000fca00078e02ff */
[----:B------:R-:W-:-:S04]  /*1c370*/  SHF.R.U32.HI R2, RZ, 0x1f, R0 ;  /* 0x0000001fff027819 */ /* 0x000fc80000011600 */
[----:B------:R-:W-:Y:S02]  /*1c380*/  LEA.HI.SX32 R2, R0, R2, 0x1a ;  /* 0x0000000200027211 */ /* 0x000fe400078fd2ff */
[----:B------:R-:W1:Y:S02]  /*1c390*/  @P1 LDC R0, c[0x0][0x450] ;  /* 0x00011400ff001b82 */ /* 0x000e640000000800 */
[----:B------:R-:W-:-:S05]  /*1c3a0*/  VIMNMX R6, R20, R2, PT ;  /* 0x0000000214067248 */ /* 0x000fca0003fe0100 */
[----:B------:R2:W-:Y:S01]  /*1c3b0*/  STL [R1+0x24], R6 ;  /* 0x0000240601007387 */ /* 0x0005e20000100800 */
[----:B------:R-:W3:Y:S02]  /*1c3c0*/  @P1 LDC R2, c[0x0][0x44c] ;  /* 0x00011300ff021b82 */ /* 0x000ee40000000800 */
[----:B---3--:R-:W-:-:S05]  /*1c3d0*/  @P1 IMAD.HI.U32 R2, R7, R2, RZ ;  /* 0x0000000207021227 */ /* 0x008fca00078e00ff */
[----:B-1----:R-:W-:-:S05]  /*1c3e0*/  @P1 SHF.R.U32.HI R4, RZ, R0, R2 ;  /* 0x00000000ff041219 */ /* 0x002fca0000011602 */
[----:B------:R-:W-:-:S04]  /*1c3f0*/  IMAD.IADD R2, R17, 0x1, R4 ;  /* 0x0000000111027824 */ /* 0x000fc800078e0204 */
[----:B------:R-:W-:Y:S01]  /*1c400*/  VIADD R0, R2, -UR4 ;  /* 0x8000000402007c36 */ /* 0x000fe20008000000 */
[----:B--2---:R-:W-:Y:S06]  /*1c410*/  @!P2 BRA `(.L_x_1326) ;  /* 0x000000000044a947 */ /* 0x004fec0003800000 */
        /* <DEDUP_REMOVED lines=10> */
.L_x_1328:
[----:B------:R-:W-:-:S13]  /*1c4c0*/  ISETP.NE.AND P0, PT, R3, 0x1, PT ;  /* 0x000000010300780c */ /* 0x000fda0003f05270 */
[----:B------:R-:W1:Y:S02]  /*1c4d0*/  @P0 LDC.64 R4, c[0x0][0x9e8] ;  /* 0x00027a00ff040b82 */ /* 0x000e640000000a00 */
[----:B-1----:R-:W-:-:S05]  /*1c4e0*/  @P0 IMAD.HI.U32 R4, R2, R4, RZ ;  /* 0x0000000402040227 */ /* 0x002fca00078e00ff */
[----:B------:R-:W-:-:S07]  /*1c4f0*/  @P0 SHF.R.U32.HI R2, RZ, R5, R4 ;  /* 0x00000005ff020219 */ /* 0x000fce0000011604 */
.L_x_1329:
[----:B------:R-:W-:Y:S05]  /*1c500*/  BSYNC B0 ;  /* 0x0000000000007941 */ /* 0x000fea0003800000 */
.L_x_1327:
[----:B------:R-:W-:-:S05]  /*1c510*/  IMAD R3, R2, R3, RZ ;  /* 0x0000000302037224 */ /* 0x000fca00078e02ff */
[----:B------:R-:W-:-:S07]  /*1c520*/  VIMNMX R0, R0, R3, !PT ;  /* 0x0000000300007248 */ /* 0x000fce0007fe0100 */
.L_x_1326:
[----:B------:R-:W-:-:S05]  /*1c530*/  IMAD.HI R0, R0, 0x66666667, RZ ;  /* 0x6666666700007827 */ /* 0x000fca00078e02ff */
[----:B------:R-:W-:-:S04]  /*1c540*/  SHF.R.U32.HI R3, RZ, 0x1f, R0 ;  /* 0x0000001fff037819 */ /* 0x000fc80000011600 */
[----:B------:R-:W-:-:S04]  /*1c550*/  LEA.HI.SX32 R3, R0, R3, 0x1a ;  /* 0x0000000300037211 */ /* 0x000fc800078fd2ff */
[----:B------:R-:W-:-:S04]  /*1c560*/  VIMNMX R2, RZ, R3, !PT ;  /* 0x00000003ff027248 */ /* 0x000fc80007fe0100 */
[----:B------:R-:W-:Y:S01]  /*1c570*/  ISETP.GT.AND P0, PT, R6, R2, PT ;  /* 0x000000020600720c */ /* 0x000fe20003f04270 */
[----:B------:R1:W-:-:S12]  /*1c580*/  STL [R1], R2 ;  /* 0x0000000201007387 */ /* 0x0003d80000100800 */
[----:B-1----:R-:W-:Y:S05]  /*1c590*/  @P0 BRA `(.L_x_1330) ;  /* 0x0000000000440947 */ /* 0x002fea0003800000 */
[----:B------:R-:W1:Y:S02]  /*1c5a0*/  S2R R2, SR_TID.X ;  /* 0x0000000000027919 */ /* 0x000e640000002100 */
[----:B-1----:R-:W-:-:S04]  /*1c5b0*/  LOP3.LUT R2, R2, 0x7f, RZ, 0xc0, !PT ;  /* 0x0000007f02027812 */ /* 0x002fc800078ec0ff */
[----:B------:R-:W-:-:S13]  /*1c5c0*/  ISETP.NE.AND P0, PT, R2, RZ, PT ;  /* 0x000000ff0200720c */ /* 0x000fda0003f05270 */
        /* <DEDUP_REMOVED lines=10> */
[----:B------:R-:W1:Y:S01]  /*1c670*/  POPC R7, R4 ;  /* 0x0000000400077309 */ /* 0x000e620000000000 */
[----:B--2---:R-:W1:Y:S02]  /*1c680*/  SHFL.IDX PT, R0, R3, R0, 0x1f ;  /* 0x00001f0003007589 */ /* 0x004e6400000e0000 */
[----:B-1----:R-:W-:Y:S01]  /*1c690*/  IADD3 R16, R0, UR36, R7 ;  /* 0x0000002400107c10 */ /* 0x002fe2000fffe007 */
[----:B------:R-:W-:Y:S06]  /*1c6a0*/  BRA `(.L_x_1331) ;  /* 0x0000002800847947 */ /* 0x000fec0003800000 */
.L_x_1330:
        /* <DEDUP_REMOVED lines=17> */
[----:B0-----:R-:W-:-:S07]  /*1c7c0*/  IMAD.MOV.U32 R13, RZ, RZ, RZ ;  /* 0x000000ffff0d7224 */ /* 0x001fce00078e00ff */
[----:B------:R-:W-:-:S07]  /*1c7d0*/  LEPC R20, `(.L_x_1333) ;  /* 0x000000001014794e */ /* 0x000fce0000000000 */
[----:B-1----:R-:W-:Y:S05]  /*1c7e0*/  CALL.ABS.NOINC R2 ;  /* 0x0000000002007343 */ /* 0x002fea0003c00000 */
.L_x_1333:
[----:B------:R-:W-:Y:S05]  /*1c7f0*/  BSYNC B6 ;  /* 0x0000000000067941 */ /* 0x000fea0003800000 */
.L_x_1332:
        /* <DEDUP_REMOVED lines=22> */
.L_x_1335:
[----:B------:R-:W-:Y:S05]  /*1c960*/  BSYNC B6 ;  /* 0x0000000000067941 */ /* 0x000fea0003800000 */
.L_x_1334:
        /* <DEDUP_REMOVED lines=20> */
.L_x_1337:
[----:B------:R-:W-:Y:S05]  /*1cab0*/  BSYNC B6 ;  /* 0x0000000000067941 */ /* 0x000fea0003800000 */
.L_x_1336:
        /* <DEDUP_REMOVED lines=19> */
.L_x_1339:
[----:B------:R-:W-:Y:S05]  /*1cbf0*/  BSYNC B6 ;  /* 0x0000000000067941 */ /* 0x000fea0003800000 */
.L_x_1338:
[----:B------:R-:W-:Y:S01]  /*1cc00*/  ULDC.64 UR4, c[0x0][0x9f8] ;  /* 0x00027e0000047ab9 */ /* 0x000fe20000000a00 */
[----:B------:R-:W-:Y:S01]  /*1cc10*/  IMAD.MOV.U32 R28, RZ, RZ, R19 ;  /* 0x000000ffff1c7224 */ /* 0x000fe200078e0013 */
[----:B------:R-:W-:-:S04]  /*1cc20*/  ISETP.NE.U32.AND P0, PT, RZ, UR4, PT ;  /* 0x00000004ff007c0c */ /* 0x000fc8000bf05070 */
[----:B------:R-:W-:Y:S01]  /*1cc30*/  ISETP.NE.AND.EX P0, PT, RZ, UR5, PT, P0 ;  /* 0x00000005ff007c0c */ /* 0x000fe2000bf05300 */
[----:B------:R-:W-:-:S12]  /*1cc40*/  ULDC.64 UR4, c[0x0][0xa08] ;  /* 0x0002820000047ab9 */ /* 0x000fd80000000a00 */
[----:B------:R-:W1:Y:S02]  /*1cc50*/  @P0 LDC.64 R2, c[0x0][0x9f8] ;  /* 0x00027e00ff020b82 */ /* 0x000e640000000a00 */
[----:B-1----:R-:W-:-:S05]  /*1cc60*/  @P0 IMAD.WIDE R2, R19, 0x4, R2 ;  /* 0x0000000413020825 */ /* 0x002fca00078e0202 */
[----:B------:R1:W2:Y:S02]  /*1cc70*/  @P0 LDG.E R28, desc[UR40][R2.64] ;  /* 0x00000028021c0981 */ /* 0x0002a4000c1e1900 */
[----:B-1----:R-:W1:Y:S02]  /*1cc80*/  LDC.64 R2, c[0x0][0x418] ;  /* 0x00010600ff027b82 */ /* 0x002e640000000a00 */
[----:B-1----:R-:W-:Y:S01]  /*1cc90*/  LOP3.LUT P0, RZ, R2, UR4, RZ, 0xfc, !PT ;  /* 0x0000000402ff7c12 */ /* 0x002fe2000f80fcff */
[----:B------:R-:W-:-:S03]  /*1cca0*/  UMOV UR4, 0xffffffff ;  /* 0xffffffff00047882 */ /* 0x000fc60000000000 */
[----:B------:R-:W-:Y:S02]  /*1ccb0*/  LOP3.LUT P0, RZ, R3, UR5, RZ, 0xfc, P0 ;  /* 0x0000000503ff7c12 */ /* 0x000fe4000800fcff */
[----:B--2---:R-:W-:Y:S02]  /*1ccc0*/  SHF.R.S32.HI R29, RZ, 0x1f, R28 ;  /* 0x0000001fff1d7819 */ /* 0x004fe4000001141c */
[----:B------:R-:W-:Y:S01]  /*1ccd0*/  SEL R17, R28, RZ, !P0 ;  /* 0x000000ff1c117207 */ /* 0x000fe20004000000 */
[----:B------:R-:W-:Y:S08]  /*1cce0*/  BRA.DIV UR4, `(.L_x_1340) ;  /* 0x0000003e04a47947 */ /* 0x000ff0000b800000 */
[----:B------:R-:W1:Y:S02]  /*1ccf0*/  S2R R0, SR_TID.X ;  /* 0x0000000000007919 */ /* 0x000e640000002100 */
[----:B-1----:R-:W-:-:S04]  /*1cd00*/  SHF.R.U32.HI R0, RZ, 0x5, R0 ;  /* 0x00000005ff007819 */ /* 0x002fc80000011600 */
[----:B------:R-:W-:-:S05]  /*1cd10*/  LOP3.LUT R0, R0, 0x3, RZ, 0xc0, !PT ;  /* 0x0000000300007812 */ /* 0x000fca00078ec0ff */
[----:B------:R1:W2:Y:S02]  /*1cd20*/  SHFL.IDX PT, R14, R0, RZ, 0x1f ;  /* 0x00001fff000e7589 */ /* 0x0002a400000e0000 */
.L_x_1441:
[----:B--2---:R-:W-:Y:S02]  /*1cd30*/  ISETP.NE.AND P0, PT, R14, RZ, PT ;  /* 0x000000ff0e00720c */ /* 0x004fe40003f05270 */
[----:B------:R-:W-:Y:S02]  /*1cd40*/  PLOP3.LUT P1, PT, PT, PT, PT, 0x8, 0x0 ;  /* 0x000000000000781c */ /* 0x000fe40003f2e170 */
[----:B------:R-:W-:-:S11]  /*1cd50*/  LOP3.LUT R22, R22, 0xfffffffe, RZ, 0xc0, !PT ;  /* 0xfffffffe16167812 */ /* 0x000fd600078ec0ff */
[----:B------:R-:W-:Y:S01]  /*1cd60*/  @P1 LOP3.LUT R22, R22, 0x1, RZ, 0xfc, !PT ;  /* 0x0000000116161812 */ /* 0x000fe200078efcff */
[----:B------:R-:W-:Y:S06]  /*1cd70*/  @P0 BRA `(.L_x_1341) ;  /* 0x0000000400500947 */ /* 0x000fec0003800000 */
[----:B------:R-:W-:-:S03]  /*1cd80*/  UMOV UR4, 0xffffffff ;  /* 0xffffffff00047882 */ /* 0x000fc60000000000 */
[----:B------:R-:W-:Y:S05]  /*1cd90*/  BRA.DIV UR4, `(.L_x_1342) ;  /* 0x0000003e04ac7947 */ /* 0x000fea000b800000 */
[----:B------:R-:W-:-:S13]  /*1cda0*/  ELECT P6, URZ, PT ;  /* 0x00000000003f782f */ /* 0x000fda00038c0000 */
.L_x_1444:
[----:B------:R-:W-:Y:S05]  /*1cdb0*/  @!P6 BRA `(.L_x_1341) ;  /* 0x000000040040e947 */ /* 0x000fea0003800000 */
[----:B-1----:R-:W2:Y:S01]  /*1cdc0*/  LDL R0, [R1+0x24] ;  /* 0x0000240001007983 */ /* 0x002ea20000100800 */
[----:B------:R-:W-:-:S04]  /*1cdd0*/  ISETP.NE.U32.AND P0, PT, R2, RZ, PT ;  /* 0x000000ff0200720c */ /* 0x000fc80003f05070 */
[----:B------:R-:W-:Y:S01]  /*1cde0*/  ISETP.NE.AND.EX P0, PT, R3, RZ, PT, P0 ;  /* 0x000000ff0300720c */ /* 0x000fe20003f05300 */
[----:B--2---:R-:W-:-:S12]  /*1cdf0*/  VIADD R0, R0, 0xffffffff ;  /* 0xffffffff00007836 */ /* 0x004fd80000000000 */
[----:B------:R-:W-:Y:S05]  /*1ce00*/  @!P0 BRA `(.L_x_1343) ;  /* 0x0000000000448947 */ /* 0x000fea0003800000 */
[----:B------:R-:W1:Y:S01]  /*1ce10*/  LDC R7, c[0x0][0x43c] ;  /* 0x00010f00ff077b82 */ /* 0x000e620000000800 */
[----:B------:R-:W-:Y:S01]  /*1ce20*/  ULDC.64 UR4, c[0x0][0x428] ;  /* 0x00010a0000047ab9 */ /* 0x000fe20000000a00 */
[----:B-1----:R-:W-:-:S13]  /*1ce30*/  ISETP.NE.AND P0, PT, R7, 0x1, PT ;  /* 0x000000010700780c */ /* 0x002fda0003f05270 */
[----:B------:R-:W1:Y:S02]  /*1ce40*/  @P0 LDC.64 R4, c[0x0][0x440] ;  /* 0x00011000ff040b82 */ /* 0x000e640000000a00 */
[----:B-1----:R-:W-:-:S04]  /*1ce50*/  @P0 IMAD.HI.U32 R6, R0, R4, RZ ;  /* 0x0000000400060227 */ /* 0x002fc800078e00ff */
        /* <DEDUP_REMOVED lines=12> */
.L_x_1343:
[----:B------:R-:W-:Y:S01]  /*1cf20*/  IMAD R4, R24, 0x8, R23 ;  /* 0x0000000818047824 */ /* 0x000fe200078e0217 */
[----:B-1----:R-:W-:Y:S01]  /*1cf30*/  SHF.L.U32 R3, R26, 0x1f, RZ ;  /* 0x0000001f1a037819 */ /* 0x002fe200000006ff */
[----:B------:R-:W1:Y:S03]  /*1cf40*/  S2R R2, SR_TID.X ;  /* 0x0000000000027919 */ /* 0x000e660000002100 */
[----:B------:R-:W2:Y:S01]  /*1cf50*/  SYNCS.PHASECHK.TRANS64.TRYWAIT P0, [R4+URZ+0x13280], R3 ;  /* 0x01328003040075a7 */ /* 0x000ea2000800017f */
[----:B-1----:R-:W-:-:S04]  /*1cf60*/  LOP3.LUT R2, R2, 0x7f, RZ, 0xc0, !PT ;  /* 0x0000007f02027812 */ /* 0x002fc800078ec0ff */
[----:B------:R-:W-:Y:S01]  /*1cf70*/  ISETP.NE.AND P1, PT, R2, RZ, PT ;  /* 0x000000ff0200720c */ /* 0x000fe20003f25270 */
[----:B--2---:R-:W-:-:S12]  /*1cf80*/  @!P0 BRA `(.L_x_1344) ;  /* 0x0000003c00508947 */ /* 0x004fd80003800000 */
.L_x_1445:
        /* <DEDUP_REMOVED lines=8> */
.L_x_1345:
        /* <DEDUP_REMOVED lines=16> */
[----:B------:R-:W3:Y:S02]  /*1d110*/  SYNCS.PHASECHK.TRANS64.TRYWAIT P0, [R4+URZ+0x13240], R3 ;  /* 0x01324003040075a7 */ /* 0x000ee4000800017f */
[----:B--23--:R-:W-:Y:S05]  /*1d120*/  @!P0 BRA `(.L_x_1346) ;  /* 0x0000003800fc8947 */ /* 0x00cfea0003800000 */
.L_x_1446:
        /* <DEDUP_REMOVED lines=8> */
.L_x_1347:
        /* <DEDUP_REMOVED lines=8> */
[----:B------:R-:W-:Y:S01]  /*1d230*/  R2UR UR13, R17 ;  /* 0x00000000110d72ca */ /* 0x000fe200000e0000 */
[----:B------:R-:W-:Y:S01]  /*1d240*/  UMOV UR10, URZ ;  /* 0x0000003f000a7c82 */ /* 0x000fe20008000000 */
[----:B------:R-:W-:-:S02]  /*1d250*/  PLOP3.LUT P0, PT, PT, PT, PT, 0x80, 0x0 ;  /* 0x000000000000781c */ /* 0x000fc40003f0f070 */
[----:B------:R-:W-:Y:S01]  /*1d260*/  LOP3.LUT R22, R22, 0xfffffffe, RZ, 0xc0, !PT ;  /* 0xfffffffe16167812 */ /* 0x000fe200078ec0ff */
[----:B------:R-:W-:Y:S02]  /*1d270*/  UIADD3 UR8, UR8, 0xe000, URZ ;  /* 0x0000e00008087890 */ /* 0x000fe4000fffe03f */
[----:B------:R-:W-:-:S08]  /*1d280*/  UIADD3 UR9, UR9, 0x13230, URZ ;  /* 0x0001323009097890 */ /* 0x000fd0000fffe03f */
[----:B------:R-:W-:Y:S01]  /*1d290*/  @P0 LOP3.LUT R22, R22, 0x1, RZ, 0xfc, !PT ;  /* 0x0000000116160812 */ /* 0x000fe200078efcff */
[----:B------:R3:W-:Y:S02]  /*1d2a0*/  UTMALDG.4D [UR8], [UR4], desc[UR6] ;  /* 0x00000608040075b4 */ /* 0x0007e40008019000 */
[----:B---3--:R-:W-:-:S04]  /*1d2b0*/  NOP ;  /* 0x0000000000007918 */ /* 0x008fc80000000000 */
.L_x_1341:
[----:B-12---:R-:W2:Y:S01]  /*1d2c0*/  LDL.LU R3, [R1+0x18] ;  /* 0x0000180001037983 */ /* 0x006ea20000300800 */
[----:B------:R-:W-:Y:S05]  /*1d2d0*/  WARPSYNC.ALL ;  /* 0x0000000000007948 */ /* 0x000fea0003800000 */
[----:B------:R-:W-:Y:S01]  /*1d2e0*/  ULDC.64 UR4, c[0x0][0x298] ;  /* 0x0000a60000047ab9 */ /* 0x000fe20000000a00 */
[----:B------:R-:W-:Y:S01]  /*1d2f0*/  VIADD R0, R23, 0xb000 ;  /* 0x0000b00017007836 */ /* 0x000fe20000000000 */
[----:B------:R-:W-:Y:S01]  /*1d300*/  ULDC.64 UR6, c[0x0][0xa00] ;  /* 0x0002800000067ab9 */ /* 0x000fe20000000a00 */
[----:B------:R-:W-:Y:S01]  /*1d310*/  BSSY B6, `(.L_x_1348) ;  /* 0x0000024000067945 */ /* 0x000fe20003800000 */
[----:B------:R-:W-:Y:S01]  /*1d320*/  BAR.SYNC.DEFER_BLOCKING 0x8, 0x200 ;  /* 0x0208000000007b1d */ /* 0x000fe20000010000 */
[----:B------:R-:W-:-:S02]  /*1d330*/  ISETP.NE.U32.AND P0, PT, RZ, UR6, PT ;  /* 0x00000006ff007c0c */ /* 0x000fc4000bf05070 */
[----:B------:R-:W-:Y:S02]  /*1d340*/  LOP3.LUT P1, RZ, R0, 0x1bf, RZ, 0xc0, !PT ;  /* 0x000001bf00ff7812 */ /* 0x000fe4000782c0ff */
[----:B------:R-:W-:Y:S02]  /*1d350*/  ISETP.NE.AND.EX P0, PT, RZ, UR7, PT, P0 ;  /* 0x00000007ff007c0c */ /* 0x000fe4000bf05300 */
[----:B--2---:R-:W-:Y:S01]  /*1d360*/  SHF.R.S32.HI R2, RZ, 0x1f, R3 ;  /* 0x0000001fff027819 */ /* 0x004fe20000011403 */
[----:B------:R-:W-:-:S04]  /*1d370*/  IMAD.WIDE.U32 R4, R3, UR4, RZ ;  /* 0x0000000403047c25 */ /* 0x000fc8000f8e00ff */
[----:B------:R-:W-:Y:S01]  /*1d380*/  IMAD R2, R2, UR4, RZ ;  /* 0x0000000402027c24 */ /* 0x000fe2000f8e02ff */
[----:B------:R-:W-:Y:S03]  /*1d390*/  STL.64 [R1+0x28], R4 ;  /* 0x0000280401007387 */ /* 0x000fe60000100a00 */
[----:B------:R-:W-:Y:S01]  /*1d3a0*/  IMAD R0, R3, UR5, R2 ;  /* 0x0000000503007c24 */ /* 0x000fe2000f8e0202 */
[----:B------:R-:W-:-:S03]  /*1d3b0*/  SHF.R.S32.HI R2, RZ, 0x1f, R19 ;  /* 0x0000001fff027819 */ /* 0x000fc60000011413 */
[----:B------:R-:W-:Y:S01]  /*1d3c0*/  IMAD.IADD R0, R5, 0x1, R0 ;  /* 0x0000000105007824 */ /* 0x000fe200078e0200 */
[----:B------:R-:W-:Y:S02]  /*1d3d0*/  SEL R3, R2, RZ, !P0 ;  /* 0x000000ff02037207 */ /* 0x000fe40004000000 */
[----:B------:R-:W-:Y:S02]  /*1d3e0*/  SHF.R.S32.HI R2, RZ, 0x1f, R18 ;  /* 0x0000001fff027819 */ /* 0x000fe40000011412 */
[----:B------:R1:W-:Y:S04]  /*1d3f0*/  STL [R1+0x38], R0 ;  /* 0x0000380001007387 */ /* 0x0003e80000100800 */
[----:B------:R2:W-:Y:S01]  /*1d400*/  STL [R1+0x44], R3 ;  /* 0x0000440301007387 */ /* 0x0005e20000100800 */
[----:B-1----:R-:W-:-:S05]  /*1d410*/  SEL R0, R19, RZ, !P0 ;  /* 0x000000ff13007207 */ /* 0x002fca0004000000 */
[----:B------:R2:W-:Y:S04]  /*1d420*/  STL [R1+0x18], R0 ;  /* 0x0000180001007387 */ /* 0x0005e80000100800 */
[----:B------:R2:W-:Y:S01]  /*1d430*/  STL [R1+0x40], R2 ;  /* 0x0000400201007387 */ /* 0x0005e20000100800 */
[----:B------:R-:W-:Y:S05]  /*1d440*/  @!P1 BRA `(.L_x_1349) ;  /* 0x0000000000409947 */ /* 0x000fea0003800000 */
[----:B--2---:R-:W-:Y:S01]  /*1d450*/  MOV R2, 0x0 ;  /* 0x0000000000027802 */ /* 0x004fe20000000f00 */
        /* <DEDUP_REMOVED lines=15> */
.L_x_1349:
[----:B------:R-:W-:Y:S05]  /*1d550*/  BSYNC B6 ;  /* 0x0000000000067941 */ /* 0x000fea0003800000 */
.L_x_1348:
[----:B--2---:R-:W2:Y:S01]  /*1d560*/  LDL.LU R0, [R1+0x38] ;  /* 0x0000380001007983 */ /* 0x004ea20000300800 */
[----:B------:R-:W-:Y:S01]  /*1d570*/  ULDC.64 UR4, c[0x0][0x2d8] ;  /* 0x0000b60000047ab9 */ /* 0x000fe20000000a00 */
[----:B------:R-:W1:Y:S01]  /*1d580*/  LDC R9, c[0x0][0x448] ;  /* 0x00011200ff097b82 */ /* 0x000e620000000800 */
[----:B------:R-:W-:Y:S01]  /*1d590*/  ULDC.64 UR6, c[0x0][0x2c8] ;  /* 0x0000b20000067ab9 */ /* 0x000fe20000000a00 */
[----:B------:R-:W2:Y:S01]  /*1d5a0*/  LDL.LU.64 R2, [R1+0x28] ;  /* 0x0000280001027983 */ /* 0x000ea20000300a00 */
[----:B------:R-:W-:-:S03]  /*1d5b0*/  ULDC.64 UR8, c[0x0][0x280] ;  /* 0x0000a00000087ab9 */ /* 0x000fc60000000a00 */
[----:B------:R-:W3:Y:S04]  /*1d5c0*/  LDL.LU R20, [R1+0x40] ;  /* 0x0000400001147983 */ /* 0x000ee80000300800 */
[----:B------:R-:W4:Y:S04]  /*1d5d0*/  LDL.LU R21, [R1+0x44] ;  /* 0x0000440001157983 */ /* 0x000f280000300800 */
[----:B------:R-:W4:Y:S04]  /*1d5e0*/  LDL.LU R4, [R1+0x18] ;  /* 0x0000180001047983 */ /* 0x000f280000300800 */
[----:B------:R-:W4:Y:S01]  /*1d5f0*/  LDL R12, [R1+0x10] ;  /* 0x00001000010c7983 */ /* 0x000f220000100800 */
[----:B-1----:R-:W-:-:S13]  /*1d600*/  ISETP.NE.AND P1, PT, R9, 0x1, PT ;  /* 0x000000010900780c */ /* 0x002fda0003f25270 */
[----:B------:R-:W1:Y:S08]  /*1d610*/  @P1 LDC R5, c[0x0][0x450] ;  /* 0x00011400ff051b82 */ /* 0x000e700000000800 */
[----:B------:R-:W0:Y:S01]  /*1d620*/  @P1 LDC R8, c[0x0][0x450] ;  /* 0x00011400ff081b82 */ /* 0x000e220000000800 */
        /* <DEDUP_REMOVED lines=9> */
[----:B--2---:R-:W-:-:S04]  /*1d6c0*/  LOP3.LUT R20, R20, 0x7f, RZ, 0xc0, !PT ;  /* 0x0000007f14147812 */ /* 0x004fc800078ec0ff */
[----:B------:R-:W-:Y:S01]  /*1d6d0*/  SHF.R.U32.HI R20, RZ, 0x2, R20 ;  /* 0x00000002ff147819 */ /* 0x000fe20000011614 */
[----:B---3--:R-:W-:-:S05]  /*1d6e0*/  IMAD.SHL.U32 R6, R21, 0x20, RZ ;  /* 0x0000002015067824 */ /* 0x008fca00078e00ff */
[----:B------:R-:W-:Y:S02]  /*1d6f0*/  LOP3.LUT R6, R20, 0x60, R6, 0xf8, !PT ;  /* 0x0000006014067812 */ /* 0x000fe400078ef806 */
[----:B------:R2:W5:Y:S01]  /*1d700*/  LDL R20, [R1+0x30] ;  /* 0x0000300001147983 */ /* 0x0005620000100800 */
[C---:B------:R-:W-:Y:S02]  /*1d710*/  IMAD R0, R4.reuse, UR5, R0 ;  /* 0x0000000504007c24 */ /* 0x040fe4000f8e0200 */
[----:B------:R-:W-:Y:S01]  /*1d720*/  IMAD.WIDE.U32 R2, R4, UR4, R2 ;  /* 0x0000000404027c25 */ /* 0x000fe2000f8e0002 */
[----:B------:R-:W-:Y:S01]  /*1d730*/  ULDC.64 UR4, c[0x0][0x2d0] ;  /* 0x0000b40000047ab9 */ /* 0x000fe20000000a00 */
[----:B------:R-:W3:Y:S02]  /*1d740*/  @P1 LDC R4, c[0x0][0x44c] ;  /* 0x00011300ff041b82 */ /* 0x000ee40000000800 */
[----:B------:R-:W-:Y:S02]  /*1d750*/  IMAD.IADD R6, R6, 0x1, R12 ;  /* 0x0000000106067824 */ /* 0x000fe400078e020c */
[----:B------:R-:W-:-:S02]  /*1d760*/  IMAD.IADD R3, R3, 0x1, R0 ;  /* 0x0000000103037824 */ /* 0x000fc400078e0200 */
[----:B---3--:R-:W-:-:S04]  /*1d770*/  @P1 IMAD.HI.U32 R0, R6, R4, RZ ;  /* 0x0000000406001227 */ /* 0x008fc800078e00ff */
[----:B------:R-:W-:Y:S01]  /*1d780*/  IMAD.MOV.U32 R4, RZ, RZ, R6 ;  /* 0x000000ffff047224 */ /* 0x000fe200078e0006 */
[----:B-1----:R-:W-:-:S04]  /*1d790*/  @P1 SHF.R.U32.HI R4, RZ, R5, R0 ;  /* 0x00000005ff041219 */ /* 0x002fc80000011600 */
        /* <DEDUP_REMOVED lines=13> */
[----:B------:R-:W1:Y:S01]  /*1d870*/  @P1 LDC R7, c[0x0][0x44c] ;  /* 0x00011300ff071b82 */ /* 0x000e620000000800 */
[----:B------:R-:W-:Y:S01]  /*1d880*/  VIADD R5, R6, 0x80 ;  /* 0x0000008006057836 */ /* 0x000fe20000000000 */
[----:B------:R-:W3:Y:S03]  /*1d890*/  S2R R10, SR_TID.X ;  /* 0x00000000000a7919 */ /* 0x000ee60000002100 */
[----:B------:R-:W-:Y:S02]  /*1d8a0*/  IMAD.MOV.U32 R6, RZ, RZ, R5 ;  /* 0x000000ffff067224 */ /* 0x000fe400078e0005 */
[----:B-1----:R-:W-:-:S05]  /*1d8b0*/  @P1 IMAD.HI.U32 R7, R5, R7, RZ ;  /* 0x0000000705071227 */ /* 0x002fca00078e00ff */
[----:B0-----:R-:W-:-:S05]  /*1d8c0*/  @P1 SHF.R.U32.HI R6, RZ, R8, R7 ;  /* 0x00000008ff061219 */ /* 0x001fca0000011607 */
        /* <DEDUP_REMOVED lines=8> */
[----:B---3--:R-:W-:Y:S02]  /*1d950*/  IMAD.SHL.U32 R21, R10, 0x10, RZ ;  /* 0x000000100a157824 */ /* 0x008fe400078e00ff */
        /* <DEDUP_REMOVED lines=8> */
[----:B------:R-:W-:Y:S02]  /*1d9e0*/  IADD3.X R3, R3, UR9, R6, P1, !PT ;  /* 0x0000000903037c10 */ /* 0x000fe40008ffe406 */
[----:B--2---:R-:W-:Y:S09]  /*1d9f0*/  BRA.DIV UR4, `(.L_x_1350) ;  /* 0x0000003204dc7947 */ /* 0x004ff2000b800000 */
[----:B------:R-:W0:Y:S02]  /*1da00*/  S2R R7, SR_TID.X ;  /* 0x0000000000077919 */ /* 0x000e240000002100 */
[----:B0-----:R-:W-:Y:S02]  /*1da10*/  LOP3.LUT R8, R7, 0x7f, RZ, 0xc0, !PT ;  /* 0x0000007f07087812 */ /* 0x001fe400078ec0ff */
[----:B------:R-:W2:Y:S04]  /*1da20*/  LDL.LU R7, [R1+0x14] ;  /* 0x0000140001077983 */ /* 0x000ea80000300800 */
[----:B------:R-:W3:Y:S01]  /*1da30*/  LDL.LU R11, [R1+0x10] ;  /* 0x00001000010b7983 */ /* 0x000ee20000300800 */
[----:B------:R-:W-:-:S03]  /*1da40*/  SHF.R.U32.HI R10, RZ, 0x2, R8 ;  /* 0x00000002ff0a7819 */ /* 0x000fc60000011608 */
[----:B------:R-:W-:Y:S01]  /*1da50*/  SHFL.IDX PT, R8, R4, RZ, 0x1c1f ;  /* 0x001c1fff04087589 */ /* 0x000fe200000e0000 */
[----:B--2---:R-:W-:-:S03]  /*1da60*/  IMAD R5, R7, R9, RZ ;  /* 0x0000000907057224 */ /* 0x004fc600078e02ff */
[----:B------:R-:W0:Y:S01]  /*1da70*/  SHFL.IDX PT, R7, R0, RZ, 0x1c1f ;  /* 0x001c1fff00077589 */ /* 0x000e2200000e0000 */
[----:B---3--:R-:W-:-:S03]  /*1da80*/  IMAD.IADD R6, R10, 0x1, R11 ;  /* 0x000000010a067824 */ /* 0x008fc600078e020b */
[----:B------:R-:W-:Y:S02]  /*1da90*/  SHFL.IDX PT, R10, R3, RZ, 0x1c1f ;  /* 0x001c1fff030a7589 */ /* 0x000fe400000e0000 */
[----:B------:R-:W-:Y:S02]  /*1daa0*/  ISETP.GE.AND P1, PT, R6, R5, PT ;  /* 0x000000050600720c */ /* 0x000fe40003f26270 */
[----:B------:R-:W-:Y:S11]  /*1dab0*/  SHFL.IDX PT, R3, R3, 0x1, 0x1c1f ;  /* 0x003c1f0003037f89 */ /* 0x000ff600000e0000 */
[----:B0-----:R-:W-:-:S05]  /*1dac0*/  @!P1 IADD3 R7, P2, R21, R7, RZ ;  /* 0x0000000715079210 */ /* 0x001fca0007f5e0ff */
[----:B------:R-:W-:-:S04]  /*1dad0*/  @!P1 IMAD.X R8, RZ, RZ, R8, P2 ;  /* 0x000000ffff089224 */ /* 0x000fc800010e0608 */
[----:B------:R-:W-:Y:S02]  /*1dae0*/  @!P1 IMAD.MOV.U32 R9, RZ, RZ, R8 ;  /* 0x000000ffff099224 */ /* 0x000fe400078e0008 */
[----:B------:R-:W-:Y:S02]  /*1daf0*/  @!P1 IMAD.MOV.U32 R8, RZ, RZ, R7 ;  /* 0x000000ffff089224 */ /* 0x000fe400078e0007 */
[----:B------:R-:W-:-:S03]  /*1db00*/  VIADD R7, R6, 0x20 ;  /* 0x0000002006077836 */ /* 0x000fc60000000000 */
[----:B-----5:R0:W-:Y:S02]  /*1db10*/  @!P1 LDGSTS.E.BYPASS.LTC128B.128 [R20+0xb000], desc[UR40][R8.64], !P0 ;  /* 0x0b00000008149fae */ /* 0x0201e4000c101d68 */
[----:B------:R-:W-:Y:S02]  /*1db20*/  ISETP.GE.AND P1, PT, R7, R5, PT ;  /* 0x000000050700720c */ /* 0x000fe40003f26270 */
[----:B------:R-:W-:Y:S04]  /*1db30*/  SHFL.IDX PT, R7, R4, 0x1, 0x1c1f ;  /* 0x003c1f0004077f89 */ /* 0x000fe800000e0000 */
[----:B0-----:R-:W0:Y:S07]  /*1db40*/  SHFL.IDX PT, R8, R0, 0x1, 0x1c1f ;  /* 0x003c1f0000087f89 */ /* 0x001e2e00000e0000 */
[----:B0-----:R-:W-:-:S05]  /*1db50*/  @!P1 IADD3 R8, P2, R21, R8, RZ ;  /* 0x0000000815089210 */ /* 0x001fca0007f5e0ff */
[----:B------:R-:W-:-:S04]  /*1db60*/  @!P1 IMAD.X R7, RZ, RZ, R7, P2 ;  /* 0x000000ffff079224 */ /* 0x000fc800010e0607 */
[----:B------:R-:W-:Y:S02]  /*1db70*/  @!P1 IMAD.MOV.U32 R9, RZ, RZ, R7 ;  /* 0x000000ffff099224 */ /* 0x000fe400078e0007 */
[----:B------:R-:W-:-:S03]  /*1db80*/  VIADD R7, R6, 0x40 ;  /* 0x0000004006077836 */ /* 0x000fc60000000000 */
[----:B------:R0:W-:Y:S02]  /*1db90*/  @!P1 LDGSTS.E.BYPASS.LTC128B.128 [R20+0xb800], desc[UR40][R8.64], !P0 ;  /* 0x0b80000008149fae */ /* 0x0001e4000c101d68 */
[----:B------:R-:W-:Y:S02]  /*1dba0*/  ISETP.GE.AND P1, PT, R7, R5, PT ;  /* 0x000000050700720c */ /* 0x000fe40003f26270 */
[----:B------:R-:W-:Y:S04]  /*1dbb0*/  SHFL.IDX PT, R7, R4, 0x2, 0x1c1f ;  /* 0x005c1f0004077f89 */ /* 0x000fe800000e0000 */
[----:B------:R-:W-:Y:S04]  /*1dbc0*/  SHFL.IDX PT, R4, R4, 0x3, 0x1c1f ;  /* 0x007c1f0004047f89 */ /* 0x000fe800000e0000 */
[----:B0-----:R-:W0:Y:S03]  /*1dbd0*/  SHFL.IDX PT, R8, R0, 0x2, 0x1c1f ;  /* 0x005c1f0000087f89 */ /* 0x001e2600000e0000 */
[----:B0-----:R-:W-:-:S05]  /*1dbe0*/  @!P1 IADD3 R8, P2, R21, R8, RZ ;  /* 0x0000000815089210 */ /* 0x001fca0007f5e0ff */
[----:B------:R-:W-:-:S04]  /*1dbf0*/  @!P1 IMAD.X R7, RZ, RZ, R7, P2 ;  /* 0x000000ffff079224 */ /* 0x000fc800010e0607 */
[----:B------:R-:W-:Y:S02]  /*1dc00*/  @!P1 IMAD.MOV.U32 R9, RZ, RZ, R7 ;  /* 0x000000ffff099224 */ /* 0x000fe400078e0007 */
[----:B------:R0:W1:Y:S04]  /*1dc10*/  SHFL.IDX PT, R7, R0, 0x3, 0x1c1f ;  /* 0x007c1f0000077f89 */ /* 0x00006800000e0000 */
[----:B------:R2:W-:Y:S01]  /*1dc20*/  @!P1 LDGSTS.E.BYPASS.LTC128B.128 [R20+0xc000], desc[UR40][R8.64], !P0 ;  /* 0x0c00000008149fae */ /* 0x0005e2000c101d68 */
[----:B0-----:R-:W-:-:S05]  /*1dc30*/  VIADD R0, R6, 0x80 ;  /* 0x0000008006007836 */ /* 0x001fca0000000000 */
[----:B------:R-:W-:Y:S01]  /*1dc40*/  ISETP.GE.AND P2, PT, R0, R5, PT ;  /* 0x000000050000720c */ /* 0x000fe20003f46270 */
[----:B------:R-:W-:-:S05]  /*1dc50*/  VIADD R0, R6, 0x60 ;  /* 0x0000006006007836 */ /* 0x000fca0000000000 */
[----:B------:R-:W-:Y:S02]  /*1dc60*/  ISETP.GE.AND P1, PT, R0, R5, PT ;  /* 0x000000050000720c */ /* 0x000fe40003f26270 */
[----:B------:R-:W0:Y:S04]  /*1dc70*/  SHFL.IDX PT, R0, R2, RZ, 0x1c1f ;  /* 0x001c1fff02007589 */ /* 0x000e2800000e0000 */
[----:B------:R-:W3:Y:S07]  /*1dc80*/  SHFL.IDX PT, R2, R2, 0x1, 0x1c1f ;  /* 0x003c1f0002027f89 */ /* 0x000eee00000e0000 */
[----:B-1----:R-:W-:-:S05]  /*1dc90*/  @!P1 IADD3 R7, P3, R21, R7, RZ ;  /* 0x0000000715079210 */ /* 0x002fca0007f7e0ff */
[----:B------:R-:W-:Y:S02]  /*1dca0*/  @!P1 IMAD.X R4, RZ, RZ, R4, P3 ;  /* 0x000000ffff049224 */ /* 0x000fe400018e0604 */
[----:B--2---:R-:W-:Y:S02]  /*1dcb0*/  @!P1 IMAD.MOV.U32 R8, RZ, RZ, R7 ;  /* 0x000000ffff089224 */ /* 0x004fe400078e0007 */
[----:B------:R-:W-:-:S05]  /*1dcc0*/  @!P1 IMAD.MOV.U32 R9, RZ, RZ, R4 ;  /* 0x000000ffff099224 */ /* 0x000fca00078e0004 */
[----:B------:R1:W-:Y:S01]  /*1dcd0*/  @!P1 LDGSTS.E.BYPASS.LTC128B.128 [R20+0xc800], desc[UR40][R8.64], !P0 ;  /* 0x0c80000008149fae */ /* 0x0003e2000c101d68 */
[----:B0-----:R-:W-:-:S05]  /*1dce0*/  @!P2 IADD3 R0, P1, R21, R0, RZ ;  /* 0x000000001500a210 */ /* 0x001fca0007f3e0ff */
[----:B-1----:R-:W-:-:S04]  /*1dcf0*/  @!P2 IMAD.X R8, RZ, RZ, R10, P1 ;  /* 0x000000ffff08a224 */ /* 0x002fc800008e060a */
[----:B------:R-:W-:Y:S02]  /*1dd00*/  @!P2 IMAD.MOV.U32 R9, RZ, RZ, R8 ;  /* 0x000000ffff09a224 */ /* 0x000fe400078e0008 */
[----:B------:R-:W-:-:S05]  /*1dd10*/  @!P2 IMAD.MOV.U32 R8, RZ, RZ, R0 ;  /* 0x000000ffff08a224 */ /* 0x000fca00078e0000 */
[----:B---3--:R0:W-:Y:S02]  /*1dd20*/  @!P2 LDGSTS.E.BYPASS.LTC128B.128 [R20+0xd000], desc[UR40][R8.64], !P0 ;  /* 0x0d0000000814afae */ /* 0x0081e4000c101d68 */
.L_x_1459:
        /* <DEDUP_REMOVED lines=10> */
.L_x_1351:
        /* <DEDUP_REMOVED lines=18> */
.L_x_1460:
[----:B------:R-:W-:Y:S05]  /*1def0*/  BSYNC B0 ;  /* 0x0000000000007941 */ /* 0x000fea0003800000 */
.L_x_1352:
[----:B------:R-:W1:Y:S04]  /*1df00*/  LDL.LU R3, [R1+0x24] ;  /* 0x0000240001037983 */ /* 0x000e680000300800 */
[----:B------:R-:W2:Y:S01]  /*1df10*/  LDL R2, [R1] ;  /* 0x0000000001027983 */ /* 0x000ea20000100800 */
[----:B-1----:R-:W-:-:S05]  /*1df20*/  VIADD R0, R3, 0xfffffffe ;  /* 0xfffffffe03007836 */ /* 0x002fca0000000000 */
[----:B--2---:R-:W-:-:S13]  /*1df30*/  ISETP.GE.AND P0, PT, R0, R2, PT ;  /* 0x000000020000720c */ /* 0x004fda0003f06270 */
[----:B------:R-:W-:Y:S05]  /*1df40*/  @!P0 BRA `(.L_x_1354) ;  /* 0x0000000800ec8947 */ /* 0x000fea0003800000 */
[----:B------:R-:W-:Y:S02]  /*1df50*/  IMAD.MOV.U32 R6, RZ, RZ, R24 ;  /* 0x000000ffff067224 */ /* 0x000fe400078e0018 */
[----:B------:R-:W-:-:S07]  /*1df60*/  IMAD.MOV.U32 R7, RZ, RZ, R26 ;  /* 0x000000ffff077224 */ /* 0x000fce00078e001a */
.L_x_1374:
        /* <DEDUP_REMOVED lines=9> */
[----:B------:R-:W-:Y:S01]  /*1e000*/  ULDC.64 UR4, c[0x0][0x418] ;  /* 0x0001060000047ab9 */ /* 0x000fe20000000a00 */
[----:B0-----:R-:W-:Y:S01]  /*1e010*/  IMAD.MOV.U32 R8, RZ, RZ, R0 ;  /* 0x000000ffff087224 */ /* 0x001fe200078e0000 */
[----:B------:R-:W-:-:S04]  /*1e020*/  ISETP.NE.U32.AND P0, PT, RZ, UR4, PT ;  /* 0x00000004ff007c0c */ /* 0x000fc8000bf05070 */
[----:B------:R-:W-:-:S13]  /*1e030*/  ISETP.NE.AND.EX P0, PT, RZ, UR5, PT, P0 ;  /* 0x00000005ff007c0c */ /* 0x000fda000bf05300 */
        /* <DEDUP_REMOVED lines=15> */
[----:B------:R-:W-:-:S04]  /*1e130*/  LEA R4, P0, R2, UR4, 0x2 ;  /* 0x0000000402047c11 */ /* 0x000fc8000f8010ff */
[----:B------:R-:W-:-:S05]  /*1e140*/  LEA.HI.X R5, R2, UR5, R3, 0x2, P0 ;  /* 0x0000000502057c11 */ /* 0x000fca00080f1403 */
[----:B------:R0:W5:Y:S04]  /*1e150*/  LDG.E R17, desc[UR40][R4.64] ;  /* 0x0000002804117981 */ /* 0x000168000c1e1900 */
.L_x_1357:
        /* <DEDUP_REMOVED lines=8> */
.L_x_1461:
[----:B------:R-:W-:Y:S05]  /*1e1e0*/  BSYNC B1 ;  /* 0x0000000000017941 */ /* 0x000fea0003800000 */
.L_x_1358:
        /* <DEDUP_REMOVED lines=9> */
.L_x_1361:
[----:B------:R-:W-:Y:S05]  /*1e280*/  BSYNC B1 ;  /* 0x0000000000017941 */ /* 0x000fea0003800000 */
.L_x_1360:
        /* <DEDUP_REMOVED lines=12> */
.L_x_1362:
        /* <DEDUP_REMOVED lines=13> */
.L_x_1462:
[----:B------:R-:W-:Y:S05]  /*1e420*/  BSYNC B1 ;  /* 0x0000000000017941 */ /* 0x000fea0003800000 */
.L_x_1363:
        /* <DEDUP_REMOVED lines=11> */
.L_x_1366:
[----:B------:R-:W-:Y:S05]  /*1e4e0*/  BSYNC B1 ;  /* 0x0000000000017941 */ /* 0x000fea0003800000 */
.L_x_1365:
        /* <DEDUP_REMOVED lines=8> */
.L_x_1367:
        /* <DEDUP_REMOVED lines=10> */
.L_x_1356:
[----:B------:R-:W-:Y:S05]  /*1e610*/  BSYNC B0 ;  /* 0x0000000000007941 */ /* 0x000fea0003800000 */
.L_x_1355:
[----:B------:R-:W2:Y:S02]  /*1e620*/  LDL R3, [R1+0x48] ;  /* 0x0000480001037983 */ /* 0x000ea40000100800 */
[----:B--2---:R-:W-:-:S13]  /*1e630*/  ISETP.NE.AND P0, PT, R3, 0x3, PT ;  /* 0x000000030300780c */ /* 0x004fda0003f05270 */
[----:B------:R-:W-:Y:S05]  /*1e640*/  @!P0 BRA `(.L_x_1368) ;  /* 0x0000000000048947 */ /* 0x000fea0003800000 */
[----:B------:R-:W-:Y:S01]  /*1e650*/  BPT.TRAP 0x1 ;  /* 0x000000040000795c */ /* 0x000fe20000300000 */
.L_x_1368:
        /* <DEDUP_REMOVED lines=8> */
.L_x_1463:
[----:B------:R-:W-:Y:S05]  /*1e6e0*/  BSYNC B0 ;  /* 0x0000000000007941 */ /* 0x000fea0003800000 */
.L_x_1369:
[----:B------:R-:W-:Y:S05]  /*1e6f0*/  @!P1 BRA `(.L_x_1371) ;  /* 0x0000000000049947 */ /* 0x000fea0003800000 */
[----:B------:R-:W-:Y:S01]  /*1e700*/  BPT.TRAP 0x1 ;  /* 0x000000040000795c */ /* 0x000fe20000300000 */
.L_x_1371:
[----:B-1----:R-:W-:Y:S01]  /*1e710*/  SHF.L.U32 R2, R7, 0x1f, RZ ;  /* 0x0000001f07027819 */ /* 0x002fe200000006ff */
[----:B------:R-:W-:-:S03]  /*1e720*/  IMAD R10, R6, 0x2800, RZ ;  /* 0x00002800060a7824 */ /* 0x000fc600078e02ff */
[----:B------:R-:W1:Y:S02]  /*1e730*/  SYNCS.PHASECHK.TRANS64.TRYWAIT P0, [R3+URZ+0x13260], R2 ;  /* 0x01326002030075a7 */ /* 0x000e64000800017f */
[----:B-1----:R-:W-:Y:S05]  /*1e740*/  @!P0 BRA `(.L_x_1372) ;  /* 0x0000002c00c08947 */ /* 0x002fea0003800000 */
.L_x_1464:
[----:B------:R-:W1:Y:S04]  /*1e750*/  LDL R4, [R1+0xc] ;  /* 0x00000c0001047983 */ /* 0x000e680000100800 */
[----:B------:R-:W2:Y:S01]  /*1e760*/  LDL R11, [R1+0x8] ;  /* 0x00000800010b7983 */ /* 0x000ea20000100800 */
[----:B------:R-:W-:Y:S05]  /*1e770*/  WARPSYNC.ALL ;  /* 0x0000000000007948 */ /* 0x000fea0003800000 */
[----:B-1----:R-:W-:-:S02]  /*1e780*/  LOP3.LUT R2, R10, R4, RZ, 0xfc, !PT ;  /* 0x000000040a027212 */ /* 0x002fc400078efcff */
        /* <DEDUP_REMOVED lines=41> */
.L_x_1373:
[----:B------:R-:W2:Y:S01]  /*1ea20*/  S2R R2, SR_TID.X ;  /* 0x0000000000027919 */ /* 0x000ea20000002100 */
[----:B-1----:R1:W-:Y:S01]  /*1ea30*/  SYNCS.ARRIVE.TRANS64.A1T0 RZ, [R3+URZ+0x13250], RZ ;  /* 0x013250ff03ff79a7 */ /* 0x0023e2000810003f */
[----:B--2---:R-:W-:Y:S02]  /*1ea40*/  LOP3.LUT R4, R2, 0x7f, RZ, 0xc0, !PT ;  /* 0x0000007f02047812 */ /* 0x004fe400078ec0ff */
[----:B------:R-:W2:Y:S01]  /*1ea50*/  LDL R2, [R1] ;  /* 0x0000000001027983 */ /* 0x000ea20000100800 */
[----:B------:R-:W-:Y:S01]  /*1ea60*/  IMAD.MOV.U32 R6, RZ, RZ, R24 ;  /* 0x000000ffff067224 */ /* 0x000fe200078e0018 */
[----:B------:R-:W-:Y:S01]  /*1ea70*/  BAR.SYNC.DEFER_BLOCKING 0x2, 0x80 ;  /* 0x0082000000007b1d */ /* 0x000fe20000010000 */
[----:B------:R-:W-:Y:S01]  /*1ea80*/  ISETP.NE.AND P0, PT, R4, RZ, PT ;  /* 0x000000ff0400720c */ /* 0x000fe20003f05270 */
[----:B------:R-:W-:-:S12]  /*1ea90*/  IMAD.MOV.U32 R7, RZ, RZ, R26 ;  /* 0x000000ffff077224 */ /* 0x000fd800078e001a */
[----:B-1----:R-:W-:-:S05]  /*1eaa0*/  @!P0 VIADD R3, R3, 0x13280 ;  /* 0x0001328003038836 */ /* 0x002fca0000000000 */
[----:B------:R-:W-:-:S04]  /*1eab0*/  @!P0 PRMT R3, RZ, 0x654, R3 ;  /* 0x00000654ff038816 */ /* 0x000fc80000000003 */
[----:B------:R1:W-:Y:S01]  /*1eac0*/  @!P0 SYNCS.ARRIVE.TRANS64.RED.A1T0 RZ, [R3+URZ], RZ ;  /* 0x000000ff03ff89a7 */ /* 0x0003e2000810043f */
[C---:B--2---:R-:W-:Y:S01]  /*1ead0*/  ISETP.GT.AND P0, PT, R0.reuse, R2, PT ;  /* 0x000000020000720c */ /* 0x044fe20003f04270 */
[----:B------:R-:W-:-:S12]  /*1eae0*/  VIADD R0, R0, 0xffffffff ;  /* 0xffffffff00007836 */ /* 0x000fd80000000000 */
[----:B-1----:R-:W-:Y:S05]  /*1eaf0*/  @P0 BRA `(.L_x_1374) ;  /* 0xfffffff4001c0947 */ /* 0x002fea000383ffff */
.L_x_1354:
        /* <DEDUP_REMOVED lines=18> */
[----:B-1----:R-:W-:-:S07]  /*1ec20*/  IADD3 R16, R0, UR36, R7 ;  /* 0x0000002400107c10 */ /* 0x002fce000fffe007 */
.L_x_1376:
[----:B------:R-:W-:Y:S05]  /*1ec30*/  BSYNC B0 ;  /* 0x0000000000007941 */ /* 0x000fea0003800000 */
.L_x_1375:
[----:B------:R-:W-:Y:S05]  /*1ec40*/  @!P2 BRA `(.L_x_1377) ;  /* 0x000000000004a947 */ /* 0x000fea0003800000 */
[----:B------:R-:W-:Y:S01]  /*1ec50*/  BPT.TRAP 0x1 ;  /* 0x000000040000795c */ /* 0x000fe20000300000 */
.L_x_1377:
        /* <DEDUP_REMOVED lines=8> */
.L_x_1465:
[----:B------:R-:W-:Y:S05]  /*1ece0*/  BSYNC B0 ;  /* 0x0000000000007941 */ /* 0x000fea0003800000 */
.L_x_1378:
[----:B------:R-:W-:Y:S05]  /*1ecf0*/  @!P2 BRA `(.L_x_1380) ;  /* 0x000000000004a947 */ /* 0x000fea0003800000 */
[----:B------:R-:W-:Y:S01]  /*1ed00*/  BPT.TRAP 0x1 ;  /* 0x000000040000795c */ /* 0x000fe20000300000 */
.L_x_1380:
[----:B-1----:R-:W-:-:S04]  /*1ed10*/  SHF.L.U32 R0, R26, 0x1f, RZ ;  /* 0x0000001f1a007819 */ /* 0x002fc800000006ff */
[----:B------:R-:W1:Y:S02]  /*1ed20*/  SYNCS.PHASECHK.TRANS64.TRYWAIT P1, [R3+URZ+0x13260], R0 ;  /* 0x01326000030075a7 */ /* 0x000e64000802017f */
[----:B-1----:R-:W-:Y:S05]  /*1ed30*/  @!P1 BRA `(.L_x_1381) ;  /* 0x00000028006c9947 */ /* 0x002fea0003800000 */
.L_x_1466:
[----:B------:R-:W1:Y:S04]  /*1ed40*/  LDL R4, [R1+0xc] ;  /* 0x00000c0001047983 */ /* 0x000e680000100800 */
[----:B0-----:R-:W2:Y:S01]  /*1ed50*/  LDL R10, [R1+0x8] ;  /* 0x00000800010a7983 */ /* 0x001ea20000100800 */
[----:B------:R-:W-:Y:S01]  /*1ed60*/  IMAD R2, R24, 0x2800, RZ ;  /* 0x0000280018027824 */ /* 0x000fe200078e02ff */
        /* <DEDUP_REMOVED lines=43> */
.L_x_1382:
        /* <DEDUP_REMOVED lines=10> */
.L_x_1331:
[----:B------:R-:W-:-:S13]  /*1f0c0*/  LOP3.LUT P0, RZ, R22, 0x2, RZ, 0xc0, !PT ;  /* 0x0000000216ff7812 */ /* 0x000fda000780c0ff */
        /* <DEDUP_REMOVED lines=10> */
.L_x_1383:
[----:B------:R-:W1:Y:S01]  /*1f170*/  S2R R0, SR_TID.X ;  /* 0x0000000000007919 */ /* 0x000e620000002100 */
[----:B------:R-:W-:Y:S01]  /*1f180*/  UMOV UR4, 0xffffffff ;  /* 0xffffffff00047882 */ /* 0x000fe20000000000 */
[----:B-1----:R-:W-:-:S04]  /*1f190*/  LOP3.LUT R7, R0, 0x1f, RZ, 0xc0, !PT ;  /* 0x0000001f00077812 */ /* 0x002fc800078ec0ff */
[----:B------:R-:W-:Y:S01]  /*1f1a0*/  ISETP.NE.AND P0, PT, R7, 0x1f, PT ;  /* 0x0000001f0700780c */ /* 0x000fe20003f05270 */
[----:B------:R-:W-:-:S12]  /*1f1b0*/  BRA.DIV UR4, `(.L_x_1385) ;  /* 0x0000002604607947 */ /* 0x000fd8000b800000 */
[----:B------:R-:W-:Y:S01]  /*1f1c0*/  IMAD.IADD R5, R19, 0x1, R7 ;  /* 0x0000000113057824 */ /* 0x000fe200078e0207 */
[----:B------:R-:W-:-:S04]  /*1f1d0*/  ULDC UR4, c[0x0][0xc3c] ;  /* 0x00030f0000047ab9 */ /* 0x000fc80000000800 */
[----:B------:R-:W-:-:S13]  /*1f1e0*/  ISETP.GE.OR P1, PT, R5, UR4, !P0 ;  /* 0x0000000405007c0c */ /* 0x000fda000c726670 */
[----:B0-----:R-:W0:Y:S02]  /*1f1f0*/  @!P1 LDC.64 R2, c[0x0][0xc80] ;  /* 0x00032000ff029b82 */ /* 0x001e240000000a00 */
        /* <DEDUP_REMOVED lines=27> */
.L_x_1476:
[----:B------:R-:W-:Y:S02]  /*1f3b0*/  ULDC UR4, c[0x0][0xc38] ;  /* 0x00030e0000047ab9 */ /* 0x000fe40000000800 */
[----:B------:R-:W-:-:S04]  /*1f3c0*/  IMAD.U32 R4, RZ, RZ, UR4 ;  /* 0x00000004ff047e24 */ /* 0x000fc8000f8e00ff */
[----:B-1----:R-:W-:-:S04]  /*1f3d0*/  IMAD R5, R14, R4, RZ ;  /* 0x000000040e057224 */ /* 0x002fc800078e02ff */
[----:B------:R-:W-:-:S05]  /*1f3e0*/  IMAD.IADD R16, R16, 0x1, R5 ;  /* 0x0000000110107824 */ /* 0x000fca00078e0205 */
[----:B------:R-:W-:-:S13]  /*1f3f0*/  ISETP.GT.AND P6, PT, R16, R0, PT ;  /* 0x000000001000720c */ /* 0x000fda0003fc4270 */
[----:B------:R-:W-:Y:S05]  /*1f400*/  @P6 BRA `(.L_x_1386) ;  /* 0x00000000009c6947 */ /* 0x000fea0003800000 */
.L_x_1391:
        /* <DEDUP_REMOVED lines=14> */
.L_x_1389:
[----:B------:R-:W-:Y:S05]  /*1f4f0*/  BSYNC B0 ;  /* 0x0000000000007941 */ /* 0x000fea0003800000 */
.L_x_1388:
        /* <DEDUP_REMOVED lines=14> */
[----:B------:R-:W0:Y:S02]  /*1f5e0*/  SHFL.UP PT, R14, R6, 0x10, RZ ;  /* 0x06000000060e7989 */ /* 0x000e2400000e00ff */
[----:B01----:R-:W-:-:S05]  /*1f5f0*/  SEL R3, R14, RZ, P5 ;  /* 0x000000ff0e037207 */ /* 0x003fca0002800000 */
[----:B------:R-:W-:-:S05]  /*1f600*/  IMAD.IADD R3, R6, 0x1, R3 ;  /* 0x0000000106037824 */ /* 0x000fca00078e0203 */
[----:B------:R0:W1:Y:S02]  /*1f610*/  SHFL.IDX PT, R14, R3, 0x1f, 0x1f ;  /* 0x03e01f00030e7f89 */ /* 0x00006400000e0000 */
.L_x_1484:
[----:B------:R-:W-:Y:S02]  /*1f620*/  ULDC UR4, c[0x0][0xc38] ;  /* 0x00030e0000047ab9 */ /* 0x000fe40000000800 */
[----:B------:R-:W-:-:S04]  /*1f630*/  IMAD.U32 R4, RZ, RZ, UR4 ;  /* 0x00000004ff047e24 */ /* 0x000fc8000f8e00ff */
[----:B-1----:R-:W-:-:S04]  /*1f640*/  IMAD R5, R14, R4, RZ ;  /* 0x000000040e057224 */ /* 0x002fc800078e02ff */
[----:B------:R-:W-:-:S05]  /*1f650*/  IMAD.IADD R16, R5, 0x1, R16 ;  /* 0x0000000105107824 */ /* 0x000fca00078e0210 */
[----:B------:R-:W-:-:S13]  /*1f660*/  ISETP.GT.AND P6, PT, R16, R0, PT ;  /* 0x000000001000720c */ /* 0x000fda0003fc4270 */
[----:B------:R-:W-:Y:S05]  /*1f670*/  @!P6 BRA `(.L_x_1391) ;  /* 0xfffffffc0064e947 */ /* 0x000fea000383ffff */
.L_x_1386:
        /* <DEDUP_REMOVED lines=8> */
.L_x_1488:
[----:B------:R-:W-:Y:S01]  /*1f700*/  ISETP.NE.AND P0, PT, R5, RZ, PT ;  /* 0x000000ff0500720c */ /* 0x000fe20003f05270 */
[----:B------:R-:W-:-:S12]  /*1f710*/  IMAD.MOV.U32 R5, RZ, RZ, RZ ;  /* 0x000000ffff057224 */ /* 0x000fd800078e00ff */
[----:B------:R-:W-:Y:S05]  /*1f720*/  @!P0 BRA `(.L_x_1393) ;  /* 0x0000000000108947 */ /* 0x000fea0003800000 */
[----:B------:R-:W-:Y:S01]  /*1f730*/  UMOV UR4, 0xffffffff ;  /* 0xffffffff00047882 */ /* 0x000fe20000000000 */
[----:B------:R-:W-:Y:S02]  /*1f740*/  VIADD R12, R6, 0xffffffff ;  /* 0xffffffff060c7836 */ /* 0x000fe40000000000 */
[----:B------:R-:W-:Y:S05]  /*1f750*/  BRA.DIV UR4, `(.L_x_1394) ;  /* 0x0000002a04207947 */ /* 0x000fea000b800000 */
[----:B------:R3:W4:Y:S02]  /*1f760*/  SHFL.IDX PT, R5, R3, R12, 0x1f ;  /* 0x00001f0c03057589 */ /* 0x00072400000e0000 */
.L_x_1393:
[----:B01-3--:R-:W0:Y:S01]  /*1f770*/  LDC.64 R2, c[0x0][0xc90] ;  /* 0x00032400ff027b82 */ /* 0x00be220000000a00 */
[----:B------:R-:W-:-:S04]  /*1f780*/  IMAD.IADD R19, R6, 0x1, R19 ;  /* 0x0000000106137824 */ /* 0x000fc800078e0213 */
[----:B0-----:R-:W-:-:S05]  /*1f790*/  IMAD.WIDE R2, R19, 0x4, R2 ;  /* 0x0000000413027825 */ /* 0x001fca00078e0202 */
[----:B------:R-:W2:Y:S01]  /*1f7a0*/  LDG.E R7, desc[UR40][R2.64] ;  /* 0x0000002802077981 */ /* 0x000ea2000c1e1900 */
[----:B----4-:R-:W-:-:S04]  /*1f7b0*/  IMAD R16, R5, R4, R16 ;  /* 0x0000000405107224 */ /* 0x010fc800078e0210 */
[----:B------:R-:W-:Y:S02]  /*1f7c0*/  IMAD.IADD R0, R0, 0x1, -R16 ;  /* 0x0000000100007824 */ /* 0x000fe400078e0a10 */
[----:B--2---:R-:W-:-:S05]  /*1f7d0*/  IMAD R6, R17, R7, RZ ;  /* 0x0000000711067224 */ /* 0x004fca00078e02ff */
[----:B------:R-:W-:-:S04]  /*1f7e0*/  IABS R8, R6 ;  /* 0x0000000600087213 */ /* 0x000fc80000000000 */
[----:B------:R-:W0:Y:S08]  /*1f7f0*/  I2F.RP R9, R8 ;  /* 0x0000000800097306 */ /* 0x000e300000209400 */
[----:B0-----:R-:W0:Y:S02]  /*1f800*/  MUFU.RCP R9, R9 ;  /* 0x0000000900097308 */ /* 0x001e240000001000 */
[----:B0-----:R-:W-:-:S06]  /*1f810*/  VIADD R10, R9, 0xffffffe ;  /* 0x0ffffffe090a7836 */ /* 0x001fcc0000000000 */
[----:B------:R-:W0:Y:S02]  /*1f820*/  F2I.FTZ.U32.TRUNC.NTZ R3, R10 ;  /* 0x0000000a00037305 */ /* 0x000e24000021f000 */
[----:B0-----:R-:W-:-:S04]  /*1f830*/  IMAD.MOV R2, RZ, RZ, -R3 ;  /* 0x000000ffff027224 */ /* 0x001fc800078e0a03 */
[----:B------:R-:W-:Y:S02]  /*1f840*/  IMAD R5, R2, R8, RZ ;  /* 0x0000000802057224 */ /* 0x000fe400078e02ff */
[----:B------:R-:W-:-:S04]  /*1f850*/  IMAD.MOV.U32 R2, RZ, RZ, RZ ;  /* 0x000000ffff027224 */ /* 0x000fc800078e00ff */
[----:B------:R-:W-:Y:S01]  /*1f860*/  IMAD.HI.U32 R2, R3, R5, R2 ;  /* 0x0000000503027227 */ /* 0x000fe200078e0002 */
[----:B------:R-:W-:Y:S02]  /*1f870*/  IABS R3, R0 ;  /* 0x0000000000037213 */ /* 0x000fe40000000000 */
[----:B------:R-:W-:-:S03]  /*1f880*/  IABS R5, R6 ;  /* 0x0000000600057213 */ /* 0x000fc60000000000 */
[----:B------:R-:W-:-:S04]  /*1f890*/  IMAD.HI.U32 R2, R2, R3, RZ ;  /* 0x0000000302027227 */ /* 0x000fc800078e00ff */
[----:B------:R-:W-:-:S04]  /*1f8a0*/  IMAD.MOV R5, RZ, RZ, -R5 ;  /* 0x000000ffff057224 */ /* 0x000fc800078e0a05 */
        /* <DEDUP_REMOVED lines=35> */
[C---:B------:R-:W-:Y:S01]  /*1fae0*/  LOP3.LUT R2, R0.reuse, R4, RZ, 0x3c, !PT ;  /* 0x0000000400027212 */ /* 0x040fe200078e3cff */
[----:B------:R-:W-:-:S03]  /*1faf0*/  IMAD.IADD R0, R0, 0x1, R5 ;  /* 0x0000000100007824 */ /* 0x000fc600078e0205 */
[----:B------:R-:W-:-:S07]  /*1fb00*/  ISETP.GE.AND P2, PT, R2, RZ, PT ;  /* 0x000000ff0200720c */ /* 0x000fce0003f46270 */
[----:B------:R-:W-:-:S06]  /*1fb10*/  @P0 VIADD R9, R9, 0x1 ;  /* 0x0000000109090836 */ /* 0x000fcc0000000000 */
[----:B------:R-:W-:Y:S01]  /*1fb20*/  @!P2 IMAD.MOV R9, RZ, RZ, -R9 ;  /* 0x000000ffff09a224 */ /* 0x000fe200078e0a09 */
[----:B------:R-:W-:Y:S01]  /*1fb30*/  @!P1 LOP3.LUT R9, RZ, R4, RZ, 0x33, !PT ;  /* 0x00000004ff099212 */ /* 0x000fe200078e33ff */
[----:B------:R-:W-:-:S04]  /*1fb40*/  IMAD.MOV R4, RZ, RZ, -R4 ;  /* 0x000000ffff047224 */ /* 0x000fc800078e0a04 */
[----:B------:R-:W-:Y:S01]  /*1fb50*/  IMAD R18, R9, R4, R0 ;  /* 0x0000000409127224 */ /* 0x000fe200078e0200 */
[----:B------:R-:W-:-:S05]  /*1fb60*/  LOP3.LUT R0, RZ, R9, RZ, 0x33, !PT ;  /* 0x00000009ff007212 */ /* 0x000fca00078e33ff */
[----:B------:R-:W-:Y:S01]  /*1fb70*/  IMAD.IADD R17, R17, 0x1, R0 ;  /* 0x0000000111117824 */ /* 0x000fe200078e0200 */
[----:B------:R-:W-:Y:S06]  /*1fb80*/  BRA `(.L_x_1395) ;  /* 0x00000000001c7947 */ /* 0x000fec0003800000 */
.L_x_1387:
[----:B------:R-:W-:Y:S01]  /*1fb90*/  UMOV UR4, URZ ;  /* 0x0000003f00047c82 */ /* 0x000fe20008000000 */
[----:B------:R-:W-:Y:S01]  /*1fba0*/  UMOV UR5, URZ ;  /* 0x0000003f00057c82 */ /* 0x000fe20008000000 */
[----:B------:R-:W-:Y:S01]  /*1fbb0*/  ULDC UR6, c[0x0][0xc3c] ;  /* 0x00030f0000067ab9 */ /* 0x000fe20000000800 */
[----:B------:R-:W-:Y:S02]  /*1fbc0*/  IMAD.MOV.U32 R16, RZ, RZ, R0 ;  /* 0x000000ffff107224 */ /* 0x000fe400078e0000 */
[----:B------:R-:W-:Y:S02]  /*1fbd0*/  IMAD.U32 R17, RZ, RZ, UR4 ;  /* 0x00000004ff117e24 */ /* 0x000fe4000f8e00ff */
[----:B------:R-:W-:Y:S02]  /*1fbe0*/  IMAD.U32 R18, RZ, RZ, UR5 ;  /* 0x00000005ff127e24 */ /* 0x000fe4000f8e00ff */
[----:B------:R-:W-:-:S07]  /*1fbf0*/  IMAD.U32 R19, RZ, RZ, UR6 ;  /* 0x00000006ff137e24 */ /* 0x000fce000f8e00ff */
.L_x_1395:
        /* <DEDUP_REMOVED lines=10> */
.L_x_1384:
[----:B------:R-:W-:Y:S02]  /*1fca0*/  ULDC UR4, c[0x0][0xc3c] ;  /* 0x00030f0000047ab9 */ /* 0x000fe40000000800 */
[----:B--2---:R-:W-:-:S13]  /*1fcb0*/  ISETP.GE.AND P0, PT, R19, UR4, PT ;  /* 0x0000000413007c0c */ /* 0x004fda000bf06270 */
[----:B------:R-:W-:Y:S05]  /*1fcc0*/  @!P0 BRA `(.L_x_1396) ;  /* 0xffffffac00748947 */ /* 0x000fea000383ffff */
[----:B------:R-:W-:Y:S05]  /*1fcd0*/  BSYNC B7 ;  /* 0x0000000000077941 */ /* 0x000fea0003800000 */
.L_x_1278:
        /* <DEDUP_REMOVED lines=12> */
.L_x_1491:
[----:B------:R-:W-:Y:S05]  /*1fda0*/  BSYNC B0 ;  /* 0x0000000000007941 */ /* 0x000fea0003800000 */
.L_x_1397:
[----:B------:R-:W-:-:S03]  /*1fdb0*/  UMOV UR4, 0xffffffff ;  /* 0xffffffff00047882 */ /* 0x000fc60000000000 */
[----:B------:R-:W-:Y:S05]  /*1fdc0*/  BRA.DIV UR4, `(.L_x_1399) ;  /* 0x0000002204c07947 */ /* 0x000fea000b800000 */
[----:B0-----:R-:W0:Y:S02]  /*1fdd0*/  S2R R0, SR_TID.X ;  /* 0x0000000000007919 */ /* 0x001e240000002100 */
[----:B0-----:R-:W-:-:S04]  /*1fde0*/  SHF.R.U32.HI R0, RZ, 0x5, R0 ;  /* 0x00000005ff007819 */ /* 0x001fc80000011600 */
[----:B------:R-:W-:-:S05]  /*1fdf0*/  LOP3.LUT R0, R0, 0x3, RZ, 0xc0, !PT ;  /* 0x0000000300007812 */ /* 0x000fca00078ec0ff */
[----:B------:R0:W1:Y:S02]  /*1fe00*/  SHFL.IDX PT, R14, R0, RZ, 0x1f ;  /* 0x00001fff000e7589 */ /* 0x00006400000e0000 */
.L_x_1494:
[----:B-1----:R-:W-:-:S13]  /*1fe10*/  ISETP.NE.AND P0, PT, R14, RZ, PT ;  /* 0x000000ff0e00720c */ /* 0x002fda0003f05270 */
[----:B------:R-:W-:Y:S05]  /*1fe20*/  @P0 BRA `(.L_x_1093) ;  /* 0x0000000000a40947 */ /* 0x000fea0003800000 */
[----:B------:R-:W-:-:S03]  /*1fe30*/  UMOV UR4, 0xffffffff ;  /* 0xffffffff00047882 */ /* 0x000fc60000000000 */
[----:B------:R-:W-:Y:S05]  /*1fe40*/  BRA.DIV UR4, `(.L_x_1400) ;  /* 0x0000002204d47947 */ /* 0x000fea000b800000 */
[----:B------:R-:W-:-:S13]  /*1fe50*/  ELECT P6, URZ, PT ;  /* 0x00000000003f782f */ /* 0x000fda00038c0000 */
.L_x_1497:
[----:B------:R-:W-:Y:S05]  /*1fe60*/  @!P6 BRA `(.L_x_1093) ;  /* 0x000000000094e947 */ /* 0x000fea0003800000 */
[----:B0-----:R-:W2:Y:S02]  /*1fe70*/  LDL.LU R0, [R1+0x34] ;  /* 0x0000340001007983 */ /* 0x001ea40000300800 */
[----:B--2---:R-:W-:-:S04]  /*1fe80*/  LOP3.LUT R0, R0, 0x2, RZ, 0xfc, !PT ;  /* 0x0000000200007812 */ /* 0x004fc800078efcff */
[----:B------:R-:W-:-:S13]  /*1fe90*/  ISETP.NE.AND P0, PT, R0, 0x3, PT ;  /* 0x000000030000780c */ /* 0x000fda0003f05270 */
[----:B------:R-:W-:Y:S05]  /*1fea0*/  @!P0 BRA `(.L_x_1401) ;  /* 0x0000000000048947 */ /* 0x000fea0003800000 */
[----:B------:R-:W-:Y:S01]  /*1feb0*/  BPT.TRAP 0x1 ;  /* 0x000000040000795c */ /* 0x000fe20000300000 */
.L_x_1401:
        /* <DEDUP_REMOVED lines=12> */
.L_x_1498:
[----:B------:R-:W1:Y:S02]  /*1ff80*/  SYNCS.PHASECHK.TRANS64.TRYWAIT P1, [R3+URZ], R0 ;  /* 0x00000000030075a7 */ /* 0x000e64000802017f */
[----:B-1----:R-:W-:Y:S05]  /*1ff90*/  @!P1 BRA `(.L_x_1403) ;  /* 0x0000002000b49947 */ /* 0x002fea0003800000 */
.L_x_1499:
[----:B------:R-:W-:Y:S05]  /*1ffa0*/  @!P0 BRA `(.L_x_1404) ;  /* 0x0000000000048947 */ /* 0x000fea0003800000 */
[----:B------:R-:W-:Y:S01]  /*1ffb0*/  BPT.TRAP 0x1 ;  /* 0x000000040000795c */ /* 0x000fe20000300000 */
.L_x_1404:
[----:B-1----:R-:W-:-:S04]  /*1ffc0*/  IMAD R3, R24, 0x8, R9 ;  /* 0x0000000818037824 */ /* 0x002fc800078e0209 */
[----:B------:R-:W1:Y:S02]  /*1ffd0*/  SYNCS.PHASECHK.TRANS64.TRYWAIT P1, [R3+URZ+0x13260], R2 ;  /* 0x01326002030075a7 */ /* 0x000e64000802017f */
[----:B-1----:R-:W-:Y:S05]  /*1ffe0*/  @!P1 BRA `(.L_x_1405) ;  /* 0x0000002000b49947 */ /* 0x002fea0003800000 */
.L_x_1500:
[----:B------:R-:W-:Y:S05]  /*1fff0*/  @!P0 BRA `(.L_x_1406) ;  /* 0x0000000000048947 */ /* 0x000fea0003800000 */
[----:B------:R-:W-:Y:S01]  /*20000*/  BPT.TRAP 0x1 ;  /* 0x000000040000795c */ /* 0x000fe20000300000 */
.L_x_1406:
[----:B------:R-:W-:-:S04]  /*20010*/  IMAD R5, R4, 0x8, R9 ;  /* 0x0000000804057824 */ /* 0x000fc800078e0209 */
[----:B------:R-:W2:Y:S02]  /*20020*/  SYNCS.PHASECHK.TRANS64.TRYWAIT P1, [R5+URZ+0x13260], R0 ;  /* 0x01326000050075a7 */ /* 0x000ea4000802017f */
[----:B--2---:R-:W-:Y:S05]  /*20030*/  @!P1 BRA `(.L_x_1407) ;  /* 0x0000002000b49947 */ /* 0x004fea0003800000 */
.L_x_1501:
[----:B------:R-:W-:Y:S05]  /*20040*/  @!P0 BRA `(.L_x_1408) ;  /* 0x0000000000048947 */ /* 0x000fea0003800000 */
[----:B------:R-:W-:Y:S01]  /*20050*/  BPT.TRAP 0x1 ;  /* 0x000000040000795c */ /* 0x000fe20000300000 */
.L_x_1408:
[----:B------:R-:W3:Y:S02]  /*20060*/  SYNCS.PHASECHK.TRANS64.TRYWAIT P0, [R3+URZ+0x13280], R2 ;  /* 0x01328002030075a7 */ /* 0x000ee4000800017f */
[----:B---3--:R-:W-:Y:S05]  /*20070*/  @!P0 BRA `(.L_x_1409) ;  /* 0x0000002000b88947 */ /* 0x008fea0003800000 */
.L_x_1410:
[----:B----4-:R4:W0:Y:S02]  /*20080*/  SYNCS.PHASECHK.TRANS64.TRYWAIT P0, [R5+URZ+0x13280], R0 ;  /* 0x01328000050075a7 */ /* 0x010824000800017f */
[----:B0-----:R-:W-:Y:S05]  /*20090*/  @!P0 NANOSLEEP.SYNCS 0x989680 ;  /* 0x009896800000895d */ /* 0x001fea0003900000 */
[----:B------:R-:W0:Y:S02]  /*200a0*/  @!P0 SYNCS.PHASECHK.TRANS64 P0, [R5+URZ+0x13280], R0 ;  /* 0x01328000050085a7 */ /* 0x000e24000800007f */
[----:B0-----:R-:W-:Y:S05]  /*200b0*/  @!P0 BRA `(.L_x_1410) ;  /* 0xfffffffc00f08947 */ /* 0x001fea000383ffff */
.L_x_1093:
[----:B------:R-:W-:Y:S05]  /*200c0*/  BSYNC B8 ;  /* 0x0000000000087941 */ /* 0x000fea0003800000 */
.L_x_1090:
[----:B------:R-:W-:Y:S05]  /*200d0*/  EXIT ;  /* 0x000000000000794d */ /* 0x000fea0003800000 */
.L_x_1117:
[----:B0-----:R0:W1:Y:S02]  /*200e0*/  SYNCS.PHASECHK.TRANS64.TRYWAIT P5, [R73+URZ+0x13290], R76 ;  /* 0x0132904c490075a7 */ /* 0x00106400080a017f */
[----:B-1----:R-:W-:Y:S05]  /*200f0*/  @!P5 NANOSLEEP.SYNCS 0x989680 ;  /* 0x009896800000d95d */ /* 0x002fea0003900000 */
[----:B------:R-:W1:Y:S02]  /*20100*/  @!P5 SYNCS.PHASECHK.TRANS64 P5, [R73+URZ+0x13290], R76 ;  /* 0x0132904c4900d5a7 */ /* 0x000e6400080a007f */
[----:B-1----:R-:W-:Y:S05]  /*20110*/  @!P5 BRA `(.L_x_1117) ;  /* 0xfffffffc00f0d947 */ /* 0x002fea000383ffff */
[----:B------:R-:W-:Y:S05]  /*20120*/  BRA `(.L_x_1411) ;  /* 0xfffffe2800147947 */ /* 0x000fea000383ffff */
.L_x_1127:
[----:B0-----:R0:W1:Y:S02]  /*20130*/  SYNCS.PHASECHK.TRANS64.TRYWAIT P5, [R73+URZ+0x13290], R76 ;  /* 0x0132904c490075a7 */ /* 0x00106400080a017f */
[----:B-1----:R-:W-:Y:S05]  /*20140*/  @!P5 NANOSLEEP.SYNCS 0x989680 ;  /* 0x009896800000d95d */ /* 0x002fea0003900000 */
[----:B------:R-:W1:Y:S02]  /*20150*/  @!P5 SYNCS.PHASECHK.TRANS64 P5, [R73+URZ+0x13290], R76 ;  /* 0x0132904c4900d5a7 */ /* 0x000e6400080a007f */
[----:B-1----:R-:W-:Y:S05]  /*20160*/  @!P5 BRA `(.L_x_1127) ;  /* 0xfffffffc00f0d947 */ /* 0x002fea000383ffff */
[----:B------:R-:W-:Y:S05]  /*20170*/  BRA `(.L_x_1412) ;  /* 0xfffffe38003c7947 */ /* 0x000fea000383ffff */
.L_x_1132:
[----:B0-----:R0:W1:Y:S02]  /*20180*/  SYNCS.PHASECHK.TRANS64.TRYWAIT P1, [R73+URZ+0x13290], R76 ;  /* 0x0132904c490075a7 */ /* 0x001064000802017f */
[----:B-1----:R-:W-:Y:S05]  /*20190*/  @!P1 NANOSLEEP.SYNCS 0x989680 ;  /* 0x009896800000995d */ /* 0x002fea0003900000 */
[----:B------:R-:W1:Y:S02]  /*201a0*/  @!P1 SYNCS.PHASECHK.TRANS64 P1, [R73+URZ+0x13290], R76 ;  /* 0x0132904c490095a7 */ /* 0x000e64000802007f */
[----:B-1----:R-:W-:Y:S05]  /*201b0*/  @!P1 BRA `(.L_x_1132) ;  /* 0xfffffffc00f09947 */ /* 0x002fea000383ffff */
[----:B------:R-:W-:Y:S05]  /*201c0*/  BRA `(.L_x_1413) ;  /* 0xfffffe4800547947 */ /* 0x000fea000383ffff */
.L_x_1136:
[----:B--2---:R2:W0:Y:S02]  /*201d0*/  SYNCS.PHASECHK.TRANS64.TRYWAIT P0, [R73+URZ+0x132b0], R76 ;  /* 0x0132b04c490075a7 */ /* 0x004424000800017f */
[----:B0-----:R-:W-:Y:S05]  /*201e0*/  @!P0 NANOSLEEP.SYNCS 0x989680 ;  /* 0x009896800000895d */ /* 0x001fea0003900000 */
[----:B------:R-:W0:Y:S02]  /*201f0*/  @!P0 SYNCS.PHASECHK.TRANS64 P0, [R73+URZ+0x132b0], R76 ;  /* 0x0132b04c490085a7 */ /* 0x000e24000800007f */
[----:B0-----:R-:W-:Y:S05]  /*20200*/  @!P0 BRA `(.L_x_1136) ;  /* 0xfffffffc00f08947 */ /* 0x001fea000383ffff */
[----:B------:R-:W-:Y:S05]  /*20210*/  BRA `(.L_x_1414) ;  /* 0xfffffe4800c87947 */ /* 0x000fea000383ffff */
.L_x_1162:
[----:B------:R-:W-:Y:S01]  /*20220*/  BSSY B1, `(.L_x_1415) ;  /* 0x0000007000017945 */ /* 0x000fe20003800000 */
[----:B------:R-:W-:Y:S02]  /*20230*/  IMAD.MOV.U32 R12, RZ, RZ, RZ ;  /* 0x000000ffff0c7224 */ /* 0x000fe400078e00ff */
[----:B------:R-:W-:Y:S02]  /*20240*/  IMAD.MOV.U32 R11, RZ, RZ, 0x1e1f ;  /* 0x00001e1fff0b7424 */ /* 0x000fe400078e00ff */
[----:B------:R-:W-:-:S07]  /*20250*/  IMAD.MOV.U32 R15, RZ, RZ, -0x1 ;  /* 0xffffffffff0f7424 */ /* 0x000fce00078e00ff */
[----:B------:R-:W-:Y:S05]  /*20260*/  WARPSYNC.COLLECTIVE R15, `(.L_x_1416) ;  /* 0x000000000f087348 */ /* 0x000fea0003c00000 */
[----:B------:R0:W1:Y:S02]  /*20270*/  SHFL.IDX P6, R14, R13, R12, R11 ;  /* 0x0000000c0d0e7389 */ /* 0x00006400000c000b */
[----:B01----:R-:W-:Y:S01]  /*20280*/  ENDCOLLECTIVE ;  /* 0x000000000000791b */ /* 0x003fe20003800000 */
.L_x_1416:
[----:B------:R-:W-:Y:S05]  /*20290*/  BSYNC B1 ;  /* 0x0000000000017941 */ /* 0x000fea0003800000 */
.L_x_1415:
        /* <DEDUP_REMOVED lines=8> */
.L_x_1417:
[----:B------:R-:W-:Y:S02]  /*20320*/  IMAD.MOV.U32 R13, RZ, RZ, R4 ;  /* 0x000000ffff0d7224 */ /* 0x000fe400078e0004 */
[----:B------:R-:W-:-:S07]  /*20330*/  IMAD.MOV.U32 R3, RZ, RZ, R14 ;  /* 0x000000ffff037224 */ /* 0x000fce00078e000e */
[----:B------:R-:W-:Y:S05]  /*20340*/  WARPSYNC.COLLECTIVE R15, `(.L_x_1418) ;  /* 0x000000000f087348 */ /* 0x000fea0003c00000 */
[----:B------:R0:W1:Y:S02]  /*20350*/  SHFL.IDX P6, R14, R13, R12, R11 ;  /* 0x0000000c0d0e7389 */ /* 0x00006400000c000b */
[----:B01----:R-:W-:Y:S01]  /*20360*/  ENDCOLLECTIVE ;  /* 0x000000000000791b */ /* 0x003fe20003800000 */
.L_x_1418:
[----:B------:R-:W-:Y:S02]  /*20370*/  IMAD.MOV.U32 R13, RZ, RZ, R5 ;  /* 0x000000ffff0d7224 */ /* 0x000fe400078e0005 */
[----:B------:R-:W-:-:S07]  /*20380*/  IMAD.MOV.U32 R4, RZ, RZ, R14 ;  /* 0x000000ffff047224 */ /* 0x000fce00078e000e */
[----:B------:R-:W-:Y:S05]  /*20390*/  WARPSYNC.COLLECTIVE R15, `(.L_x_1419) ;  /* 0x000000000f087348 */ /* 0x000fea0003c00000 */
[----:B------:R0:W1:Y:S02]  /*203a0*/  SHFL.IDX P6, R14, R13, R12, R11 ;  /* 0x0000000c0d0e7389 */ /* 0x00006400000c000b */
[----:B01----:R-:W-:Y:S01]  /*203b0*/  ENDCOLLECTIVE ;  /* 0x000000000000791b */ /* 0x003fe20003800000 */
.L_x_1419:
[----:B------:R-:W-:Y:S05]  /*203c0*/  BRA `(.L_x_1420) ;  /* 0xfffffe5c00207947 */ /* 0x000fea000383ffff */
.L_x_1166:
[----:B-1----:R1:W2:Y:S02]  /*203d0*/  SYNCS.PHASECHK.TRANS64.TRYWAIT P0, [R17+URZ+0x13200], R30 ;  /* 0x0132001e110075a7 */ /* 0x0022a4000800017f */
[----:B--2---:R-:W-:Y:S05]  /*203e0*/  @!P0 NANOSLEEP.SYNCS 0x989680 ;  /* 0x009896800000895d */ /* 0x004fea0003900000 */
[----:B------:R-:W2:Y:S02]  /*203f0*/  @!P0 SYNCS.PHASECHK.TRANS64 P0, [R17+URZ+0x13200], R30 ;  /* 0x0132001e110085a7 */ /* 0x000ea4000800007f */
[----:B--2---:R-:W-:Y:S05]  /*20400*/  @!P0 BRA `(.L_x_1166) ;  /* 0xfffffffc00f08947 */ /* 0x004fea000383ffff */
[----:B------:R-:W-:Y:S05]  /*20410*/  BRA `(.L_x_1421) ;  /* 0xfffffe5c00b87947 */ /* 0x000fea000383ffff */
.L_x_1170:
[----:B------:R-:W-:Y:S01]  /*20420*/  BSSY B1, `(.L_x_1422) ;  /* 0x0000007000017945 */ /* 0x000fe20003800000 */
[----:B------:R-:W-:Y:S02]  /*20430*/  IMAD.MOV.U32 R12, RZ, RZ, RZ ;  /* 0x000000ffff0c7224 */ /* 0x000fe400078e00ff */
[----:B------:R-:W-:Y:S02]  /*20440*/  IMAD.MOV.U32 R11, RZ, RZ, 0x1e1f ;  /* 0x00001e1fff0b7424 */ /* 0x000fe400078e00ff */
[----:B------:R-:W-:-:S07]  /*20450*/  IMAD.MOV.U32 R15, RZ, RZ, -0x1 ;  /* 0xffffffffff0f7424 */ /* 0x000fce00078e00ff */
[----:B------:R-:W-:Y:S05]  /*20460*/  WARPSYNC.COLLECTIVE R15, `(.L_x_1423) ;  /* 0x000000000f087348 */ /* 0x000fea0003c00000 */
[----:B------:R0:W1:Y:S02]  /*20470*/  SHFL.IDX P6, R14, R13, R12, R11 ;  /* 0x0000000c0d0e7389 */ /* 0x00006400000c000b */
[----:B01----:R-:W-:Y:S01]  /*20480*/  ENDCOLLECTIVE ;  /* 0x000000000000791b */ /* 0x003fe20003800000 */
.L_x_1423:
[----:B------:R-:W-:Y:S05]  /*20490*/  BSYNC B1 ;  /* 0x0000000000017941 */ /* 0x000fea0003800000 */
.L_x_1422:
        /* <DEDUP_REMOVED lines=8> */
.L_x_1424:
[----:B------:R-:W-:Y:S02]  /*20520*/  IMAD.MOV.U32 R13, RZ, RZ, R4 ;  /* 0x000000ffff0d7224 */ /* 0x000fe400078e0004 */
[----:B------:R-:W-:-:S07]  /*20530*/  IMAD.MOV.U32 R3, RZ, RZ, R14 ;  /* 0x000000ffff037224 */ /* 0x000fce00078e000e */
[----:B------:R-:W-:Y:S05]  /*20540*/  WARPSYNC.COLLECTIVE R15, `(.L_x_1425) ;  /* 0x000000000f087348 */ /* 0x000fea0003c00000 */
[----:B------:R0:W1:Y:S02]  /*20550*/  SHFL.IDX P6, R14, R13, R12, R11 ;  /* 0x0000000c0d0e7389 */ /* 0x00006400000c000b */
[----:B01----:R-:W-:Y:S01]  /*20560*/  ENDCOLLECTIVE ;  /* 0x000000000000791b */ /* 0x003fe20003800000 */
.L_x_1425:
[----:B------:R-:W-:Y:S02]  /*20570*/  IMAD.MOV.U32 R13, RZ, RZ, R5 ;  /* 0x000000ffff0d7224 */ /* 0x000fe400078e0005 */
[----:B------:R-:W-:-:S07]  /*20580*/  IMAD.MOV.U32 R4, RZ, RZ, R14 ;  /* 0x000000ffff047224 */ /* 0x000fce00078e000e */
[----:B------:R-:W-:Y:S05]  /*20590*/  WARPSYNC.COLLECTIVE R15, `(.L_x_1426) ;  /* 0x000000000f087348 */ /* 0x000fea0003c00000 */
[----:B------:R0:W1:Y:S02]  /*205a0*/  SHFL.IDX P6, R14, R13, R12, R11 ;  /* 0x0000000c0d0e7389 */ /* 0x00006400000c000b */
[----:B01----:R-:W-:Y:S01]  /*205b0*/  ENDCOLLECTIVE ;  /* 0x000000000000791b */ /* 0x003fe20003800000 */
.L_x_1426:
[----:B------:R-:W-:Y:S05]  /*205c0*/  BRA `(.L_x_1427) ;  /* 0xfffffe6c00e87947 */ /* 0x000fea000383ffff */
.L_x_1174:
[----:B-1----:R1:W2:Y:S02]  /*205d0*/  SYNCS.PHASECHK.TRANS64.TRYWAIT P1, [R17+URZ+0x13200], R12 ;  /* 0x0132000c110075a7 */ /* 0x0022a4000802017f */
[----:B--2---:R-:W-:Y:S05]  /*205e0*/  @!P1 NANOSLEEP.SYNCS 0x989680 ;  /* 0x009896800000995d */ /* 0x004fea0003900000 */
[----:B------:R-:W2:Y:S02]  /*205f0*/  @!P1 SYNCS.PHASECHK.TRANS64 P1, [R17+URZ+0x13200], R12 ;  /* 0x0132000c110095a7 */ /* 0x000ea4000802007f */
[----:B--2---:R-:W-:Y:S05]  /*20600*/  @!P1 BRA `(.L_x_1174) ;  /* 0xfffffffc00f09947 */ /* 0x004fea000383ffff */
[----:B------:R-:W-:Y:S05]  /*20610*/  BRA `(.L_x_1428) ;  /* 0xfffffe7000747947 */ /* 0x000fea000383ffff */
.L_x_1178:
[----:B-1----:R1:W2:Y:S02]  /*20620*/  SYNCS.PHASECHK.TRANS64.TRYWAIT P2, [R14+URZ+0x13230], R3 ;  /* 0x013230030e0075a7 */ /* 0x0022a4000804017f */
[----:B--2---:R-:W-:Y:S05]  /*20630*/  @!P2 NANOSLEEP.SYNCS 0x989680 ;  /* 0x009896800000a95d */ /* 0x004fea0003900000 */
[----:B------:R-:W2:Y:S02]  /*20640*/  @!P2 SYNCS.PHASECHK.TRANS64 P2, [R14+URZ+0x13230], R3 ;  /* 0x013230030e00a5a7 */ /* 0x000ea4000804007f */
[----:B--2---:R-:W-:Y:S05]  /*20650*/  @!P2 BRA `(.L_x_1178) ;  /* 0xfffffffc00f0a947 */ /* 0x004fea000383ffff */
[----:B------:R-:W-:Y:S05]  /*20660*/  BRA `(.L_x_1177) ;  /* 0xfffffe8000c47947 */ /* 0x000fea000383ffff */
.L_x_1198:
[----:B-1----:R1:W2:Y:S02]  /*20670*/  SYNCS.PHASECHK.TRANS64.TRYWAIT P2, [R9+URZ+0x13230], R10 ;  /* 0x0132300a090075a7 */ /* 0x0022a4000804017f */
[----:B--2---:R-:W-:Y:S05]  /*20680*/  @!P2 NANOSLEEP.SYNCS 0x989680 ;  /* 0x009896800000a95d */ /* 0x004fea0003900000 */
[----:B------:R-:W2:Y:S02]  /*20690*/  @!P2 SYNCS.PHASECHK.TRANS64 P2, [R9+URZ+0x13230], R10 ;  /* 0x0132300a0900a5a7 */ /* 0x000ea4000804007f */
[----:B--2---:R-:W-:Y:S05]  /*206a0*/  @!P2 BRA `(.L_x_1198) ;  /* 0xfffffffc00f0a947 */ /* 0x004fea000383ffff */
[----:B------:R-:W-:Y:S05]  /*206b0*/  BRA `(.L_x_1197) ;  /* 0xfffffec000947947 */ /* 0x000fea000383ffff */
.L_x_1203:
[----:B-1----:R1:W2:Y:S02]  /*206c0*/  SYNCS.PHASECHK.TRANS64.TRYWAIT P2, [R19+URZ+0x13250], R10 ;  /* 0x0132500a130075a7 */ /* 0x0022a4000804017f */
[----:B--2---:R-:W-:Y:S05]  /*206d0*/  @!P2 NANOSLEEP.SYNCS 0x989680 ;  /* 0x009896800000a95d */ /* 0x004fea0003900000 */
[----:B------:R-:W2:Y:S02]  /*206e0*/  @!P2 SYNCS.PHASECHK.TRANS64 P2, [R19+URZ+0x13250], R10 ;  /* 0x0132500a1300a5a7 */ /* 0x000ea4000804007f */
[----:B--2---:R-:W-:Y:S05]  /*206f0*/  @!P2 BRA `(.L_x_1203) ;  /* 0xfffffffc00f0a947 */ /* 0x004fea000383ffff */
[----:B------:R-:W-:Y:S05]  /*20700*/  BRA `(.L_x_1202) ;  /* 0xfffffec800047947 */ /* 0x000fea000383ffff */
.L_x_1225:
[----:B-1----:R1:W2:Y:S02]  /*20710*/  SYNCS.PHASECHK.TRANS64.TRYWAIT P2, [R0+URZ+0x13230], R3 ;  /* 0x01323003000075a7 */ /* 0x0022a4000804017f */
[----:B--2---:R-:W-:Y:S05]  /*20720*/  @!P2 NANOSLEEP.SYNCS 0x989680 ;  /* 0x009896800000a95d */ /* 0x004fea0003900000 */
[----:B------:R-:W2:Y:S02]  /*20730*/  @!P2 SYNCS.PHASECHK.TRANS64 P2, [R0+URZ+0x13230], R3 ;  /* 0x013230030000a5a7 */ /* 0x000ea4000804007f */
[----:B--2---:R-:W-:Y:S05]  /*20740*/  @!P2 BRA `(.L_x_1225) ;  /* 0xfffffffc00f0a947 */ /* 0x004fea000383ffff */
[----:B------:R-:W-:Y:S05]  /*20750*/  BRA `(.L_x_1224) ;  /* 0xffffff0400ec7947 */ /* 0x000fea000383ffff */
.L_x_1230:
[----:B-1----:R1:W2:Y:S02]  /*20760*/  SYNCS.PHASECHK.TRANS64.TRYWAIT P2, [R15+URZ+0x13250], R0 ;  /* 0x013250000f0075a7 */ /* 0x0022a4000804017f */
[----:B--2---:R-:W-:Y:S05]  /*20770*/  @!P2 NANOSLEEP.SYNCS 0x989680 ;  /* 0x009896800000a95d */ /* 0x004fea0003900000 */
[----:B------:R-:W2:Y:S02]  /*20780*/  @!P2 SYNCS.PHASECHK.TRANS64 P2, [R15+URZ+0x13250], R0 ;  /* 0x013250000f00a5a7 */ /* 0x000ea4000804007f */
[----:B--2---:R-:W-:Y:S05]  /*20790*/  @!P2 BRA `(.L_x_1230) ;  /* 0xfffffffc00f0a947 */ /* 0x004fea000383ffff */
[----:B------:R-:W-:Y:S05]  /*207a0*/  BRA `(.L_x_1229) ;  /* 0xffffff0c005c7947 */ /* 0x000fea000383ffff */
.L_x_1239:
[----:B-1----:R1:W2:Y:S02]  /*207b0*/  SYNCS.PHASECHK.TRANS64.TRYWAIT P2, [R3+URZ+0x13230], R12 ;  /* 0x0132300c030075a7 */ /* 0x0022a4000804017f */
[----:B--2---:R-:W-:Y:S05]  /*207c0*/  @!P2 NANOSLEEP.SYNCS 0x989680 ;  /* 0x009896800000a95d */ /* 0x004fea0003900000 */
[----:B------:R-:W2:Y:S02]  /*207d0*/  @!P2 SYNCS.PHASECHK.TRANS64 P2, [R3+URZ+0x13230], R12 ;  /* 0x0132300c0300a5a7 */ /* 0x000ea4000804007f */
[----:B--2---:R-:W-:Y:S05]  /*207e0*/  @!P2 BRA `(.L_x_1239) ;  /* 0xfffffffc00f0a947 */ /* 0x004fea000383ffff */
[----:B------:R-:W-:Y:S05]  /*207f0*/  BRA `(.L_x_1238) ;  /* 0xffffff2c00107947 */ /* 0x000fea000383ffff */
.L_x_1244:
[----:B-1----:R1:W2:Y:S02]  /*20800*/  SYNCS.PHASECHK.TRANS64.TRYWAIT P2, [R15+URZ+0x13250], R3 ;  /* 0x013250030f0075a7 */ /* 0x0022a4000804017f */
[----:B--2---:R-:W-:Y:S05]  /*20810*/  @!P2 NANOSLEEP.SYNCS 0x989680 ;  /* 0x009896800000a95d */ /* 0x004fea0003900000 */
[----:B------:R-:W2:Y:S02]  /*20820*/  @!P2 SYNCS.PHASECHK.TRANS64 P2, [R15+URZ+0x13250], R3 ;  /* 0x013250030f00a5a7 */ /* 0x000ea4000804007f */
[----:B--2---:R-:W-:Y:S05]  /*20830*/  @!P2 BRA `(.L_x_1244) ;  /* 0xfffffffc00f0a947 */ /* 0x004fea000383ffff */
[----:B------:R-:W-:Y:S05]  /*20840*/  BRA `(.L_x_1243) ;  /* 0xffffff3000807947 */ /* 0x000fea000383ffff */
.L_x_1259:
[----:B-1----:R1:W2:Y:S02]  /*20850*/  SYNCS.PHASECHK.TRANS64.TRYWAIT P1, [R13+URZ+0x13250], R4 ;  /* 0x013250040d0075a7 */ /* 0x0022a4000802017f */
[----:B--2---:R-:W-:Y:S05]  /*20860*/  @!P1 NANOSLEEP.SYNCS 0x989680 ;  /* 0x009896800000995d */ /* 0x004fea0003900000 */
[----:B------:R-:W2:Y:S02]  /*20870*/  @!P1 SYNCS.PHASECHK.TRANS64 P1, [R13+URZ+0x13250], R4 ;  /* 0x013250040d0095a7 */ /* 0x000ea4000802007f */
[----:B--2---:R-:W-:Y:S05]  /*20880*/  @!P1 BRA `(.L_x_1259) ;  /* 0xfffffffc00f09947 */ /* 0x004fea000383ffff */
[----:B------:R-:W-:Y:S05]  /*20890*/  BRA `(.L_x_1258) ;  /* 0xffffff6c00387947 */ /* 0x000fea000383ffff */
.L_x_1292:
[----:B------:R-:W1:Y:S01]  /*208a0*/  S2R R10, SR_TID.X ;  /* 0x00000000000a7919 */ /* 0x000e620000002100 */
[----:B------:R-:W-:Y:S01]  /*208b0*/  BSSY B1, `(.L_x_1429) ;  /* 0x000000a000017945 */ /* 0x000fe20003800000 */
[----:B------:R-:W-:Y:S02]  /*208c0*/  IMAD.MOV.U32 R12, RZ, RZ, RZ ;  /* 0x000000ffff0c7224 */ /* 0x000fe400078e00ff */
[----:B------:R-:W-:Y:S02]  /*208d0*/  IMAD.MOV.U32 R11, RZ, RZ, 0x1f ;  /* 0x0000001fff0b7424 */ /* 0x000fe400078e00ff */
[----:B------:R-:W-:Y:S01]  /*208e0*/  IMAD.MOV.U32 R15, RZ, RZ, -0x1 ;  /* 0xffffffffff0f7424 */ /* 0x000fe200078e00ff */
[----:B-1----:R-:W-:-:S04]  /*208f0*/  SHF.R.U32.HI R10, RZ, 0x5, R10 ;  /* 0x00000005ff0a7819 */ /* 0x002fc8000001160a */
[----:B------:R-:W-:-:S05]  /*20900*/  LOP3.LUT R10, R10, 0x3, RZ, 0xc0, !PT ;  /* 0x000000030a0a7812 */ /* 0x000fca00078ec0ff */
[----:B0-----:R-:W-:-:S07]  /*20910*/  IMAD.MOV.U32 R13, RZ, RZ, R10 ;  /* 0x000000ffff0d7224 */ /* 0x001fce00078e000a */
[----:B------:R-:W-:Y:S05]  /*20920*/  WARPSYNC.COLLECTIVE R15, `(.L_x_1430) ;  /* 0x000000000f087348 */ /* 0x000fea0003c00000 */
[----:B------:R0:W1:Y:S02]  /*20930*/  SHFL.IDX P6, R14, R13, R12, R11 ;  /* 0x0000000c0d0e7389 */ /* 0x00006400000c000b */
[----:B01----:R-:W-:Y:S01]  /*20940*/  ENDCOLLECTIVE ;  /* 0x000000000000791b */ /* 0x003fe20003800000 */
.L_x_1430:
[----:B------:R-:W-:Y:S05]  /*20950*/  BSYNC B1 ;  /* 0x0000000000017941 */ /* 0x000fea0003800000 */
.L_x_1429:
[----:B------:R-:W-:Y:S05]  /*20960*/  BRA `(.L_x_1431) ;  /* 0xffffffa800f47947 */ /* 0x000fea000383ffff */
.L_x_1294:
[----:B------:R-:W-:Y:S01]  /*20970*/  BSSY B1, `(.L_x_1432) ;  /* 0x0000006000017945 */ /* 0x000fe20003800000 */
[----:B------:R-:W-:-:S07]  /*20980*/  IMAD.MOV.U32 R15, RZ, RZ, -0x1 ;  /* 0xffffffffff0f7424 */ /* 0x000fce00078e00ff */
[----:B01----:R-:W-:Y:S05]  /*20990*/  WARPSYNC.COLLECTIVE R15, `(.L_x_1433) ;  /* 0x000000000f0c7348 */ /* 0x003fea0003c00000 */
[----:B------:R-:W-:Y:S02]  /*209a0*/  ELECT P6, UR62, PT ;  /* 0x00000000003e782f */ /* 0x000fe400038c0000 */
[----:B------:R-:W-:Y:S01]  /*209b0*/  MOV R14, UR62 ;  /* 0x0000003e000e7c02 */ /* 0x000fe20008000f00 */
[----:B01----:R-:W-:Y:S10]  /*209c0*/  ENDCOLLECTIVE ;  /* 0x000000000000791b */ /* 0x003ff40003800000 */
.L_x_1433:
[----:B------:R-:W-:Y:S05]  /*209d0*/  BSYNC B1 ;  /* 0x0000000000017941 */ /* 0x000fea0003800000 */
.L_x_1432:
[----:B------:R-:W-:Y:S05]  /*209e0*/  BRA `(.L_x_1293) ;  /* 0xffffffa800ec7947 */ /* 0x000fea000383ffff */
.L_x_1296:
[----:B-1----:R1:W2:Y:S02]  /*209f0*/  SYNCS.PHASECHK.TRANS64.TRYWAIT P0, [R23+URZ+0x13220], R5 ;  /* 0x01322005170075a7 */ /* 0x0022a4000800017f */
[----:B--2---:R-:W-:Y:S05]  /*20a00*/  @!P0 NANOSLEEP.SYNCS 0x989680 ;  /* 0x009896800000895d */ /* 0x004fea0003900000 */
[----:B------:R-:W2:Y:S02]  /*20a10*/  @!P0 SYNCS.PHASECHK.TRANS64 P0, [R23+URZ+0x13220], R5 ;  /* 0x01322005170085a7 */ /* 0x000ea4000800007f */
[----:B--2---:R-:W-:Y:S05]  /*20a20*/  @!P0 BRA `(.L_x_1296) ;  /* 0xfffffffc00f08947 */ /* 0x004fea000383ffff */
[----:B------:R-:W-:Y:S05]  /*20a30*/  BRA `(.L_x_1434) ;  /* 0xffffffa800fc7947 */ /* 0x000fea000383ffff */
.L_x_1300:
[----:B-1----:R1:W2:Y:S02]  /*20a40*/  SYNCS.PHASECHK.TRANS64.TRYWAIT P0, [R5+URZ+0x132a0], R6 ;  /* 0x0132a006050075a7 */ /* 0x0022a4000800017f */
[----:B--2---:R-:W-:Y:S05]  /*20a50*/  @!P0 NANOSLEEP.SYNCS 0x989680 ;  /* 0x009896800000895d */ /* 0x004fea0003900000 */
[----:B------:R-:W2:Y:S02]  /*20a60*/  @!P0 SYNCS.PHASECHK.TRANS64 P0, [R5+URZ+0x132a0], R6 ;  /* 0x0132a006050085a7 */ /* 0x000ea4000800007f */
[----:B--2---:R-:W-:Y:S05]  /*20a70*/  @!P0 BRA `(.L_x_1300) ;  /* 0xfffffffc00f08947 */ /* 0x004fea000383ffff */
[----:B------:R-:W-:Y:S05]  /*20a80*/  BRA `(.L_x_1435) ;  /* 0xffffffac00147947 */ /* 0x000fea000383ffff */
.L_x_1305:
[----:B--2---:R2:W3:Y:S02]  /*20a90*/  SYNCS.PHASECHK.TRANS64.TRYWAIT P0, [R5+URZ+0x132c0], R6 ;  /* 0x0132c006050075a7 */ /* 0x0044e4000800017f */
[----:B---3--:R-:W-:Y:S05]  /*20aa0*/  @!P0 NANOSLEEP.SYNCS 0x989680 ;  /* 0x009896800000895d */ /* 0x008fea0003900000 */
[----:B------:R-:W3:Y:S02]  /*20ab0*/  @!P0 SYNCS.PHASECHK.TRANS64 P0, [R5+URZ+0x132c0], R6 ;  /* 0x0132c006050085a7 */ /* 0x000ee4000800007f */
[----:B---3--:R-:W-:Y:S05]  /*20ac0*/  @!P0 BRA `(.L_x_1305) ;  /* 0xfffffffc00f08947 */ /* 0x008fea000383ffff */
[----:B------:R-:W-:Y:S05]  /*20ad0*/  BRA `(.L_x_1436) ;  /* 0xffffffac00907947 */ /* 0x000fea000383ffff */
.L_x_1312:
[----:B-1----:R1:W2:Y:S02]  /*20ae0*/  SYNCS.PHASECHK.TRANS64.TRYWAIT P1, [R5+URZ+0x132a0], R6 ;  /* 0x0132a006050075a7 */ /* 0x0022a4000802017f */
[----:B--2---:R-:W-:Y:S05]  /*20af0*/  @!P1 NANOSLEEP.SYNCS 0x989680 ;  /* 0x009896800000995d */ /* 0x004fea0003900000 */
[----:B------:R-:W2:Y:S02]  /*20b00*/  @!P1 SYNCS.PHASECHK.TRANS64 P1, [R5+URZ+0x132a0], R6 ;  /* 0x0132a006050095a7 */ /* 0x000ea4000802007f */
[----:B--2---:R-:W-:Y:S05]  /*20b10*/  @!P1 BRA `(.L_x_1312) ;  /* 0xfffffffc00f09947 */ /* 0x004fea000383ffff */
[----:B------:R-:W-:Y:S05]  /*20b20*/  BRA `(.L_x_1437) ;  /* 0xffffffb0004c7947 */ /* 0x000fea000383ffff */
.L_x_1317:
[----:B--2---:R2:W3:Y:S02]  /*20b30*/  SYNCS.PHASECHK.TRANS64.TRYWAIT P1, [R5+URZ+0x132c0], R6 ;  /* 0x0132c006050075a7 */ /* 0x0044e4000802017f */
[----:B---3--:R-:W-:Y:S05]  /*20b40*/  @!P1 NANOSLEEP.SYNCS 0x989680 ;  /* 0x009896800000995d */ /* 0x008fea0003900000 */
[----:B------:R-:W3:Y:S02]  /*20b50*/  @!P1 SYNCS.PHASECHK.TRANS64 P1, [R5+URZ+0x132c0], R6 ;  /* 0x0132c006050095a7 */ /* 0x000ee4000802007f */
[----:B---3--:R-:W-:Y:S05]  /*20b60*/  @!P1 BRA `(.L_x_1317) ;  /* 0xfffffffc00f09947 */ /* 0x008fea000383ffff */
[----:B------:R-:W-:Y:S05]  /*20b70*/  BRA `(.L_x_1438) ;  /* 0xffffffb000c47947 */ /* 0x000fea000383ffff */
.L_x_1340:
        /* <DEDUP_REMOVED lines=11> */
.L_x_1440:
[----:B------:R-:W-:Y:S05]  /*20c30*/  BSYNC B0 ;  /* 0x0000000000007941 */ /* 0x000fea0003800000 */
.L_x_1439:
[----:B------:R-:W-:Y:S05]  /*20c40*/  BRA `(.L_x_1441) ;  /* 0xffffffc000387947 */ /* 0x000fea000383ffff */
.L_x_1342:
[----:B------:R-:W-:Y:S01]  /*20c50*/  BSSY B0, `(.L_x_1442) ;  /* 0x0000006000007945 */ /* 0x000fe20003800000 */
[----:B------:R-:W-:-:S07]  /*20c60*/  IMAD.MOV.U32 R15, RZ, RZ, -0x1 ;  /* 0xffffffffff0f7424 */ /* 0x000fce00078e00ff */
[----:B01----:R-:W-:Y:S05]  /*20c70*/  WARPSYNC.COLLECTIVE R15, `(.L_x_1443) ;  /* 0x000000000f0c7348 */ /* 0x003fea0003c00000 */
[----:B------:R-:W-:Y:S02]  /*20c80*/  ELECT P6, UR62, PT ;  /* 0x00000000003e782f */ /* 0x000fe400038c0000 */
[----:B------:R-:W-:Y:S01]  /*20c90*/  MOV R14, UR62 ;  /* 0x0000003e000e7c02 */ /* 0x000fe20008000f00 */
[----:B01----:R-:W-:Y:S10]  /*20ca0*/  ENDCOLLECTIVE ;  /* 0x000000000000791b */ /* 0x003ff40003800000 */
.L_x_1443:
[----:B------:R-:W-:Y:S05]  /*20cb0*/  BSYNC B0 ;  /* 0x0000000000007941 */ /* 0x000fea0003800000 */
.L_x_1442:
[----:B------:R-:W-:Y:S05]  /*20cc0*/  BRA `(.L_x_1444) ;  /* 0xffffffc000387947 */ /* 0x000fea000383ffff */
.L_x_1344:
[----:B-1----:R1:W2:Y:S02]  /*20cd0*/  SYNCS.PHASECHK.TRANS64.TRYWAIT P0, [R4+URZ+0x13280], R3 ;  /* 0x01328003040075a7 */ /* 0x0022a4000800017f */
[----:B--2---:R-:W-:Y:S05]  /*20ce0*/  @!P0 NANOSLEEP.SYNCS 0x989680 ;  /* 0x009896800000895d */ /* 0x004fea0003900000 */
[----:B------:R-:W2:Y:S02]  /*20cf0*/  @!P0 SYNCS.PHASECHK.TRANS64 P0, [R4+URZ+0x13280], R3 ;  /* 0x01328003040085a7 */ /* 0x000ea4000800007f */
[----:B--2---:R-:W-:Y:S05]  /*20d00*/  @!P0 BRA `(.L_x_1344) ;  /* 0xfffffffc00f08947 */ /* 0x004fea000383ffff */
[----:B------:R-:W-:Y:S05]  /*20d10*/  BRA `(.L_x_1445) ;  /* 0xffffffc0009c7947 */ /* 0x000fea000383ffff */
.L_x_1346:
[----:B--2---:R2:W3:Y:S02]  /*20d20*/  SYNCS.PHASECHK.TRANS64.TRYWAIT P0, [R4+URZ+0x13240], R3 ;  /* 0x01324003040075a7 */ /* 0x0044e4000800017f */
[----:B---3--:R-:W-:Y:S05]  /*20d30*/  @!P0 NANOSLEEP.SYNCS 0x989680 ;  /* 0x009896800000895d */ /* 0x008fea0003900000 */
[----:B------:R-:W3:Y:S02]  /*20d40*/  @!P0 SYNCS.PHASECHK.TRANS64 P0, [R4+URZ+0x13240], R3 ;  /* 0x01324003040085a7 */ /* 0x000ee4000800007f */
[----:B---3--:R-:W-:Y:S05]  /*20d50*/  @!P0 BRA `(.L_x_1346) ;  /* 0xfffffffc00f08947 */ /* 0x008fea000383ffff */
[----:B------:R-:W-:Y:S05]  /*20d60*/  BRA `(.L_x_1446) ;  /* 0xffffffc000f07947 */ /* 0x000fea000383ffff */
.L_x_1350:
[----:B------:R-:W2:Y:S01]  /*20d70*/  LDL.LU R11, [R1+0x14] ;  /* 0x00001400010b7983 */ /* 0x000ea20000300800 */
[----:B------:R-:W-:Y:S01]  /*20d80*/  IMAD.MOV.U32 R6, RZ, RZ, R12 ;  /* 0x000000ffff067224 */ /* 0x000fe200078e000c */
[----:B------:R-:W-:Y:S01]  /*20d90*/  LOP3.LUT R10, R10, 0x7f, RZ, 0xc0, !PT ;  /* 0x0000007f0a0a7812 */ /* 0x000fe200078ec0ff */
[----:B------:R-:W-:Y:S02]  /*20da0*/  IMAD.MOV.U32 R13, RZ, RZ, R4 ;  /* 0x000000ffff0d7224 */ /* 0x000fe400078e0004 */
[----:B------:R-:W-:Y:S01]  /*20db0*/  IMAD.MOV.U32 R12, RZ, RZ, RZ ;  /* 0x000000ffff0c7224 */ /* 0x000fe200078e00ff */
[----:B------:R-:W-:Y:S01]  /*20dc0*/  SHF.R.U32.HI R10, RZ, 0x2, R10 ;  /* 0x00000002ff0a7819 */ /* 0x000fe2000001160a */
[----:B------:R-:W-:-:S04]  /*20dd0*/  IMAD.MOV.U32 R15, RZ, RZ, -0x1 ;  /* 0xffffffffff0f7424 */ /* 0x000fc800078e00ff */
[----:B------:R-:W-:-:S04]  /*20de0*/  IMAD.IADD R6, R10, 0x1, R6 ;  /* 0x000000010a067824 */ /* 0x000fc800078e0206 */
[----:B------:R-:W-:Y:S02]  /*20df0*/  VIADD R10, R6, 0x20 ;  /* 0x00000020060a7836 */ /* 0x000fe40000000000 */
[----:B--2---:R-:W-:Y:S02]  /*20e00*/  IMAD R5, R11, R9, RZ ;  /* 0x000000090b057224 */ /* 0x004fe400078e02ff */
[----:B------:R-:W-:-:S03]  /*20e10*/  IMAD.MOV.U32 R11, RZ, RZ, 0x1c1f ;  /* 0x00001c1fff0b7424 */ /* 0x000fc600078e00ff */
[----:B------:R-:W-:-:S13]  /*20e20*/  ISETP.GE.AND P1, PT, R6, R5, PT ;  /* 0x000000050600720c */ /* 0x000fda0003f26270 */
[----:B-----5:R-:W-:Y:S05]  /*20e30*/  WARPSYNC.COLLECTIVE R15, `(.L_x_1447) ;  /* 0x000000000f087348 */ /* 0x020fea0003c00000 */
[----:B------:R0:W1:Y:S02]  /*20e40*/  SHFL.IDX P6, R14, R13, R12, R11 ;  /* 0x0000000c0d0e7389 */ /* 0x00006400000c000b */
[----:B01---5:R-:W-:Y:S01]  /*20e50*/  ENDCOLLECTIVE ;  /* 0x000000000000791b */ /* 0x023fe20003800000 */
.L_x_1447:
[----:B------:R-:W-:Y:S02]  /*20e60*/  IMAD.MOV.U32 R13, RZ, RZ, R0 ;  /* 0x000000ffff0d7224 */ /* 0x000fe400078e0000 */
[----:B------:R-:W-:-:S07]  /*20e70*/  IMAD.MOV.U32 R8, RZ, RZ, R14 ;  /* 0x000000ffff087224 */ /* 0x000fce00078e000e */
[----:B------:R-:W-:Y:S05]  /*20e80*/  WARPSYNC.COLLECTIVE R15, `(.L_x_1448) ;  /* 0x000000000f087348 */ /* 0x000fea0003c00000 */
[----:B------:R0:W1:Y:S02]  /*20e90*/  SHFL.IDX P6, R14, R13, R12, R11 ;  /* 0x0000000c0d0e7389 */ /* 0x00006400000c000b */
[----:B01----:R-:W-:Y:S01]  /*20ea0*/  ENDCOLLECTIVE ;  /* 0x000000000000791b */ /* 0x003fe20003800000 */
.L_x_1448:
[----:B------:R-:W-:Y:S02]  /*20eb0*/  IMAD.MOV.U32 R13, RZ, RZ, R4 ;  /* 0x000000ffff0d7224 */ /* 0x000fe400078e0004 */
[----:B------:R-:W-:Y:S02]  /*20ec0*/  IMAD.MOV.U32 R12, RZ, RZ, 0x1 ;  /* 0x00000001ff0c7424 */ /* 0x000fe400078e00ff */
[----:B------:R-:W-:-:S07]  /*20ed0*/  IMAD.MOV.U32 R7, RZ, RZ, R14 ;  /* 0x000000ffff077224 */ /* 0x000fce00078e000e */
[----:B------:R-:W-:Y:S05]  /*20ee0*/  WARPSYNC.COLLECTIVE R15, `(.L_x_1449) ;  /* 0x000000000f087348 */ /* 0x000fea0003c00000 */
[----:B------:R0:W1:Y:S02]  /*20ef0*/  SHFL.IDX P6, R14, R13, R12, R11 ;  /* 0x0000000c0d0e7389 */ /* 0x00006400000c000b */
[----:B01----:R-:W-:Y:S01]  /*20f00*/  ENDCOLLECTIVE ;  /* 0x000000000000791b */ /* 0x003fe20003800000 */
.L_x_1449:
        /* <DEDUP_REMOVED lines=9> */
[----:B------:R-:W-:Y:S01]  /*20fa0*/  ISETP.GE.AND P1, PT, R10, R5, PT ;  /* 0x000000050a00720c */ /* 0x000fe20003f26270 */
[----:B------:R-:W-:-:S12]  /*20fb0*/  IMAD.MOV.U32 R7, RZ, RZ, R14 ;  /* 0x000000ffff077224 */ /* 0x000fd800078e000e */
[----:B0-----:R-:W-:Y:S05]  /*20fc0*/  WARPSYNC.COLLECTIVE R15, `(.L_x_1450) ;  /* 0x000000000f087348 */ /* 0x001fea0003c00000 */
[----:B------:R1:W2:Y:S02]  /*20fd0*/  SHFL.IDX P6, R14, R13, R12, R11 ;  /* 0x0000000c0d0e7389 */ /* 0x0002a400000c000b */
[----:B012---:R-:W-:Y:S01]  /*20fe0*/  ENDCOLLECTIVE ;  /* 0x000000000000791b */ /* 0x007fe20003800000 */
.L_x_1450:
[----:B------:R-:W-:Y:S02]  /*20ff0*/  IMAD.MOV.U32 R13, RZ, RZ, R4 ;  /* 0x000000ffff0d7224 */ /* 0x000fe400078e0004 */
[----:B------:R-:W-:Y:S02]  /*21000*/  IMAD.MOV.U32 R12, RZ, RZ, 0x2 ;  /* 0x00000002ff0c7424 */ /* 0x000fe400078e00ff */
[----:B------:R-:W-:-:S07]  /*21010*/  IMAD.MOV.U32 R8, RZ, RZ, R14 ;  /* 0x000000ffff087224 */ /* 0x000fce00078e000e */
[----:B------:R-:W-:Y:S05]  /*21020*/  WARPSYNC.COLLECTIVE R15, `(.L_x_1451) ;  /* 0x000000000f087348 */ /* 0x000fea0003c00000 */
[----:B------:R0:W1:Y:S02]  /*21030*/  SHFL.IDX P6, R14, R13, R12, R11 ;  /* 0x0000000c0d0e7389 */ /* 0x00006400000c000b */
[----:B01----:R-:W-:Y:S01]  /*21040*/  ENDCOLLECTIVE ;  /* 0x000000000000791b */ /* 0x003fe20003800000 */
.L_x_1451:
[----:B------:R-:W-:-:S05]  /*21050*/  @!P1 IADD3 R8, P2, R21, R8, RZ ;  /* 0x0000000815089210 */ /* 0x000fca0007f5e0ff */
[----:B------:R-:W-:-:S04]  /*21060*/  @!P1 IMAD.X R7, RZ, RZ, R7, P2 ;  /* 0x000000ffff079224 */ /* 0x000fc800010e0607 */
[----:B------:R-:W-:Y:S02]  /*21070*/  @!P1 IMAD.MOV.U32 R9, RZ, RZ, R7 ;  /* 0x000000ffff099224 */ /* 0x000fe400078e0007 */
[----:B------:R-:W-:Y:S02]  /*21080*/  VIADD R7, R6, 0x40 ;  /* 0x0000004006077836 */ /* 0x000fe40000000000 */
[----:B------:R-:W-:Y:S01]  /*21090*/  IMAD.MOV.U32 R13, RZ, RZ, R0 ;  /* 0x000000ffff0d7224 */ /* 0x000fe200078e0000 */
[----:B------:R-:W-:Y:S01]  /*210a0*/  @!PT LDS RZ, [RZ] ;  /* 0x00000000fffff984 */ /* 0x000fe20000000800 */
[----:B------:R-:W-:Y:S01]  /*210b0*/  @!PT LDS RZ, [RZ] ;  /* 0x00000000fffff984 */ /* 0x000fe20000000800 */
[----:B------:R-:W-:Y:S01]  /*210c0*/  @!PT LDS RZ, [RZ] ;  /* 0x00000000fffff984 */ /* 0x000fe20000000800 */
[----:B------:R0:W-:Y:S02]  /*210d0*/  @!P1 LDGSTS.E.BYPASS.LTC128B.128 [R20+0xb800], desc[UR40][R8.64], !P0 ;  /* 0x0b80000008149fae */ /* 0x0001e4000c101d68 */
[----:B------:R-:W-:Y:S01]  /*210e0*/  ISETP.GE.AND P1, PT, R7, R5, PT ;  /* 0x000000050700720c */ /* 0x000fe20003f26270 */
[----:B------:R-:W-:-:S12]  /*210f0*/  IMAD.MOV.U32 R7, RZ, RZ, R14 ;  /* 0x000000ffff077224 */ /* 0x000fd800078e000e */
[----:B0-----:R-:W-:Y:S05]  /*21100*/  WARPSYNC.COLLECTIVE R15, `(.L_x_1452) ;  /* 0x000000000f087348 */ /* 0x001fea0003c00000 */
[----:B------:R1:W2:Y:S02]  /*21110*/  SHFL.IDX P6, R14, R13, R12, R11 ;  /* 0x0000000c0d0e7389 */ /* 0x0002a400000c000b */
[----:B012---:R-:W-:Y:S01]  /*21120*/  ENDCOLLECTIVE ;  /* 0x000000000000791b */ /* 0x007fe20003800000 */
.L_x_1452:
[----:B------:R-:W-:Y:S02]  /*21130*/  IMAD.MOV.U32 R13, RZ, RZ, R4 ;  /* 0x000000ffff0d7224 */ /* 0x000fe400078e0004 */
[----:B------:R-:W-:Y:S02]  /*21140*/  IMAD.MOV.U32 R12, RZ, RZ, 0x3 ;  /* 0x00000003ff0c7424 */ /* 0x000fe400078e00ff */
[----:B------:R-:W-:-:S07]  /*21150*/  IMAD.MOV.U32 R8, RZ, RZ, R14 ;  /* 0x000000ffff087224 */ /* 0x000fce00078e000e */
[----:B------:R-:W-:Y:S05]  /*21160*/  WARPSYNC.COLLECTIVE R15, `(.L_x_1453) ;  /* 0x000000000f087348 */ /* 0x000fea0003c00000 */
[----:B------:R0:W1:Y:S02]  /*21170*/  SHFL.IDX P6, R14, R13, R12, R11 ;  /* 0x0000000c0d0e7389 */ /* 0x00006400000c000b */
[----:B01----:R-:W-:Y:S01]  /*21180*/  ENDCOLLECTIVE ;  /* 0x000000000000791b */ /* 0x003fe20003800000 */
.L_x_1453:
        /* <DEDUP_REMOVED lines=14> */
.L_x_1454:
[----:B------:R-:W-:Y:S02]  /*21270*/  IMAD.MOV.U32 R13, RZ, RZ, R3 ;  /* 0x000000ffff0d7224 */ /* 0x000fe400078e0003 */
[----:B------:R-:W-:Y:S02]  /*21280*/  IMAD.MOV.U32 R12, RZ, RZ, RZ ;  /* 0x000000ffff0c7224 */ /* 0x000fe400078e00ff */
[----:B------:R-:W-:-:S07]  /*21290*/  IMAD.MOV.U32 R7, RZ, RZ, R14 ;  /* 0x000000ffff077224 */ /* 0x000fce00078e000e */
[----:B------:R-:W-:Y:S05]  /*212a0*/  WARPSYNC.COLLECTIVE R15, `(.L_x_1455) ;  /* 0x000000000f087348 */ /* 0x000fea0003c00000 */
[----:B------:R0:W1:Y:S02]  /*212b0*/  SHFL.IDX P6, R14, R13, R12, R11 ;  /* 0x0000000c0d0e7389 */ /* 0x00006400000c000b */
[----:B01----:R-:W-:Y:S01]  /*212c0*/  ENDCOLLECTIVE ;  /* 0x000000000000791b */ /* 0x003fe20003800000 */
.L_x_1455:
[----:B------:R-:W-:-:S05]  /*212d0*/  @!P1 IADD3 R7, P3, R21, R7, RZ ;  /* 0x0000000715079210 */ /* 0x000fca0007f7e0ff */
[----:B------:R-:W-:Y:S02]  /*212e0*/  @!P1 IMAD.X R4, RZ, RZ, R4, P3 ;  /* 0x000000ffff049224 */ /* 0x000fe400018e0604 */
[----:B------:R-:W-:Y:S02]  /*212f0*/  @!P1 IMAD.MOV.U32 R8, RZ, RZ, R7 ;  /* 0x000000ffff089224 */ /* 0x000fe400078e0007 */
        /* <DEDUP_REMOVED lines=12> */
.L_x_1456:
[----:B------:R-:W-:Y:S02]  /*213c0*/  IMAD.MOV.U32 R13, RZ, RZ, R3 ;  /* 0x000000ffff0d7224 */ /* 0x000fe400078e0003 */
[----:B------:R-:W-:Y:S02]  /*213d0*/  IMAD.MOV.U32 R12, RZ, RZ, 0x1 ;  /* 0x00000001ff0c7424 */ /* 0x000fe400078e00ff */
[----:B------:R-:W-:-:S07]  /*213e0*/  IMAD.MOV.U32 R0, RZ, RZ, R14 ;  /* 0x000000ffff007224 */ /* 0x000fce00078e000e */
[----:B------:R-:W-:Y:S05]  /*213f0*/  WARPSYNC.COLLECTIVE R15, `(.L_x_1457) ;  /* 0x000000000f087348 */ /* 0x000fea0003c00000 */
[----:B------:R0:W1:Y:S02]  /*21400*/  SHFL.IDX P6, R14, R13, R12, R11 ;  /* 0x0000000c0d0e7389 */ /* 0x00006400000c000b */
[----:B01----:R-:W-:Y:S01]  /*21410*/  ENDCOLLECTIVE ;  /* 0x000000000000791b */ /* 0x003fe20003800000 */
.L_x_1457:
        /* <DEDUP_REMOVED lines=13> */
.L_x_1458:
[----:B------:R-:W-:Y:S01]  /*214f0*/  IMAD.MOV.U32 R2, RZ, RZ, R14 ;  /* 0x000000ffff027224 */ /* 0x000fe200078e000e */
[----:B------:R-:W-:Y:S06]  /*21500*/  BRA `(.L_x_1459) ;  /* 0xffffffc800087947 */ /* 0x000fec000383ffff */
.L_x_1353:
[----:B-1----:R1:W2:Y:S02]  /*21510*/  SYNCS.PHASECHK.TRANS64.TRYWAIT P0, [R23+URZ+0x13220], R0 ;  /* 0x01322000170075a7 */ /* 0x0022a4000800017f */
[----:B--2---:R-:W-:Y:S05]  /*21520*/  @!P0 NANOSLEEP.SYNCS 0x989680 ;  /* 0x009896800000895d */ /* 0x004fea0003900000 */
[----:B------:R-:W2:Y:S02]  /*21530*/  @!P0 SYNCS.PHASECHK.TRANS64 P0, [R23+URZ+0x13220], R0 ;  /* 0x01322000170085a7 */ /* 0x000ea4000800007f */
[----:B--2---:R-:W-:Y:S05]  /*21540*/  @!P0 BRA `(.L_x_1353) ;  /* 0xfffffffc00f08947 */ /* 0x004fea000383ffff */
[----:B------:R-:W-:Y:S05]  /*21550*/  BRA `(.L_x_1460) ;  /* 0xffffffc800647947 */ /* 0x000fea000383ffff */
.L_x_1359:
[----:B0-----:R0:W1:Y:S02]  /*21560*/  SYNCS.PHASECHK.TRANS64.TRYWAIT P0, [R4+URZ+0x13280], R3 ;  /* 0x01328003040075a7 */ /* 0x001064000800017f */
[----:B-1----:R-:W-:Y:S05]  /*21570*/  @!P0 NANOSLEEP.SYNCS 0x989680 ;  /* 0x009896800000895d */ /* 0x002fea0003900000 */
[----:B------:R-:W1:Y:S02]  /*21580*/  @!P0 SYNCS.PHASECHK.TRANS64 P0, [R4+URZ+0x13280], R3 ;  /* 0x01328003040085a7 */ /* 0x000e64000800007f */
[----:B-1----:R-:W-:Y:S05]  /*21590*/  @!P0 BRA `(.L_x_1359) ;  /* 0xfffffffc00f08947 */ /* 0x002fea000383ffff */
[----:B------:R-:W-:Y:S05]  /*215a0*/  BRA `(.L_x_1461) ;  /* 0xffffffcc000c7947 */ /* 0x000fea000383ffff */
.L_x_1364:
[----:B-1----:R1:W2:Y:S02]  /*215b0*/  SYNCS.PHASECHK.TRANS64.TRYWAIT P0, [R4+URZ+0x13240], R3 ;  /* 0x01324003040075a7 */ /* 0x0022a4000800017f */
[----:B--2---:R-:W-:Y:S05]  /*215c0*/  @!P0 NANOSLEEP.SYNCS 0x989680 ;  /* 0x009896800000895d */ /* 0x004fea0003900000 */
[----:B------:R-:W2:Y:S02]  /*215d0*/  @!P0 SYNCS.PHASECHK.TRANS64 P0, [R4+URZ+0x13240], R3 ;  /* 0x01324003040085a7 */ /* 0x000ea4000800007f */
[----:B--2---:R-:W-:Y:S05]  /*215e0*/  @!P0 BRA `(.L_x_1364) ;  /* 0xfffffffc00f08947 */ /* 0x004fea000383ffff */
[----:B------:R-:W-:Y:S05]  /*215f0*/  BRA `(.L_x_1462) ;  /* 0xffffffcc00887947 */ /* 0x000fea000383ffff */
.L_x_1370:
[----:B-1----:R1:W2:Y:S02]  /*21600*/  SYNCS.PHASECHK.TRANS64.TRYWAIT P0, [R3+URZ+0x13270], R2 ;  /* 0x01327002030075a7 */ /* 0x0022a4000800017f */
[----:B--2---:R-:W-:Y:S05]  /*21610*/  @!P0 NANOSLEEP.SYNCS 0x989680 ;  /* 0x009896800000895d */ /* 0x004fea0003900000 */
[----:B------:R-:W2:Y:S02]  /*21620*/  @!P0 SYNCS.PHASECHK.TRANS64 P0, [R3+URZ+0x13270], R2 ;  /* 0x01327002030085a7 */ /* 0x000ea4000800007f */
[----:B--2---:R-:W-:Y:S05]  /*21630*/  @!P0 BRA `(.L_x_1370) ;  /* 0xfffffffc00f08947 */ /* 0x004fea000383ffff */
[----:B------:R-:W-:Y:S05]  /*21640*/  BRA `(.L_x_1463) ;  /* 0xffffffd000247947 */ /* 0x000fea000383ffff */
.L_x_1372:
[----:B-1----:R1:W2:Y:S02]  /*21650*/  SYNCS.PHASECHK.TRANS64.TRYWAIT P0, [R3+URZ+0x13260], R2 ;  /* 0x01326002030075a7 */ /* 0x0022a4000800017f */
[----:B--2---:R-:W-:Y:S05]  /*21660*/  @!P0 NANOSLEEP.SYNCS 0x989680 ;  /* 0x009896800000895d */ /* 0x004fea0003900000 */
[----:B------:R-:W2:Y:S02]  /*21670*/  @!P0 SYNCS.PHASECHK.TRANS64 P0, [R3+URZ+0x13260], R2 ;  /* 0x01326002030085a7 */ /* 0x000ea4000800007f */
[----:B--2---:R-:W-:Y:S05]  /*21680*/  @!P0 BRA `(.L_x_1372) ;  /* 0xfffffffc00f08947 */ /* 0x004fea000383ffff */
[----:B------:R-:W-:Y:S05]  /*21690*/  BRA `(.L_x_1464) ;  /* 0xffffffd0002c7947 */ /* 0x000fea000383ffff */
.L_x_1379:
[----:B-1----:R1:W2:Y:S02]  /*216a0*/  SYNCS.PHASECHK.TRANS64.TRYWAIT P1, [R3+URZ+0x13270], R0 ;  /* 0x01327000030075a7 */ /* 0x0022a4000802017f */
[----:B--2---:R-:W-:Y:S05]  /*216b0*/  @!P1 NANOSLEEP.SYNCS 0x989680 ;  /* 0x009896800000995d */ /* 0x004fea0003900000 */
[----:B------:R-:W2:Y:S02]  /*216c0*/  @!P1 SYNCS.PHASECHK.TRANS64 P1, [R3+URZ+0x13270], R0 ;  /* 0x01327000030095a7 */ /* 0x000ea4000802007f */
[----:B--2---:R-:W-:Y:S05]  /*216d0*/  @!P1 BRA `(.L_x_1379) ;  /* 0xfffffffc00f09947 */ /* 0x004fea000383ffff */
[----:B------:R-:W-:Y:S05]  /*216e0*/  BRA `(.L_x_1465) ;  /* 0xffffffd4007c7947 */ /* 0x000fea000383ffff */
.L_x_1381:
[----:B-1----:R1:W2:Y:S02]  /*216f0*/  SYNCS.PHASECHK.TRANS64.TRYWAIT P1, [R3+URZ+0x13260], R0 ;  /* 0x01326000030075a7 */ /* 0x0022a4000802017f */
[----:B--2---:R-:W-:Y:S05]  /*21700*/  @!P1 NANOSLEEP.SYNCS 0x989680 ;  /* 0x009896800000995d */ /* 0x004fea0003900000 */
[----:B------:R-:W2:Y:S02]  /*21710*/  @!P1 SYNCS.PHASECHK.TRANS64 P1, [R3+URZ+0x13260], R0 ;  /* 0x01326000030095a7 */ /* 0x000ea4000802007f */
[----:B--2---:R-:W-:Y:S05]  /*21720*/  @!P1 BRA `(.L_x_1381) ;  /* 0xfffffffc00f09947 */ /* 0x004fea000383ffff */
[----:B------:R-:W-:Y:S05]  /*21730*/  BRA `(.L_x_1466) ;  /* 0xffffffd400807947 */ /* 0x000fea000383ffff */
.L_x_1385:
[----:B------:R-:W-:Y:S01]  /*21740*/  BSSY B0, `(.L_x_1467) ;  /* 0x0000008000007945 */ /* 0x000fe20003800000 */
[----:B0-----:R-:W-:Y:S02]  /*21750*/  IMAD.MOV.U32 R13, RZ, RZ, R16 ;  /* 0x000000ffff0d7224 */ /* 0x001fe400078e0010 */
[----:B------:R-:W-:Y:S02]  /*21760*/  IMAD.MOV.U32 R12, RZ, RZ, RZ ;  /* 0x000000ffff0c7224 */ /* 0x000fe400078e00ff */
[----:B------:R-:W-:Y:S02]  /*21770*/  IMAD.MOV.U32 R11, RZ, RZ, 0x1f ;  /* 0x0000001fff0b7424 */ /* 0x000fe400078e00ff */
[----:B------:R-:W-:-:S07]  /*21780*/  IMAD.MOV.U32 R15, RZ, RZ, -0x1 ;  /* 0xffffffffff0f7424 */ /* 0x000fce00078e00ff */
[----:B------:R-:W-:Y:S05]  /*21790*/  WARPSYNC.COLLECTIVE R15, `(.L_x_1468) ;  /* 0x000000000f087348 */ /* 0x000fea0003c00000 */
[----:B------:R0:W1:Y:S02]  /*217a0*/  SHFL.IDX P6, R14, R13, R12, R11 ;  /* 0x0000000c0d0e7389 */ /* 0x00006400000c000b */
[----:B01----:R-:W-:Y:S01]  /*217b0*/  ENDCOLLECTIVE ;  /* 0x000000000000791b */ /* 0x003fe20003800000 */
.L_x_1468:
[----:B------:R-:W-:Y:S05]  /*217c0*/  BSYNC B0 ;  /* 0x0000000000007941 */ /* 0x000fea0003800000 */
.L_x_1467:
        /* <DEDUP_REMOVED lines=9> */
.L_x_1469:
[----:B------:R-:W-:Y:S02]  /*21860*/  ULDC UR4, c[0x0][0xc3c] ;  /* 0x00030f0000047ab9 */ /* 0x000fe40000000800 */
[----:B------:R-:W-:-:S13]  /*21870*/  ISETP.GE.OR P1, PT, R5, UR4, !P0 ;  /* 0x0000000405007c0c */ /* 0x000fda000c726670 */
[----:B------:R-:W0:Y:S01]  /*21880*/  @!P1 LDC.64 R2, c[0x0][0xc80] ;  /* 0x00032000ff029b82 */ /* 0x000e220000000a00 */
[----:B------:R-:W-:Y:S02]  /*21890*/  IMAD.MOV.U32 R11, RZ, RZ, RZ ;  /* 0x000000ffff0b7224 */ /* 0x000fe400078e00ff */
        /* <DEDUP_REMOVED lines=14> */
.L_x_1470:
[----:B------:R-:W-:Y:S01]  /*21980*/  IMAD.MOV.U32 R12, RZ, RZ, 0x2 ;  /* 0x00000002ff0c7424 */ /* 0x000fe200078e00ff */
[----:B------:R-:W-:-:S05]  /*21990*/  SEL R5, R14, RZ, P1 ;  /* 0x000000ff0e057207 */ /* 0x000fca0000800000 */
[----:B------:R-:W-:-:S04]  /*219a0*/  IMAD.IADD R4, R2, 0x1, R5 ;  /* 0x0000000102047824 */ /* 0x000fc800078e0205 */
[----:B------:R-:W-:-:S07]  /*219b0*/  IMAD.MOV.U32 R13, RZ, RZ, R4 ;  /* 0x000000ffff0d7224 */ /* 0x000fce00078e0004 */
[----:B------:R-:W-:Y:S05]  /*219c0*/  WARPSYNC.COLLECTIVE R15, `(.L_x_1471) ;  /* 0x000000000f087348 */ /* 0x000fea0003c00000 */
[----:B------:R0:W1:Y:S02]  /*219d0*/  SHFL.UP P6, R14, R13, R12, R11 ;  /* 0x0400000c0d0e7389 */ /* 0x00006400000c000b */
[----:B01----:R-:W-:Y:S01]  /*219e0*/  ENDCOLLECTIVE ;  /* 0x000000000000791b */ /* 0x003fe20003800000 */
.L_x_1471:
[----:B------:R-:W-:Y:S01]  /*219f0*/  IMAD.MOV.U32 R12, RZ, RZ, 0x4 ;  /* 0x00000004ff0c7424 */ /* 0x000fe200078e00ff */
[----:B------:R-:W-:-:S05]  /*21a00*/  SEL R5, R14, RZ, P2 ;  /* 0x000000ff0e057207 */ /* 0x000fca0001000000 */
[----:B------:R-:W-:-:S04]  /*21a10*/  IMAD.IADD R5, R4, 0x1, R5 ;  /* 0x0000000104057824 */ /* 0x000fc800078e0205 */
[----:B------:R-:W-:-:S07]  /*21a20*/  IMAD.MOV.U32 R13, RZ, RZ, R5 ;  /* 0x000000ffff0d7224 */ /* 0x000fce00078e0005 */
[----:B------:R-:W-:Y:S05]  /*21a30*/  WARPSYNC.COLLECTIVE R15, `(.L_x_1472) ;  /* 0x000000000f087348 */ /* 0x000fea0003c00000 */
[----:B------:R0:W1:Y:S02]  /*21a40*/  SHFL.UP P6, R14, R13, R12, R11 ;  /* 0x0400000c0d0e7389 */ /* 0x00006400000c000b */
[----:B01----:R-:W-:Y:S01]  /*21a50*/  ENDCOLLECTIVE ;  /* 0x000000000000791b */ /* 0x003fe20003800000 */
.L_x_1472:
[----:B------:R-:W-:Y:S01]  /*21a60*/  IMAD.MOV.U32 R12, RZ, RZ, 0x8 ;  /* 0x00000008ff0c7424 */ /* 0x000fe200078e00ff */
[----:B------:R-:W-:-:S05]  /*21a70*/  SEL R6, R14, RZ, P3 ;  /* 0x000000ff0e067207 */ /* 0x000fca0001800000 */
[----:B------:R-:W-:-:S04]  /*21a80*/  IMAD.IADD R6, R5, 0x1, R6 ;  /* 0x0000000105067824 */ /* 0x000fc800078e0206 */
[----:B------:R-:W-:-:S07]  /*21a90*/  IMAD.MOV.U32 R13, RZ, RZ, R6 ;  /* 0x000000ffff0d7224 */ /* 0x000fce00078e0006 */
[----:B------:R-:W-:Y:S05]  /*21aa0*/  WARPSYNC.COLLECTIVE R15, `(.L_x_1473) ;  /* 0x000000000f087348 */ /* 0x000fea0003c00000 */
[----:B------:R0:W1:Y:S02]  /*21ab0*/  SHFL.UP P6, R14, R13, R12, R11 ;  /* 0x0400000c0d0e7389 */ /* 0x00006400000c000b */
[----:B01----:R-:W-:Y:S01]  /*21ac0*/  ENDCOLLECTIVE ;  /* 0x000000000000791b */ /* 0x003fe20003800000 */
.L_x_1473:
[----:B------:R-:W-:Y:S01]  /*21ad0*/  IMAD.MOV.U32 R12, RZ, RZ, 0x10 ;  /* 0x00000010ff0c7424 */ /* 0x000fe200078e00ff */
[----:B------:R-:W-:-:S05]  /*21ae0*/  SEL R3, R14, RZ, P4 ;  /* 0x000000ff0e037207 */ /* 0x000fca0002000000 */
[----:B------:R-:W-:-:S04]  /*21af0*/  IMAD.IADD R4, R6, 0x1, R3 ;  /* 0x0000000106047824 */ /* 0x000fc800078e0203 */
[----:B------:R-:W-:-:S07]  /*21b00*/  IMAD.MOV.U32 R13, RZ, RZ, R4 ;  /* 0x000000ffff0d7224 */ /* 0x000fce00078e0004 */
[----:B------:R-:W-:Y:S05]  /*21b10*/  WARPSYNC.COLLECTIVE R15, `(.L_x_1474) ;  /* 0x000000000f087348 */ /* 0x000fea0003c00000 */
[----:B------:R0:W1:Y:S02]  /*21b20*/  SHFL.UP P6, R14, R13, R12, R11 ;  /* 0x0400000c0d0e7389 */ /* 0x00006400000c000b */
[----:B01----:R-:W-:Y:S01]  /*21b30*/  ENDCOLLECTIVE ;  /* 0x000000000000791b */ /* 0x003fe20003800000 */
.L_x_1474:
        /* <DEDUP_REMOVED lines=8> */
.L_x_1475:
[----:B------:R-:W-:Y:S05]  /*21bc0*/  BRA `(.L_x_1476) ;  /* 0xffffffd400f87947 */ /* 0x000fea000383ffff */
.L_x_1390:
        /* <DEDUP_REMOVED lines=8> */
.L_x_1478:
[----:B------:R-:W-:Y:S05]  /*21c50*/  BSYNC B0 ;  /* 0x0000000000007941 */ /* 0x000fea0003800000 */
.L_x_1477:
        /* <DEDUP_REMOVED lines=8> */
.L_x_1479:
[----:B------:R-:W-:Y:S01]  /*21ce0*/  IMAD.MOV.U32 R12, RZ, RZ, 0x4 ;  /* 0x00000004ff0c7424 */ /* 0x000fe200078e00ff */
[----:B------:R-:W-:-:S05]  /*21cf0*/  SEL R4, R14, RZ, P2 ;  /* 0x000000ff0e047207 */ /* 0x000fca0001000000 */
[----:B------:R-:W-:-:S04]  /*21d00*/  IMAD.IADD R4, R13, 0x1, R4 ;  /* 0x000000010d047824 */ /* 0x000fc800078e0204 */
[----:B------:R-:W-:-:S07]  /*21d10*/  IMAD.MOV.U32 R13, RZ, RZ, R4 ;  /* 0x000000ffff0d7224 */ /* 0x000fce00078e0004 */
[----:B------:R-:W-:Y:S05]  /*21d20*/  WARPSYNC.COLLECTIVE R15, `(.L_x_1480) ;  /* 0x000000000f087348 */ /* 0x000fea0003c00000 */
[----:B------:R0:W1:Y:S02]  /*21d30*/  SHFL.UP P6, R14, R13, R12, R11 ;  /* 0x0400000c0d0e7389 */ /* 0x00006400000c000b */
[----:B01----:R-:W-:Y:S01]  /*21d40*/  ENDCOLLECTIVE ;  /* 0x000000000000791b */ /* 0x003fe20003800000 */
.L_x_1480:
[----:B------:R-:W-:Y:S01]  /*21d50*/  IMAD.MOV.U32 R12, RZ, RZ, 0x8 ;  /* 0x00000008ff0c7424 */ /* 0x000fe200078e00ff */
[----:B------:R-:W-:-:S05]  /*21d60*/  SEL R5, R14, RZ, P3 ;  /* 0x000000ff0e057207 */ /* 0x000fca0001800000 */
[----:B------:R-:W-:-:S04]  /*21d70*/  IMAD.IADD R5, R4, 0x1, R5 ;  /* 0x0000000104057824 */ /* 0x000fc800078e0205 */
[----:B------:R-:W-:-:S07]  /*21d80*/  IMAD.MOV.U32 R13, RZ, RZ, R5 ;  /* 0x000000ffff0d7224 */ /* 0x000fce00078e0005 */
[----:B------:R-:W-:Y:S05]  /*21d90*/  WARPSYNC.COLLECTIVE R15, `(.L_x_1481) ;  /* 0x000000000f087348 */ /* 0x000fea0003c00000 */
[----:B------:R0:W1:Y:S02]  /*21da0*/  SHFL.UP P6, R14, R13, R12, R11 ;  /* 0x0400000c0d0e7389 */ /* 0x00006400000c000b */
[----:B01----:R-:W-:Y:S01]  /*21db0*/  ENDCOLLECTIVE ;  /* 0x000000000000791b */ /* 0x003fe20003800000 */
.L_x_1481:
[----:B------:R-:W-:Y:S01]  /*21dc0*/  IMAD.MOV.U32 R12, RZ, RZ, 0x10 ;  /* 0x00000010ff0c7424 */ /* 0x000fe200078e00ff */
[----:B------:R-:W-:-:S05]  /*21dd0*/  SEL R6, R14, RZ, P4 ;  /* 0x000000ff0e067207 */ /* 0x000fca0002000000 */
[----:B------:R-:W-:-:S04]  /*21de0*/  IMAD.IADD R6, R5, 0x1, R6 ;  /* 0x0000000105067824 */ /* 0x000fc800078e0206 */
[----:B------:R-:W-:-:S07]  /*21df0*/  IMAD.MOV.U32 R13, RZ, RZ, R6 ;  /* 0x000000ffff0d7224 */ /* 0x000fce00078e0006 */
[----:B------:R-:W-:Y:S05]  /*21e00*/  WARPSYNC.COLLECTIVE R15, `(.L_x_1482) ;  /* 0x000000000f087348 */ /* 0x000fea0003c00000 */
[----:B------:R0:W1:Y:S02]  /*21e10*/  SHFL.UP P6, R14, R13, R12, R11 ;  /* 0x0400000c0d0e7389 */ /* 0x00006400000c000b */
[----:B01----:R-:W-:Y:S01]  /*21e20*/  ENDCOLLECTIVE ;  /* 0x000000000000791b */ /* 0x003fe20003800000 */
.L_x_1482:
        /* <DEDUP_REMOVED lines=8> */
.L_x_1483:
[----:B------:R-:W-:Y:S05]  /*21eb0*/  BRA `(.L_x_1484) ;  /* 0xffffffd400d87947 */ /* 0x000fea000383ffff */
.L_x_1392:
[----:B------:R-:W-:Y:S01]  /*21ec0*/  BSSY B0, `(.L_x_1485) ;  /* 0x0000006000007945 */ /* 0x000fe20003800000 */
[----:B------:R-:W-:Y:S01]  /*21ed0*/  PLOP3.LUT P6, PT, P6, PT, PT, 0x8, 0x0 ;  /* 0x000000000000781c */ /* 0x000fe200037ce170 */
[----:B------:R-:W-:-:S12]  /*21ee0*/  IMAD.MOV.U32 R15, RZ, RZ, -0x1 ;  /* 0xffffffffff0f7424 */ /* 0x000fd800078e00ff */
[----:B0-----:R-:W-:Y:S05]  /*21ef0*/  WARPSYNC.COLLECTIVE R15, `(.L_x_1486) ;  /* 0x000000000f087348 */ /* 0x001fea0003c00000 */
[----:B------:R-:W-:Y:S01]  /*21f00*/  VOTE.ANY R14, PT, P6 ;  /* 0x00000000000e7806 */ /* 0x000fe200030e0100 */
[----:B0-----:R-:W-:Y:S06]  /*21f10*/  ENDCOLLECTIVE ;  /* 0x000000000000791b */ /* 0x001fec0003800000 */
.L_x_1486:
[----:B------:R-:W-:Y:S05]  /*21f20*/  BSYNC B0 ;  /* 0x0000000000007941 */ /* 0x000fea0003800000 */
.L_x_1485:
        /* <DEDUP_REMOVED lines=9> */
.L_x_1487:
[----:B------:R-:W-:Y:S01]  /*21fc0*/  IMAD.MOV.U32 R17, RZ, RZ, R14 ;  /* 0x000000ffff117224 */ /* 0x000fe200078e000e */
[----:B------:R-:W-:Y:S06]  /*21fd0*/  BRA `(.L_x_1488) ;  /* 0xffffffd400c87947 */ /* 0x000fec000383ffff */
.L_x_1394:
[----:B------:R-:W-:Y:S01]  /*21fe0*/  BSSY B0, `(.L_x_1489) ;  /* 0x0000007000007945 */ /* 0x000fe20003800000 */
[----:B------:R-:W-:Y:S02]  /*21ff0*/  IMAD.MOV.U32 R13, RZ, RZ, R3 ;  /* 0x000000ffff0d7224 */ /* 0x000fe400078e0003 */
[----:B------:R-:W-:Y:S02]  /*22000*/  IMAD.MOV.U32 R11, RZ, RZ, 0x1f ;  /* 0x0000001fff0b7424 */ /* 0x000fe400078e00ff */
[----:B------:R-:W-:-:S07]  /*22010*/  IMAD.MOV.U32 R15, RZ, RZ, -0x1 ;  /* 0xffffffffff0f7424 */ /* 0x000fce00078e00ff */
[----:B012---:R-:W-:Y:S05]  /*22020*/  WARPSYNC.COLLECTIVE R15, `(.L_x_1490) ;  /* 0x000000000f087348 */ /* 0x007fea0003c00000 */
[----:B------:R3:W4:Y:S02]  /*22030*/  SHFL.IDX P6, R14, R13, R12, R11 ;  /* 0x0000000c0d0e7389 */ /* 0x00072400000c000b */
[----:B01234-:R-:W-:Y:S01]  /*22040*/  ENDCOLLECTIVE ;  /* 0x000000000000791b */ /* 0x01ffe20003800000 */
.L_x_1490:
[----:B------:R-:W-:Y:S05]  /*22050*/  BSYNC B0 ;  /* 0x0000000000007941 */ /* 0x000fea0003800000 */
.L_x_1489:
[----:B------:R-:W-:Y:S01]  /*22060*/  IMAD.MOV.U32 R5, RZ, RZ, R14 ;  /* 0x000000ffff057224 */ /* 0x000fe200078e000e */
[----:B------:R-:W-:Y:S06]  /*22070*/  BRA `(.L_x_1393) ;  /* 0xffffffd400bc7947 */ /* 0x000fec000383ffff */
.L_x_1398:
[----:B0-----:R0:W1:Y:S02]  /*22080*/  SYNCS.PHASECHK.TRANS64.TRYWAIT P0, [R9+URZ+0x13220], R0 ;  /* 0x01322000090075a7 */ /* 0x001064000800017f */
[----:B-1----:R-:W-:Y:S05]  /*22090*/  @!P0 NANOSLEEP.SYNCS 0x989680 ;  /* 0x009896800000895d */ /* 0x002fea0003900000 */
[----:B------:R-:W1:Y:S02]  /*220a0*/  @!P0 SYNCS.PHASECHK.TRANS64 P0, [R9+URZ+0x13220], R0 ;  /* 0x01322000090085a7 */ /* 0x000e64000800007f */
[----:B-1----:R-:W-:Y:S05]  /*220b0*/  @!P0 BRA `(.L_x_1398) ;  /* 0xfffffffc00f08947 */ /* 0x002fea000383ffff */
[----:B------:R-:W-:Y:S05]  /*220c0*/  BRA `(.L_x_1491) ;  /* 0xffffffdc00347947 */ /* 0x000fea000383ffff */
.L_x_1399:
        /* <DEDUP_REMOVED lines=11> */
.L_x_1493:
[----:B------:R-:W-:Y:S05]  /*22180*/  BSYNC B0 ;  /* 0x0000000000007941 */ /* 0x000fea0003800000 */
.L_x_1492:
[----:B------:R-:W-:Y:S05]  /*22190*/  BRA `(.L_x_1494) ;  /* 0xffffffdc001c7947 */ /* 0x000fea000383ffff */
.L_x_1400:
[----:B------:R-:W-:Y:S01]  /*221a0*/  BSSY B0, `(.L_x_1495) ;  /* 0x0000006000007945 */ /* 0x000fe20003800000 */
[----:B------:R-:W-:-:S07]  /*221b0*/  IMAD.MOV.U32 R15, RZ, RZ, -0x1 ;  /* 0xffffffffff0f7424 */ /* 0x000fce00078e00ff */
[----:B0-----:R-:W-:Y:S05]  /*221c0*/  WARPSYNC.COLLECTIVE R15, `(.L_x_1496) ;  /* 0x000000000f0c7348 */ /* 0x001fea0003c00000 */
[----:B------:R-:W-:Y:S02]  /*221d0*/  ELECT P6, UR62, PT ;  /* 0x00000000003e782f */ /* 0x000fe400038c0000 */
[----:B------:R-:W-:Y:S01]  /*221e0*/  MOV R14, UR62 ;  /* 0x0000003e000e7c02 */ /* 0x000fe20008000f00 */
[----:B0-----:R-:W-:Y:S10]  /*221f0*/  ENDCOLLECTIVE ;  /* 0x000000000000791b */ /* 0x001ff40003800000 */
.L_x_1496:
[----:B------:R-:W-:Y:S05]  /*22200*/  BSYNC B0 ;  /* 0x0000000000007941 */ /* 0x000fea0003800000 */
.L_x_1495:
[----:B------:R-:W-:Y:S05]  /*22210*/  BRA `(.L_x_1497) ;  /* 0xffffffdc00107947 */ /* 0x000fea000383ffff */
.L_x_1402:
[----:B0-----:R0:W1:Y:S02]  /*22220*/  SYNCS.PHASECHK.TRANS64.TRYWAIT P1, [R7+URZ], R2 ;  /* 0x00000002070075a7 */ /* 0x001064000802017f */
[----:B-1----:R-:W-:Y:S05]  /*22230*/  @!P1 NANOSLEEP.SYNCS 0x989680 ;  /* 0x009896800000995d */ /* 0x002fea0003900000 */
[----:B------:R-:W1:Y:S02]  /*22240*/  @!P1 SYNCS.PHASECHK.TRANS64 P1, [R7+URZ], R2 ;  /* 0x00000002070095a7 */ /* 0x000e64000802007f */
[----:B-1----:R-:W-:Y:S05]  /*22250*/  @!P1 BRA `(.L_x_1402) ;  /* 0xfffffffc00f09947 */ /* 0x002fea000383ffff */
[----:B------:R-:W-:Y:S05]  /*22260*/  BRA `(.L_x_1498) ;  /* 0xffffffdc00447947 */ /* 0x000fea000383ffff */
.L_x_1403:
[----:B-1----:R1:W2:Y:S02]  /*22270*/  SYNCS.PHASECHK.TRANS64.TRYWAIT P1, [R3+URZ], R0 ;  /* 0x00000000030075a7 */ /* 0x0022a4000802017f */
[----:B--2---:R-:W-:Y:S05]  /*22280*/  @!P1 NANOSLEEP.SYNCS 0x989680 ;  /* 0x009896800000995d */ /* 0x004fea0003900000 */
[----:B------:R-:W2:Y:S02]  /*22290*/  @!P1 SYNCS.PHASECHK.TRANS64 P1, [R3+URZ], R0 ;  /* 0x00000000030095a7 */ /* 0x000ea4000802007f */
[----:B--2---:R-:W-:Y:S05]  /*222a0*/  @!P1 BRA `(.L_x_1403) ;  /* 0xfffffffc00f09947 */ /* 0x004fea000383ffff */
[----:B------:R-:W-:Y:S05]  /*222b0*/  BRA `(.L_x_1499) ;  /* 0xffffffdc00387947 */ /* 0x000fea000383ffff */
.L_x_1405:
[----:B-1----:R1:W2:Y:S02]  /*222c0*/  SYNCS.PHASECHK.TRANS64.TRYWAIT P1, [R3+URZ+0x13260], R2 ;  /* 0x01326002030075a7 */ /* 0x0022a4000802017f */
[----:B--2---:R-:W-:Y:S05]  /*222d0*/  @!P1 NANOSLEEP.SYNCS 0x989680 ;  /* 0x009896800000995d */ /* 0x004fea0003900000 */
[----:B------:R-:W2:Y:S02]  /*222e0*/  @!P1 SYNCS.PHASECHK.TRANS64 P1, [R3+URZ+0x13260], R2 ;  /* 0x01326002030095a7 */ /* 0x000ea4000802007f */
[----:B--2---:R-:W-:Y:S05]  /*222f0*/  @!P1 BRA `(.L_x_1405) ;  /* 0xfffffffc00f09947 */ /* 0x004fea000383ffff */
[----:B------:R-:W-:Y:S05]  /*22300*/  BRA `(.L_x_1500) ;  /* 0xffffffdc00387947 */ /* 0x000fea000383ffff */
.L_x_1407:
[----:B--2---:R2:W3:Y:S02]  /*22310*/  SYNCS.PHASECHK.TRANS64.TRYWAIT P1, [R5+URZ+0x13260], R0 ;  /* 0x01326000050075a7 */ /* 0x0044e4000802017f */
[----:B---3--:R-:W-:Y:S05]  /*22320*/  @!P1 NANOSLEEP.SYNCS 0x989680 ;  /* 0x009896800000995d */ /* 0x008fea0003900000 */
[----:B------:R-:W3:Y:S02]  /*22330*/  @!P1 SYNCS.PHASECHK.TRANS64 P1, [R5+URZ+0x13260], R0 ;  /* 0x01326000050095a7 */ /* 0x000ee4000802007f */
[----:B---3--:R-:W-:Y:S05]  /*22340*/  @!P1 BRA `(.L_x_1407) ;  /* 0xfffffffc00f09947 */ /* 0x008fea000383ffff */
[----:B------:R-:W-:Y:S05]  /*22350*/  BRA `(.L_x_1501) ;  /* 0xffffffdc00387947 */ /* 0x000fea000383ffff */
.L_x_1409:
[----:B---3--:R3:W4:Y:S02]  /*22360*/  SYNCS.PHASECHK.TRANS64.TRYWAIT P0, [R3+URZ+0x13280], R2 ;  /* 0x01328002030075a7 */ /* 0x008724000800017f */
[----:B----4-:R-:W-:Y:S05]  /*22370*/  @!P0 NANOSLEEP.SYNCS 0x989680 ;  /* 0x009896800000895d */ /* 0x010fea0003900000 */
[----:B------:R-:W4:Y:S02]  /*22380*/  @!P0 SYNCS.PHASECHK.TRANS64 P0, [R3+URZ+0x13280], R2 ;  /* 0x01328002030085a7 */ /* 0x000f24000800007f */
[----:B----4-:R-:W-:Y:S05]  /*22390*/  @!P0 BRA `(.L_x_1409) ;  /* 0xfffffffc00f08947 */ /* 0x010fea000383ffff */
[----:B------:R-:W-:Y:S05]  /*223a0*/  BRA `(.L_x_1410) ;  /* 0xffffffdc00347947 */ /* 0x000fea000383ffff */
.L_x_1502:
        /* <DEDUP_REMOVED lines=13> */
.L_x_2202:


//--------------------- .text._ZN7cutlass13device_kernelIN5flash11enable_sm90INS1_16FlashAttnFwdSm90INS1_25CollectiveMainloopFwdSm90ILi2EN4cute5tupleIJNS5_1CILi1EEES8_S8_EEENS6_IJNS7_ILi192EEENS7_ILi160EEENS7_ILi64EEEEEELi64ENS_12float_e4m3_tEfNS_4arch4Sm90ELb1ELb0ELb0ELb0ELb0ELb0ELb0ELb1ELb1ELb1ELb0ELb0EEENS1_21CollectiveEpilogueFwdINS6_IJSA_SC_SB_EEES9_NS_10bfloat16_tESG_Li384ELb0ELb1ELb0ELb1EEENS1_30DynamicPersistentTileSchedulerILi384ELi128ELb0ELb1ELb1EEEEEEEEEvNT_6ParamsE --------------------------
	.section	.text._ZN7cutlass13device_kernelIN5flash11enable_sm90INS1_16FlashAttnFwdSm90INS1_25CollectiveMainloopFwdSm90ILi2EN4cute5tupleIJNS5_1CILi1EEES8_S8_EEENS6_IJNS7_ILi192EEENS7_ILi160EEENS7_ILi64EEEEEELi64ENS_12float_e4m3_tEfNS_4arch4Sm90ELb1ELb0ELb0ELb0ELb0ELb0ELb0ELb1ELb1ELb1ELb0ELb0EEENS1_21CollectiveEpilogueFwdINS6_IJSA_SC_SB_EEES9_NS_10bfloat16_tESG_Li384ELb0ELb1ELb0ELb1EEENS1_30DynamicPersistentTileSchedulerILi384ELi128ELb0ELb1ELb1EEEEEEEEEvNT_6ParamsE,"ax",@progbits
	.align	128
.text._ZN7cutlass13device_kernelIN5flash11enable_sm90INS1_16FlashAttnFwdSm90INS1_25CollectiveMainloopFwdSm90ILi2EN4cute5tupleIJNS5_1CILi1EEES8_S8_EEENS6_IJNS7_ILi192EEENS7_ILi160EEENS7_ILi64EEEEEELi64ENS_12float_e4m3_tEfNS_4arch4Sm90ELb1ELb0ELb0ELb0ELb0ELb0ELb0ELb1ELb1ELb1ELb0ELb0EEENS1_21CollectiveEpilogueFwdINS6_IJSA_SC_SB_EEES9_NS_10bfloat16_tESG_Li384ELb0ELb1ELb0ELb1EEENS1_30DynamicPersistentTileSchedulerILi384ELi128ELb0ELb1ELb1EEEEEEEEEvNT_6ParamsE:
        .type           _ZN7cutlass13device_kernelIN5flash11enable_sm90INS1_16FlashAttnFwdSm90INS1_25CollectiveMainloopFwdSm90ILi2EN4cute5tupleIJNS5_1CILi1EEES8_S8_EEENS6_IJNS7_ILi192EEENS7_ILi160EEENS7_ILi64EEEEEELi64ENS_12float_e4m3_tEfNS_4arch4Sm90ELb1ELb0ELb0ELb0ELb0ELb0ELb0ELb1ELb1ELb1ELb0ELb0EEENS1_21CollectiveEpilogueFwdINS6_IJSA_SC_SB_EEES9_NS_10bfloat16_tESG_Li384ELb0ELb1ELb0ELb1EEENS1_30DynamicPersistentTileSchedulerILi384ELi128ELb0ELb1ELb1EEEEEEEEEvNT_6ParamsE,@function
        .size           _ZN7cutlass13device_kernelIN5flash11enable_sm90INS1_16FlashAttnFwdSm90INS1_25CollectiveMainloopFwdSm90ILi2EN4cute5tupleIJNS5_1CILi1EEES8_S8_EEENS6_IJNS7_ILi192EEENS7_ILi160EEENS7_ILi64EEEEEELi64ENS_12float_e4m3_tEfNS_4arch4Sm90ELb1ELb0ELb0ELb0ELb0ELb0ELb0ELb1ELb1ELb1ELb0ELb0EEENS1_21CollectiveEpilogueFwdINS6_IJSA_SC_SB_EEES9_NS_10bfloat16_tESG_Li384ELb0ELb1ELb0ELb1EEENS1_30DynamicPersistentTileSchedulerILi384ELi128ELb0ELb1ELb1EEEEEEEEEvNT_6ParamsE,(.L_x_2203 - _ZN7cutlass13device_kernelIN5flash11enable_sm90INS1_16FlashAttnFwdSm90INS1_25CollectiveMainloopFwdSm90ILi2EN4cute5tupleIJNS5_1CILi1EEES8_S8_EEENS6_IJNS7_ILi192EEENS7_ILi160EEENS7_ILi64EEEEEELi64ENS_12float_e4m3_tEfNS_4arch4Sm90ELb1ELb0ELb0ELb0ELb0ELb0ELb0ELb1ELb1ELb1ELb0ELb0EEENS1_21CollectiveEpilogueFwdINS6_IJSA_SC_SB_EEES9_NS_10bfloat16_tESG_Li384ELb0ELb1ELb0ELb1EEENS1_30DynamicPersistentTileSchedulerILi384ELi128ELb0ELb1ELb1EEEEEEEEEvNT_6ParamsE)
        .other          _ZN7cutlass13device_kernelIN5flash11enable_sm90INS1_16FlashAttnFwdSm90INS1_25CollectiveMainloopFwdSm90ILi2EN4cute5tupleIJNS5_1CILi1EEES8_S8_EEENS6_IJNS7_ILi192EEENS7_ILi160EEENS7_ILi64EEEEEELi64ENS_12float_e4m3_tEfNS_4arch4Sm90ELb1ELb0ELb0ELb0ELb0ELb0ELb0ELb1ELb1ELb1ELb0ELb0EEENS1_21CollectiveEpilogueFwdINS6_IJSA_SC_SB_EEES9_NS_10bfloat16_tESG_Li384ELb0ELb1ELb0ELb1EEENS1_30DynamicPersistentTileSchedulerILi384ELi128ELb0ELb1ELb1EEEEEEEEEvNT_6ParamsE,@"STO_CUDA_ENTRY STV_DEFAULT"
_ZN7cutlass13device_kernelIN5flash11enable_sm90INS1_16FlashAttnFwdSm90INS1_25CollectiveMainloopFwdSm90ILi2EN4cute5tupleIJNS5_1CILi1EEES8_S8_EEENS6_IJNS7_ILi192EEENS7_ILi160EEENS7_ILi64EEEEEELi64ENS_12float_e4m3_tEfNS_4arch4Sm90ELb1ELb0ELb0ELb0ELb0ELb0ELb0ELb1ELb1ELb1ELb0ELb0EEENS1_21CollectiveEpilogueFwdINS6_IJSA_SC_SB_EEES9_NS_10bfloat16_tESG_Li384ELb0ELb1ELb0ELb1EEENS1_30DynamicPersistentTileSchedulerILi384ELi128ELb0ELb1ELb1EEEEEEEEEvNT_6ParamsE:
        /* <DEDUP_REMOVED lines=18> */
.L_x_1504:
[----:B------:R-:W-:Y:S05]  /*0120*/  BSYNC B0 ;  /* 0x0000000000007941 */ /* 0x000fea0003800000 */
.L_x_1503:
        /* <DEDUP_REMOVED lines=41> */
.L_x_1505:
        /* <DEDUP_REMOVED lines=22> */
.L_x_1506:
        /* <DEDUP_REMOVED lines=18> */
.L_x_1507:
        /* <DEDUP_REMOVED lines=22> */
.L_x_1508:
        /* <DEDUP_REMOVED lines=22> */
.L_x_1509:
[----:B------:R-:W-:Y:S01]  /*0900*/  PLOP3.LUT P0, PT, PT, PT, UP0, 0x80, 0x0 ;  /* 0x000000000000781c */ /* 0x000fe20003f0f008 */
[----:B------:R-:W-:Y:S01]  /*0910*/  UMOV UR38, 0x1 ;  /* 0x0000000100267882 */ /* 0x000fe20000000000 */
[----:B------:R-:W-:Y:S01]  /*0920*/  NOP ;  /* 0x0000000000007918 */ /* 0x000fe20000000000 */
[----:B------:R-:W-:Y:S01]  /*0930*/  USEL UR38, UR38, 0x2, !UP0 ;  /* 0x0000000226267887 */ /* 0x000fe2000c000000 */
[----:B------:R-:W-:Y:S01]  /*0940*/  ULDC.64 UR48, c[0x0][0x208] ;  /* 0x0000820000307ab9 */ /* 0x000fe20000000a00 */
[----:B012-4-:R-:W-:Y:S08]  /*0950*/  BAR.SYNC.DEFER_BLOCKING 0x0 ;  /* 0x0000000000007b1d */ /* 0x017ff00000010000 */
[----:B------:R-:W-:Y:S05]  /*0960*/  @!P0 BRA `(.L_x_1510) ;  /* 0x000000a800cc8947 */ /* 0x000fea0003800000 */
.L_x_1511:
        /* <DEDUP_REMOVED lines=10> */
[----:B------:R-:W0:Y:S01]  /*0a10*/  S2R R2, SR_TID.X ;  /* 0x0000000000027919 */ /* 0x000e220000002100 */
        /* <DEDUP_REMOVED lines=8> */
[----:B------:R-:W-:Y:S02]  /*0aa0*/  LEA.HI R3, R0, R10, RZ, 0x5 ;  /* 0x0000000a00037211 */ /* 0x000fe400078f28ff */
[----:B------:R-:W-:Y:S02]  /*0ab0*/  LOP3.LUT R23, R156, 0xffffff80, RZ, 0xc0, !PT ;  /* 0xffffff809c177812 */ /* 0x000fe400078ec0ff */
[----:B------:R-:W-:Y:S01]  /*0ac0*/  SHF.R.S32.HI R5, RZ, 0x4, R2 ;  /* 0x00000004ff057819 */ /* 0x000fe20000011402 */
[----:B------:R-:W-:Y:S01]  /*0ad0*/  IMAD.SHL.U32 R4, R3, 0x20, RZ ;  /* 0x0000002003047824 */ /* 0x000fe200078e00ff */
[----:B------:R-:W-:Y:S01]  /*0ae0*/  LOP3.LUT R3, R2, 0x3fffff0, RZ, 0xc0, !PT ;  /* 0x03fffff002037812 */ /* 0x000fe200078ec0ff */
[----:B------:R-:W-:Y:S01]  /*0af0*/  IMAD.IADD R23, R10, 0x1, -R23 ;  /* 0x000000010a177824 */ /* 0x000fe200078e0a17 */
[----:B------:R-:W-:-:S02]  /*0b00*/  LEA.HI R2, R2, R5, RZ, 0x1 ;  /* 0x0000000502027211 */ /* 0x000fc400078f08ff */
[----:B------:R-:W-:Y:S01]  /*0b10*/  LOP3.LUT R4, R4, 0xfffffc00, RZ, 0xc0, !PT ;  /* 0xfffffc0004047812 */ /* 0x000fe200078ec0ff */
[----:B------:R-:W-:Y:S01]  /*0b20*/  IMAD.IADD R3, R10, 0x1, -R3 ;  /* 0x000000010a037824 */ /* 0x000fe200078e0a03 */
[----:B------:R-:W-:Y:S02]  /*0b30*/  SHF.R.S32.HI R6, RZ, 0x1f, R23 ;  /* 0x0000001fff067819 */ /* 0x000fe40000011417 */
[----:B------:R-:W-:Y:S01]  /*0b40*/  LOP3.LUT R2, R2, 0x1ffffffe, RZ, 0xc0, !PT ;  /* 0x1ffffffe02027812 */ /* 0x000fe200078ec0ff */
[----:B------:R-:W-:Y:S01]  /*0b50*/  IMAD R3, R3, 0x40, R4 ;  /* 0x0000004003037824 */ /* 0x000fe200078e0204 */
[----:B------:R-:W-:Y:S02]  /*0b60*/  LEA.HI R4, R6, R23, RZ, 0x2 ;  /* 0x0000001706047211 */ /* 0x000fe400078f10ff */
[----:B------:R-:W-:Y:S01]  /*0b70*/  LEA.HI R7, R0, R10, RZ, 0x2 ;  /* 0x0000000a00077211 */ /* 0x000fe200078f10ff */
[----:B------:R-:W-:Y:S01]  /*0b80*/  IMAD.IADD R2, R5, 0x1, -R2 ;  /* 0x0000000105027824 */ /* 0x000fe200078e0a02 */
[----:B------:R-:W-:-:S02]  /*0b90*/  SHF.R.S32.HI R5, RZ, 0x2, R4 ;  /* 0x00000002ff057819 */ /* 0x000fc40000011404 */
[----:B------:R-:W-:Y:S01]  /*0ba0*/  SHF.R.S32.HI R8, RZ, 0x1f, R4 ;  /* 0x0000001fff087819 */ /* 0x000fe20000011404 */
[----:B------:R-:W-:Y:S01]  /*0bb0*/  IMAD R2, R2, 0x8, R3 ;  /* 0x0000000802027824 */ /* 0x000fe200078e0203 */
[----:B------:R-:W-:Y:S02]  /*0bc0*/  SHF.R.S32.HI R156, RZ, 0x7, R156 ;  /* 0x00000007ff9c7819 */ /* 0x000fe4000001149c */
[----:B------:R-:W-:Y:S02]  /*0bd0*/  LOP3.LUT R7, R7, 0xfffffffc, RZ, 0xc0, !PT ;  /* 0xfffffffc07077812 */ /* 0x000fe400078ec0ff */
[----:B------:R-:W-:Y:S01]  /*0be0*/  LEA.HI R8, R8, R5, RZ, 0x3 ;  /* 0x0000000508087211 */ /* 0x000fe200078f18ff */
[----:B------:R0:W-:Y:S01]  /*0bf0*/  STL [R1], R2 ;  /* 0x0000000201007387 */ /* 0x0001e20000100800 */
[----:B------:R-:W-:Y:S01]  /*0c00*/  LEA.HI R0, R0, R10, RZ, 0x3 ;  /* 0x0000000a00007211 */ /* 0x000fe200078f18ff */
[----:B------:R-:W-:Y:S01]  /*0c10*/  IMAD.IADD R7, R10, 0x1, -R7 ;  /* 0x000000010a077824 */ /* 0x000fe200078e0a07 */
[----:B------:R-:W-:-:S02]  /*0c20*/  LOP3.LUT R8, R8, 0xfffffff8, RZ, 0xc0, !PT ;  /* 0xfffffff808087812 */ /* 0x000fc400078ec0ff */
[----:B------:R-:W-:Y:S02]  /*0c30*/  LEA.HI R6, R6, R23, RZ, 0x5 ;  /* 0x0000001706067211 */ /* 0x000fe400078f28ff */
[----:B------:R-:W-:Y:S01]  /*0c40*/  LOP3.LUT R18, R0, 0xfffffff8, RZ, 0xc0, !PT ;  /* 0xfffffff800127812 */ /* 0x000fe200078ec0ff */
[----:B------:R-:W-:Y:S01]  /*0c50*/  IMAD.IADD R5, R5, 0x1, -R8 ;  /* 0x0000000105057824 */ /* 0x000fe200078e0a08 */
[----:B------:R-:W-:Y:S01]  /*0c60*/  LEA.HI R9, R7, R7, RZ, 0x1 ;  /* 0x0000000707097211 */ /* 0x000fe200078f08ff */
[----:B0-----:R-:W-:Y:S01]  /*0c70*/  IMAD.HI R2, R156, 0x55555556, RZ ;  /* 0x555555569c027827 */ /* 0x001fe200078e02ff */
[----:B------:R-:W-:Y:S02]  /*0c80*/  SHF.R.S32.HI R6, RZ, 0x5, R6 ;  /* 0x00000005ff067819 */ /* 0x000fe40000011406 */
[----:B------:R-:W-:Y:S01]  /*0c90*/  LOP3.LUT R16, R4, 0x7ffffffc, RZ, 0xc0, !PT ;  /* 0x7ffffffc04107812 */ /* 0x000fe200078ec0ff */
[----:B------:R-:W-:Y:S01]  /*0ca0*/  IMAD.IADD R18, R10, 0x1, -R18 ;  /* 0x000000010a127824 */ /* 0x000fe200078e0a12 */
[----:B------:R-:W-:Y:S01]  /*0cb0*/  LEA.HI R3, R2, R2, RZ, 0x1 ;  /* 0x0000000202037211 */ /* 0x000fe200078f08ff */
[----:B------:R-:W-:Y:S01]  /*0cc0*/  IMAD R6, R6, 0x10, R5 ;  /* 0x0000001006067824 */ /* 0x000fe200078e0205 */
[----:B------:R-:W-:Y:S01]  /*0cd0*/  LOP3.LUT R2, R9, 0x1ffffffe, RZ, 0xc0, !PT ;  /* 0x1ffffffe09027812 */ /* 0x000fe200078ec0ff */
[----:B------:R-:W-:Y:S01]  /*0ce0*/  IMAD.SHL.U32 R19, R18, 0x8, RZ ;  /* 0x0000000812137824 */ /* 0x000fe200078e00ff */
[----:B------:R-:W-:Y:S01]  /*0cf0*/  SHF.R.S32.HI R22, RZ, 0x3, R0 ;  /* 0x00000003ff167819 */ /* 0x000fe20000011400 */
[----:B------:R-:W-:-:S02]  /*0d00*/  IMAD R3, R3, -0x3, R156 ;  /* 0xfffffffd03037824 */ /* 0x000fc400078e029c */
[----:B------:R-:W-:Y:S01]  /*0d10*/  IMAD.IADD R2, R7, 0x1, -R2 ;  /* 0x0000000107027824 */ /* 0x000fe200078e0a02 */
[----:B------:R-:W-:Y:S01]  /*0d20*/  SHF.R.S32.HI R0, RZ, 0x1f, R19 ;  /* 0x0000001fff007819 */ /* 0x000fe20000011413 */
[----:B------:R-:W-:Y:S02]  /*0d30*/  IMAD R157, R3, 0x40, R6 ;  /* 0x00000040039d7824 */ /* 0x000fe400078e0206 */
[----:B------:R-:W-:Y:S02]  /*0d40*/  IMAD.IADD R16, R23, 0x1, -R16 ;  /* 0x0000000117107824 */ /* 0x000fe400078e0a10 */
[----:B------:R-:W-:-:S07]  /*0d50*/  IMAD R17, R2, 0x8, R157 ;  /* 0x0000000802117824 */ /* 0x000fce00078e029d */
.L_x_1553:
        /* <DEDUP_REMOVED lines=21> */
.L_x_1512:
[----:B------:R-:W-:Y:S01]  /*0eb0*/  ULDC UR6, c[0x0][0xc54] ;  /* 0x0003150000067ab9 */ /* 0x000fe20000000800 */
[----:B------:R-:W-:Y:S01]  /*0ec0*/  UMOV UR8, UR7 ;  /* 0x0000000700087c82 */ /* 0x000fe20008000000 */
[----:B------:R-:W-:-:S11]  /*0ed0*/  UISETP.NE.AND UP0, UPT, UR6, 0x1, UPT ;  /* 0x000000010600788c */ /* 0x000fd6000bf05270 */
[----:B------:R-:W-:Y:S02]  /*0ee0*/  @UP0 ULDC.64 UR10, c[0x0][0xc58] ;  /* 0x00031600000a0ab9 */ /* 0x000fe40000000a00 */
[----:B------:R-:W-:-:S04]  /*0ef0*/  UIMAD.WIDE.U32 UR4, UR7, UR10, URZ ;  /* 0x0000000a070472a5 */ /* 0x000fc8000f8e003f */
[----:B------:R-:W-:-:S04]  /*0f00*/  @UP0 USHF.R.U32.HI UR8, URZ, UR11, UR5 ;  /* 0x0000000b3f080299 */ /* 0x000fc80008011605 */
[----:B------:R-:W-:-:S12]  /*0f10*/  UIMAD UR4, UR8, UR6, URZ ;  /* 0x00000006080472a4 */ /* 0x000fd8000f8e023f */
.L_x_1513:
[----:B------:R-:W-:Y:S01]  /*0f20*/  ULDC UR41, c[0x0][0xc48] ;  /* 0x0003120000297ab9 */ /* 0x000fe20000000800 */
[----:B------:R-:W-:Y:S01]  /*0f30*/  UIADD3 UR6, UR7, -UR4, URZ ;  /* 0x8000000407067290 */ /* 0x000fe2000fffe03f */
[----:B------:R-:W-:Y:S01]  /*0f40*/  IMAD.MOV.U32 R7, RZ, RZ, 0x3f800000 ;  /* 0x3f800000ff077424 */ /* 0x000fe200078e00ff */
[----:B------:R-:W-:Y:S01]  /*0f50*/  UISETP.NE.AND UP2, UPT, UR41, 0x1, UPT ;  /* 0x000000012900788c */ /* 0x000fe2000bf45270 */
[----:B------:R-:W-:Y:S01]  /*0f60*/  IMAD.MOV.U32 R0, RZ, RZ, 0x3f800000 ;  /* 0x3f800000ff007424 */ /* 0x000fe200078e00ff */
[----:B------:R-:W-:Y:S01]  /*0f70*/  ULDC.64 UR4, c[0x0][0x990] ;  /* 0x0002640000047ab9 */ /* 0x000fe20000000a00 */
[----:B------:R-:W-:Y:S01]  /*0f80*/  ULDC UR18, c[0x0][0xc54] ;  /* 0x0003150000127ab9 */ /* 0x000fe20000000800 */
[----:B------:R-:W-:Y:S02]  /*0f90*/  UISETP.NE.U32.AND UP0, UPT, UR4, URZ, UPT ;  /* 0x0000003f0400728c */ /* 0x000fe4000bf05070 */
[----:B------:R-:W-:Y:S02]  /*0fa0*/  UIMAD UR18, UR9, UR18, UR6 ;  /* 0x00000012091272a4 */ /* 0x000fe4000f8e0206 */
[----:B------:R-:W-:Y:S01]  /*0fb0*/  UISETP.NE.AND.EX UP0, UPT, UR5, URZ, UPT, UP0 ;  /* 0x0000003f0500728c */ /* 0x000fe2000bf05300 */
[----:B------:R-:W-:-:S02]  /*0fc0*/  ULDC.64 UR6, c[0x0][0x998] ;  /* 0x0002660000067ab9 */ /* 0x000fc40000000a00 */
[----:B------:R-:W-:Y:S01]  /*0fd0*/  @UP2 ULDC UR10, c[0x0][0xc4c] ;  /* 0x00031300000a2ab9 */ /* 0x000fe20000000800 */
[----:B------:R-:W-:Y:S02]  /*0fe0*/  UISETP.NE.U32.AND UP1, UPT, UR6, URZ, UPT ;  /* 0x0000003f0600728c */ /* 0x000fe4000bf25070 */
[----:B------:R-:W-:Y:S01]  /*0ff0*/  UIMAD.WIDE.U32 UR10, UR18, UR10, URZ ;  /* 0x0000000a120a72a5 */ /* 0x000fe2000f8e003f */
[----:B------:R-:W-:Y:S01]  /*1000*/  PLOP3.LUT P0, PT, PT, PT, UP0, 0x80, 0x0 ;  /* 0x000000000000781c */ /* 0x000fe20003f0f008 */
[----:B------:R-:W-:Y:S01]  /*1010*/  @UP2 ULDC UR9, c[0x0][0xc50] ;  /* 0x0003140000092ab9 */ /* 0x000fe20000000800 */
[----:B------:R-:W-:Y:S01]  /*1020*/  UISETP.NE.AND.EX UP1, UPT, UR7, URZ, UPT, UP1 ;  /* 0x0000003f0700728c */ /* 0x000fe2000bf25310 */
[----:B------:R-:W-:Y:S01]  /*1030*/  UMOV UR40, UR18 ;  /* 0x0000001200287c82 */ /* 0x000fe20008000000 */
[----:B------:R-:W-:Y:S02]  /*1040*/  @UP2 USHF.R.U32.HI UR40, URZ, UR9, UR11 ;  /* 0x000000093f282299 */ /* 0x000fe4000801160b */
[----:B------:R-:W-:-:S02]  /*1050*/  ULOP3.LUT UR8, URZ, UR8, URZ, 0x33, !UPT ;  /* 0x000000083f087292 */ /* 0x000fc4000f8e333f */
[----:B------:R-:W-:Y:S01]  /*1060*/  PLOP3.LUT P1, PT, PT, PT, UP1, 0x80, 0x0 ;  /* 0x000000000000781c */ /* 0x000fe20003f2f018 */
[----:B------:R-:W-:Y:S01]  /*1070*/  @UP0 USHF.R.S32.HI UR9, URZ, 0x1f, UR40 ;  /* 0x0000001f3f090899 */ /* 0x000fe20008011428 */
[----:B------:R-:W-:Y:S01]  /*1080*/  @UP0 ULDC.64 UR10, c[0x0][0x9a8] ;  /* 0x00026a00000a0ab9 */ /* 0x000fe20000000a00 */
[----:B------:R-:W-:Y:S02]  /*1090*/  UIADD3 UR15, -UR40, URZ, URZ ;  /* 0x0000003f280f7290 */ /* 0x000fe4000fffe13f */
[----:B------:R-:W-:Y:S02]  /*10a0*/  @UP0 UIMAD UR9, UR9, UR10, URZ ;  /* 0x0000000a090902a4 */ /* 0x000fe4000f8e023f */
[----:B------:R-:W-:Y:S02]  /*10b0*/  @UP0 UIMAD.WIDE.U32 UR12, UR40, UR10, URZ ;  /* 0x0000000a280c02a5 */ /* 0x000fe4000f8e003f */
[----:B------:R-:W-:Y:S01]  /*10c0*/  @UP1 USHF.R.S32.HI UR10, URZ, 0x1f, UR40 ;  /* 0x0000001f3f0a1899 */ /* 0x000fe20008011428 */
[----:B------:R-:W-:Y:S01]  /*10d0*/  @UP1 ULDC.64 UR16, c[0x0][0x9b8] ;  /* 0x00026e0000101ab9 */ /* 0x000fe20000000a00 */
[----:B------:R-:W-:-:S02]  /*10e0*/  @UP0 UIMAD UR14, UR40, UR11, UR9 ;  /* 0x0000000b280e02a4 */ /* 0x000fc4000f8e0209 */
[----:B------:R-:W-:Y:S02]  /*10f0*/  @UP1 UIMAD UR9, UR10, UR16, URZ ;  /* 0x000000100a0912a4 */ /* 0x000fe4000f8e023f */
[----:B------:R-:W-:Y:S02]  /*1100*/  UIMAD UR41, UR41, UR15, UR18 ;  /* 0x0000000f292972a4 */ /* 0x000fe4000f8e0212 */
[----:B------:R-:W-:Y:S02]  /*1110*/  @UP1 UIMAD UR15, UR40, UR17, UR9 ;  /* 0x00000011280f12a4 */ /* 0x000fe4000f8e0209 */
[----:B------:R-:W-:Y:S02]  /*1120*/  @UP0 USHF.R.S32.HI UR9, URZ, 0x1f, UR41 ;  /* 0x0000001f3f090899 */ /* 0x000fe40008011429 */
[----:B------:R-:W-:Y:S02]  /*1130*/  @UP1 UIMAD.WIDE.U32 UR10, UR40, UR16, URZ ;  /* 0x00000010280a12a5 */ /* 0x000fe4000f8e003f */
[----:B------:R-:W-:Y:S01]  /*1140*/  @UP1 USHF.R.S32.HI UR20, URZ, 0x1f, UR41 ;  /* 0x0000001f3f141899 */ /* 0x000fe20008011429 */
[----:B------:R-:W-:Y:S01]  /*1150*/  @UP0 ULDC.64 UR16, c[0x0][0x9b0] ;  /* 0x00026c0000100ab9 */ /* 0x000fe20000000a00 */
[----:B------:R-:W-:Y:S01]  /*1160*/  @UP1 ULDC.64 UR18, c[0x0][0x9c0] ;  /* 0x0002700000121ab9 */ /* 0x000fe20000000a00 */
[----:B------:R-:W-:-:S02]  /*1170*/  @UP0 UIADD3 UR13, UR13, UR14, URZ ;  /* 0x0000000e0d0d0290 */ /* 0x000fc4000fffe03f */
[----:B------:R-:W-:Y:S02]  /*1180*/  @UP0 UIMAD UR9, UR9, UR16, URZ ;  /* 0x00000010090902a4 */ /* 0x000fe4000f8e023f */
[----:B------:R-:W-:Y:S02]  /*1190*/  @UP1 UIADD3 UR11, UR11, UR15, URZ ;  /* 0x0000000f0b0b1290 */ /* 0x000fe4000fffe03f */
[----:B------:R-:W-:Y:S02]  /*11a0*/  @UP1 UIMAD UR14, UR20, UR18, URZ ;  /* 0x00000012140e12a4 */ /* 0x000fe4000f8e023f */
[----:B------:R-:W-:Y:S02]  /*11b0*/  @UP0 UIMAD UR9, UR41, UR17, UR9 ;  /* 0x00000011290902a4 */ /* 0x000fe4000f8e0209 */
[----:B------:R-:W-:Y:S02]  /*11c0*/  @UP0 UIMAD.WIDE.U32 UR12, UR41, UR16, UR12 ;  /* 0x00000010290c02a5 */ /* 0x000fe4000f8e000c */
[----:B------:R-:W-:-:S02]  /*11d0*/  @UP1 UIMAD UR14, UR41, UR19, UR14 ;  /* 0x00000013290e12a4 */ /* 0x000fc4000f8e020e */
[----:B------:R-:W-:Y:S02]  /*11e0*/  @UP1 UIMAD.WIDE.U32 UR10, UR41, UR18, UR10 ;  /* 0x00000012290a12a5 */ /* 0x000fe4000f8e000a */
        /* <DEDUP_REMOVED lines=8> */
[----:B------:R-:W-:Y:S01]  /*1270*/  ULDC UR6, c[0x0][0x448] ;  /* 0x0001120000067ab9 */ /* 0x000fe20000000800 */
[----:B------:R-:W-:Y:S01]  /*1280*/  IMAD.U32 R3, RZ, RZ, UR5 ;  /* 0x00000005ff037e24 */ /* 0x000fe2000f8e00ff */
[----:B------:R-:W-:Y:S01]  /*1290*/  ULDC.64 UR4, c[0x0][0x418] ;  /* 0x0001060000047ab9 */ /* 0x000fe20000000a00 */
[----:B------:R-:W-:Y:S01]  /*12a0*/  IMAD.U32 R5, RZ, RZ, UR7 ;  /* 0x00000007ff057e24 */ /* 0x000fe2000f8e00ff */
[----:B------:R-:W-:Y:S02]  /*12b0*/  ULDC UR47, c[0x0][0x424] ;  /* 0x00010900002f7ab9 */ /* 0x000fe40000000800 */
[----:B------:R0:W2:Y:S01]  /*12c0*/  @P0 LDG.E R7, desc[UR48][R2.64] ;  /* 0x0000003002070981 */ /* 0x0000a2000c1e1900 */
[----:B------:R-:W-:Y:S02]  /*12d0*/  UISETP.NE.U32.AND UP0, UPT, UR4, URZ, UPT ;  /* 0x0000003f0400728c */ /* 0x000fe4000bf05070 */
[----:B------:R-:W-:Y:S01]  /*12e0*/  UISETP.NE.AND UP1, UPT, UR6, 0x1, UPT ;  /* 0x000000010600788c */ /* 0x000fe2000bf25270 */
[----:B------:R1:W2:Y:S01]  /*12f0*/  @P1 LDG.E R0, desc[UR48][R4.64] ;  /* 0x0000003004001981 */ /* 0x0002a2000c1e1900 */
[----:B------:R-:W-:Y:S01]  /*1300*/  ULDC UR4, c[0x0][0xc3c] ;  /* 0x00030f0000047ab9 */ /* 0x000fe20000000800 */
[----:B------:R-:W-:Y:S01]  /*1310*/  UISETP.NE.AND.EX UP0, UPT, UR5, URZ, UPT, UP0 ;  /* 0x0000003f0500728c */ /* 0x000fe2000bf05300 */
[----:B------:R-:W-:Y:S01]  /*1320*/  PLOP3.LUT P0, PT, PT, PT, PT, 0x80, 0x0 ;  /* 0x000000000000781c */ /* 0x000fe20003f0f070 */
[----:B------:R-:W-:Y:S01]  /*1330*/  UIADD3 UR4, UR8, UR4, URZ ;  /* 0x0000000408047290 */ /* 0x000fe2000fffe03f */
[----:B------:R-:W-:Y:S01]  /*1340*/  CS2R R54, SRZ ;  /* 0x0000000000367805 */ /* 0x000fe2000001ff00 */
[----:B------:R-:W-:Y:S01]  /*1350*/  ULDC UR5, c[0x0][0x988] ;  /* 0x0002620000057ab9 */ /* 0x000fe20000000800 */
[----:B------:R-:W-:Y:S01]  /*1360*/  ULDC UR7, c[0x0][0x288] ;  /* 0x0000a20000077ab9 */ /* 0x000fe20000000800 */
[----:B------:R-:W-:Y:S01]  /*1370*/  UIMAD UR43, UR4, 0xc0, URZ ;  /* 0x000000c0042b78a4 */ /* 0x000fe2000f8e023f */
[----:B0-----:R-:W-:Y:S01]  /*1380*/  CS2R R2, SRZ ;  /* 0x0000000000027805 */ /* 0x001fe2000001ff00 */
[----:B------:R-:W-:Y:S01]  /*1390*/  UIADD3 UR7, -UR7, 0xa0, URZ ;  /* 0x000000a007077890 */ /* 0x000fe2000fffe13f */
[----:B-1----:R-:W-:Y:S01]  /*13a0*/  CS2R R4, SRZ ;  /* 0x0000000000047805 */ /* 0x002fe2000001ff00 */
[----:B------:R-:W-:Y:S01]  /*13b0*/  UIADD3 UR6, UR43, 0xbf, URZ ;  /* 0x000000bf2b067890 */ /* 0x000fe2000fffe03f */
[----:B------:R-:W-:Y:S01]  /*13c0*/  CS2R R8, SRZ ;  /* 0x0000000000087805 */ /* 0x000fe2000001ff00 */
[----:B------:R-:W-:Y:S01]  /*13d0*/  @UP1 ULDC UR4, c[0x0][0x44c] ;  /* 0x0001130000041ab9 */ /* 0x000fe20000000800 */
[----:B------:R-:W-:Y:S01]  /*13e0*/  USEL UR47, UR47, 0x1, UP0 ;  /* 0x000000012f2f7887 */ /* 0x000fe20008000000 */
[----:B------:R-:W-:Y:S01]  /*13f0*/  CS2R R52, SRZ ;  /* 0x0000000000347805 */ /* 0x000fe2000001ff00 */
[----:B------:R-:W-:Y:S01]  /*1400*/  ULDC UR8, c[0x0][0x2f0] ;  /* 0x0000bc0000087ab9 */ /* 0x000fe20000000800 */
[----:B------:R-:W-:Y:S01]  /*1410*/  @UP1 ULDC UR9, c[0x0][0x450] ;  /* 0x0001140000091ab9 */ /* 0x000fe20000000800 */
[----:B------:R-:W-:Y:S01]  /*1420*/  UIMAD UR7, UR47, UR8, UR7 ;  /* 0x000000082f0772a4 */ /* 0x000fe2000f8e0207 */
        /* <DEDUP_REMOVED lines=11> */
[----:B------:R-:W-:Y:S01]  /*14e0*/  CS2R R56, SRZ ;  /* 0x0000000000387805 */ /* 0x000fe2000001ff00 */
[----:B--2---:R-:W-:-:S04]  /*14f0*/  FMUL.FTZ R0, R7, R0 ;  /* 0x0000000007007220 */ /* 0x004fc80000410000 */
[----:B------:R-:W-:Y:S01]  /*1500*/  FMUL.FTZ R0, R0, UR5 ;  /* 0x0000000500007c20 */ /* 0x000fe20008410000 */
[----:B------:R-:W-:Y:S02]  /*1510*/  UIMAD.WIDE.U32 UR4, UR6, UR4, URZ ;  /* 0x00000004060472a5 */ /* 0x000fe4000f8e003f */
[----:B------:R-:W-:Y:S02]  /*1520*/  UIMAD UR4, UR47, UR8, 0x9f ;  /* 0x0000009f2f0474a4 */ /* 0x000fe4000f8e0208 */
[----:B------:R-:W-:Y:S01]  /*1530*/  @UP1 USHF.R.U32.HI UR6, URZ, UR9, UR5 ;  /* 0x000000093f061299 */ /* 0x000fe20008011605 */
[----:B------:R-:W-:Y:S01]  /*1540*/  R2UR UR42, R0 ;  /* 0x00000000002a72ca */ /* 0x000fe200000e0000 */
[----:B------:R-:W-:Y:S02]  /*1550*/  UIMAD.WIDE UR4, UR4, 0x66666667, URZ ;  /* 0x66666667040478a5 */ /* 0x000fe4000f8e023f */
[----:B------:R-:W-:Y:S02]  /*1560*/  UIADD3 UR6, UR7, UR6, URZ ;  /* 0x0000000607067290 */ /* 0x000fe4000fffe03f */
[----:B------:R-:W-:-:S02]  /*1570*/  USHF.R.U32.HI UR4, URZ, 0x1f, UR5 ;  /* 0x0000001f3f047899 */ /* 0x000fc40008011605 */
[----:B------:R-:W-:Y:S02]  /*1580*/  UIMAD.WIDE UR6, UR6, 0x66666667, URZ ;  /* 0x66666667060678a5 */ /* 0x000fe4000f8e023f */
[----:B------:R-:W-:Y:S02]  /*1590*/  ULEA.HI.SX32 UR4, UR5, UR4, 0x1a ;  /* 0x0000000405047291 */ /* 0x000fe4000f8fd23f */
[----:B------:R-:W-:-:S04]  /*15a0*/  USHF.R.U32.HI UR6, URZ, 0x1f, UR7 ;  /* 0x0000001f3f067899 */ /* 0x000fc80008011607 */
[----:B------:R-:W-:-:S04]  /*15b0*/  ULEA.HI.SX32 UR6, UR7, UR6, 0x1a ;  /* 0x0000000607067291 */ /* 0x000fc8000f8fd23f */
[----:B------:R-:W-:-:S04]  /*15c0*/  UISETP.LT.AND UP0, UPT, UR4, UR6, UPT ;  /* 0x000000060400728c */ /* 0x000fc8000bf01270 */
[----:B------:R-:W-:-:S04]  /*15d0*/  USEL UR50, UR4, UR6, UP0 ;  /* 0x0000000604327287 */ /* 0x000fc80008000000 */
[----:B------:R-:W-:-:S06]  /*15e0*/  UISETP.GE.AND UP0, UPT, UR50, 0x1, UPT ;  /* 0x000000013200788c */ /* 0x000fcc000bf06270 */
[----:B------:R-:W-:-:S13]  /*15f0*/  PLOP3.LUT P1, PT, PT, PT, UP0, 0x80, 0x0 ;  /* 0x000000000000781c */ /* 0x000fda0003f2f008 */
[----:B------:R-:W-:Y:S05]  /*1600*/  @!P1 BRA `(.L_x_1514) ;  /* 0x00000084007c9947 */ /* 0x000fea0003800000 */
        /* <DEDUP_REMOVED lines=31> */
.L_x_1515:
        /* <DEDUP_REMOVED lines=9> */
.L_x_1630:
[----:B------:R-:W-:Y:S05]  /*1890*/  @!P0 BRA `(.L_x_1517) ;  /* 0x0000000000048947 */ /* 0x000fea0003800000 */
[----:B------:R-:W-:Y:S01]  /*18a0*/  BPT.TRAP 0x1 ;  /* 0x000000040000795c */ /* 0x000fe20000300000 */
.L_x_1517:
[----:B0-----:R-:W-:Y:S02]  /*18b0*/  IMAD.U32 R3, RZ, RZ, UR39 ;  /* 0x00000027ff037e24 */ /* 0x001fe4000f8e00ff */
[----:B------:R-:W-:-:S03]  /*18c0*/  IMAD.U32 R0, RZ, RZ, UR37 ;  /* 0x00000025ff007e24 */ /* 0x000fc6000f8e00ff */
[----:B------:R-:W-:Y:S02]  /*18d0*/  LEA R3, R3, UR45, 0x3 ;  /* 0x0000002d03037c11 */ /* 0x000fe4000f8e18ff */
[----:B------:R-:W-:-:S04]  /*18e0*/  SHF.L.U32 R0, R0, 0x1f, RZ ;  /* 0x0000001f00007819 */ /* 0x000fc800000006ff */
[----:B------:R0:W1:Y:S01]  /*18f0*/  SYNCS.PHASECHK.TRANS64.TRYWAIT P1, [R3+URZ+0x13230], R0 ;  /* 0x01323000030075a7 */ /* 0x000062000802017f */
[----:B------:R-:W-:Y:S05]  /*1900*/  @!P0 BRA `(.L_x_1518) ;  /* 0x0000000000048947 */ /* 0x000fea0003800000 */
[----:B------:R-:W-:Y:S01]  /*1910*/  BPT.TRAP 0x1 ;  /* 0x000000040000795c */ /* 0x000fe20000300000 */
.L_x_1518:
[----:B-1----:R-:W-:Y:S05]  /*1920*/  @P1 BRA `(.L_x_1519) ;  /* 0x0000000000081947 */ /* 0x002fea0003800000 */
[----:B------:R-:W1:Y:S02]  /*1930*/  SYNCS.PHASECHK.TRANS64.TRYWAIT P1, [R3+URZ+0x13230], R0 ;  /* 0x01323000030075a7 */ /* 0x000e64000802017f */
[----:B-1----:R-:W-:Y:S05]  /*1940*/  @!P1 BRA `(.L_x_1520) ;  /* 0x000000d000949947 */ /* 0x002fea0003800000 */
.L_x_1519:
[----:B------:R-:W2:Y:S01]  /*1950*/  S2R R2, SR_TID.X ;  /* 0x0000000000027919 */ /* 0x000ea20000002100 */
[----:B------:R-:W-:-:S04]  /*1960*/  UIADD3 UR4, UR45, 0xe000, URZ ;  /* 0x0000e0002d047890 */ /* 0x000fc8000fffe03f */
[----:B------:R-:W-:-:S04]  /*1970*/  USHF.R.U32.HI UR4, URZ, 0x4, UR4 ;  /* 0x000000043f047899 */ /* 0x000fc80008011604 */
[----:B------:R-:W-:-:S06]  /*1980*/  ULOP3.LUT UR4, UR4, 0x3fff, URZ, 0xc0, !UPT ;  /* 0x00003fff04047892 */ /* 0x000fcc000f8ec03f */
[----:B------:R-:W-:Y:S01]  /*1990*/  IMAD.U32 R5, RZ, RZ, UR4 ;  /* 0x00000004ff057e24 */ /* 0x000fe2000f8e00ff */
[----:B------:R-:W-:Y:S05]  /*19a0*/  WARPSYNC.ALL ;  /* 0x0000000000007948 */ /* 0x000fea0003800000 */
[----:B------:R-:W-:Y:S02]  /*19b0*/  LOP3.LUT R5, R5, 0x10000, RZ, 0xfc, !PT ;  /* 0x0001000005057812 */ /* 0x000fe400078efcff */
[----:B--2---:R-:W-:Y:S02]  /*19c0*/  LOP3.LUT P1, RZ, R2, 0x7f, RZ, 0xc0, !PT ;  /* 0x0000007f02ff7812 */ /* 0x004fe4000782c0ff */
[----:B------:R-:W-:Y:S01]  /*19d0*/  R2UR UR12, R5 ;  /* 0x00000000050c72ca */ /* 0x000fe200000e0000 */
[----:B------:R-:W-:Y:S01]  /*19e0*/  ULOP3.LUT UR51, UR51, 0x10000, URZ, 0xfc, !UPT ;  /* 0x0001000033337892 */ /* 0x000fe2000f8efc3f */
[----:B------:R-:W-:Y:S01]  /*19f0*/  WARPGROUP.ARRIVE ;  /* 0x00000000000079c5 */ /* 0x000fe20000000000 */
[----:B------:R-:W-:Y:S01]  /*1a00*/  UMOV UR9, 0x80000020 ;  /* 0x8000002000097882 */ /* 0x000fe20000000000 */
[----:B------:R-:W-:Y:S01]  /*1a10*/  UMOV UR11, 0x80000020 ;  /* 0x80000020000b7882 */ /* 0x000fe20000000000 */
[----:B------:R-:W-:Y:S01]  /*1a20*/  UIADD3 UR6, UR51, 0x2, URZ ;  /* 0x0000000233067890 */ /* 0x000fe2000fffe03f */
[----:B------:R-:W-:Y:S01]  /*1a30*/  VIADD R13, R17, UR43 ;  /* 0x0000002b110d7c36 */ /* 0x000fe20008000000 */
[----:B------:R-:W-:Y:S01]  /*1a40*/  ULDC UR7, c[0x0][0x448] ;  /* 0x0001120000077ab9 */ /* 0x000fe20000000800 */
[----:B------:R-:W-:Y:S01]  /*1a50*/  UMOV UR8, UR51 ;  /* 0x0000003300087c82 */ /* 0x000fe20008000000 */
[----:B------:R-:W-:-:S02]  /*1a60*/  UISETP.NE.AND UP0, UPT, UR7, 0x1, UPT ;  /* 0x000000010700788c */ /* 0x000fc4000bf05270 */
[----:B------:R-:W-:Y:S02]  /*1a70*/  UIADD3 UR23, UR50, -0x2, URZ ;  /* 0xfffffffe32177890 */ /* 0x000fe4000fffe03f */
[----:B------:R-:W-:Y:S01]  /*1a80*/  UIMAD UR12, UR39, 0x280, UR12 ;  /* 0x00000280270c78a4 */ /* 0x000fe2000f8e020c */
[----:B------:R-:W-:Y:S01]  /*1a90*/  UMOV UR7, 0x80000020 ;  /* 0x8000002000077882 */ /* 0x000fe20000000000 */
[----:B------:R-:W-:Y:S02]  /*1aa0*/  PLOP3.LUT P2, PT, PT, PT, UP0, 0x80, 0x0 ;  /* 0x000000000000781c */ /* 0x000fe40003f4f008 */
[----:B------:R-:W-:Y:S02]  /*1ab0*/  UIADD3 UR4, UR12, 0x180, URZ ;  /* 0x000001800c047890 */ /* 0x000fe4000fffe03f */
[----:B------:R-:W-:Y:S02]  /*1ac0*/  UIADD3 UR5, UR12, 0x200, URZ ;  /* 0x000002000c057890 */ /* 0x000fe4000fffe03f */
[----:B------:R-:W-:Y:S01]  /*1ad0*/  UMOV UR10, UR12 ;  /* 0x0000000c000a7c82 */ /* 0x000fe20008000000 */
[----:B------:R-:W-:Y:S01]  /*1ae0*/  UIADD3 UR13, UR12, 0x2, URZ ;  /* 0x000000020c0d7890 */ /* 0x000fe2000fffe03f */
[----:B------:R-:W-:Y:S01]  /*1af0*/  QGMMA.64x32x32.F32.E4M3.E4M3 R88, gdesc[UR8], RZ, !UPT, gsb0 ;  /* 0x00600000085879f3 */ /* 0x000fe2000c0008ff */
[----:B------:R-:W-:Y:S01]  /*1b00*/  UIADD3 UR10, UR12, 0x80, URZ ;  /* 0x000000800c0a7890 */ /* 0x000fe2000fffe03f */
[----:B------:R-:W-:Y:S01]  /*1b10*/  UMOV UR11, 0x80000020 ;  /* 0x80000020000b7882 */ /* 0x000fe20000000000 */
[----:B------:R-:W-:-:S02]  /*1b20*/  WARPGROUP.DEPBAR.LE gsb0, 0x0 ;  /* 0x00008000000079c5 */ /* 0x000fc40000010000 */
        /* <DEDUP_REMOVED lines=20> */
[----:B------:R-:W-:Y:S01]  /*1c70*/  UIMAD UR10, UR50, -0xa0, URZ ;  /* 0xffffff60320a78a4 */ /* 0x000fe2000f8e023f */
[----:B------:R-:W-:-:S03]  /*1c80*/  ULDC UR11, c[0x0][0x2f0] ;  /* 0x0000bc00000b7ab9 */ /* 0x000fc60000000800 */
[----:B------:R-:W-:Y:S01]  /*1c90*/  UIADD3 UR13, UR10, 0xa1, URZ ;  /* 0x000000a10a0d7890 */ /* 0x000fe2000fffe03f */
[----:B------:R-:W-:-:S05]  /*1ca0*/  IMAD.U32 R11, RZ, RZ, UR11 ;  /* 0x0000000bff0b7e24 */ /* 0x000fca000f8e00ff */
[----:B------:R-:W-:Y:S01]  /*1cb0*/  IMAD.U32 R9, RZ, RZ, UR13 ;  /* 0x0000000dff097e24 */ /* 0x000fe2000f8e00ff */
[----:B------:R-:W-:-:S03]  /*1cc0*/  ULDC UR13, c[0x0][0x288] ;  /* 0x0000a200000d7ab9 */ /* 0x000fc60000000800 */
[----:B------:R-:W-:-:S04]  /*1cd0*/  IMAD R10, R16, -0x2, R9 ;  /* 0xfffffffe100a7824 */ /* 0x000fc800078e0209 */
[----:B------:R-:W-:-:S04]  /*1ce0*/  IMAD R10, R11, UR47, R10 ;  /* 0x0000002f0b0a7c24 */ /* 0x000fc8000f8e020a */
[----:B------:R-:W-:Y:S01]  /*1cf0*/  VIADD R15, R10, -UR13 ;  /* 0x8000000d0a0f7c36 */ /* 0x000fe20008000000 */
[----:B------:R-:W-:Y:S02]  /*1d00*/  WARPGROUP.DEPBAR.LE gsb0, 0x0 ;  /* 0x00008000000079c5 */ /* 0x000fe40000010000 */
[----:B------:R-:W-:-:S06]  /*1d10*/  WARPGROUP.ARRIVE ;  /* 0x00000000000079c5 */ /* 0x000fcc0000000000 */
[----:B------:R-:W-:Y:S01]  /*1d20*/  QGMMA.64x32x32.F32.E4M3.E4M3 R88, gdesc[UR4], R88, gsb0 ;  /* 0x00600000045879f3 */ /* 0x000fe20008000858 */
[----:B------:R-:W-:Y:S01]  /*1d30*/  @UP0 ULDC UR6, c[0x0][0x44c] ;  /* 0x0001130000060ab9 */ /* 0x000fe20000000800 */
[----:B------:R-:W-:Y:S01]  /*1d40*/  UMOV UR7, 0x80000020 ;  /* 0x8000002000077882 */ /* 0x000fe20000000000 */
[----:B01----:R-:W-:Y:S01]  /*1d50*/  @P2 IMAD.HI.U32 R0, R13, UR6, RZ ;  /* 0x000000060d002c27 */ /* 0x003fe2000f8e00ff */
[----:B------:R-:W-:-:S04]  /*1d60*/  @UP0 ULDC UR6, c[0x0][0x450] ;  /* 0x0001140000060ab9 */ /* 0x000fc80000000800 */
[----:B------:R-:W-:Y:S01]  /*1d70*/  @P2 SHF.R.U32.HI R13, RZ, UR6, R0 ;  /* 0x00000006ff0d2c19 */ /* 0x000fe20008011600 */
[----:B------:R-:W-:-:S04]  /*1d80*/  UIADD3 UR6, UR12, 0x82, URZ ;  /* 0x000000820c067890 */ /* 0x000fc8000fffe03f */
[----:B------:R-:W0:Y:S04]  /*1d90*/  SHFL.IDX PT, R7, R13, 0x1, 0x1c1f ;  /* 0x003c1f000d077f89 */ /* 0x000e2800000e0000 */
[----:B------:R-:W-:Y:S01]  /*1da0*/  SHFL.IDX PT, R13, R13, RZ, 0x1c1f ;  /* 0x001c1fff0d0d7589 */ /* 0x000fe200000e0000 */
[----:B0-----:R-:W-:Y:S01]  /*1db0*/  IADD3 R7, R7, -UR13, R10 ;  /* 0x8000000d07077c10 */ /* 0x001fe2000fffe00a */
[----:B------:R-:W-:Y:S02]  /*1dc0*/  WARPGROUP.DEPBAR.LE gsb0, 0x0 ;  /* 0x00008000000079c5 */ /* 0x000fe40000010000 */
[----:B------:R-:W-:-:S06]  /*1dd0*/  WARPGROUP.ARRIVE ;  /* 0x00000000000079c5 */ /* 0x000fcc0000000000 */
[----:B------:R-:W-:Y:S01]  /*1de0*/  QGMMA.64x32x32.F32.E4M3.E4M3 R72, gdesc[UR4], R72, gsb0 ;  /* 0x00600000044879f3 */ /* 0x000fe20008000848 */
[----:B------:R-:W-:Y:S01]  /*1df0*/  UIMAD UR6, UR47, UR11, UR10 ;  /* 0x0000000b2f0672a4 */ /* 0x000fe2000f8e020a */
[----:B------:R-:W-:Y:S02]  /*1e00*/  UMOV UR7, 0x80000020 ;  /* 0x8000002000077882 */ /* 0x000fe40000000000 */
[----:B------:R-:W-:Y:S01]  /*1e10*/  UMOV UR10, UR43 ;  /* 0x0000002b000a7c82 */ /* 0x000fe20008000000 */
[----:B------:R-:W-:Y:S02]  /*1e20*/  UIADD3 UR6, UR6, 0xa0, URZ ;  /* 0x000000a006067890 */ /* 0x000fe4000fffe03f */
[----:B------:R-:W-:-:S04]  /*1e30*/  UIMAD UR11, UR47, UR11, -UR13 ;  /* 0x0000000b2f0b72a4 */ /* 0x000fc8000f8e0a0d */
[----:B------:R-:W-:Y:S01]  /*1e40*/  IMAD.U32 R9, RZ, RZ, UR6 ;  /* 0x00000006ff097e24 */ /* 0x000fe2000f8e00ff */
[----:B------:R-:W-:-:S03]  /*1e50*/  UIADD3 UR6, UR12, 0x102, URZ ;  /* 0x000001020c067890 */ /* 0x000fc6000fffe03f */
[----:B------:R-:W-:-:S05]  /*1e60*/  IMAD R12, R16, -0x2, R9 ;  /* 0xfffffffe100c7824 */ /* 0x000fca00078e0209 */
[----:B------:R-:W-:-:S04]  /*1e70*/  VIMNMX R0, R12, R7, PT ;  /* 0x000000070c007248 */ /* 0x000fc80003fe0100 */
[C---:B------:R-:W-:Y:S02]  /*1e80*/  ISETP.GT.AND P3, PT, R0.reuse, RZ, PT ;  /* 0x000000ff0000720c */ /* 0x040fe40003f64270 */
[C---:B------:R-:W-:Y:S02]  /*1e90*/  ISETP.GT.AND P4, PT, R0.reuse, 0x1, PT ;  /* 0x000000010000780c */ /* 0x040fe40003f84270 */
[----:B------:R-:W-:Y:S02]  /*1ea0*/  ISETP.GT.AND P5, PT, R0, 0x8, PT ;  /* 0x000000080000780c */ /* 0x000fe40003fa4270 */
[----:B------:R-:W-:Y:S02]  /*1eb0*/  FSEL R6, R90, -INF , P3 ;  /* 0xff8000005a067808 */ /* 0x000fe40001800000 */
[----:B------:R-:W-:Y:S02]  /*1ec0*/  FSEL R104, R91, -INF , P4 ;  /* 0xff8000005b687808 */ /* 0x000fe40002000000 */
[----:B------:R-:W-:-:S02]  /*1ed0*/  ISETP.GT.AND P3, PT, R0, 0x9, PT ;  /* 0x000000090000780c */ /* 0x000fc40003f64270 */
[----:B------:R-:W-:Y:S02]  /*1ee0*/  FSEL R8, R94, -INF , P5 ;  /* 0xff8000005e087808 */ /* 0x000fe40002800000 */
[----:B------:R-:W-:Y:S02]  /*1ef0*/  FMNMX.FTZ R7, R6, R104, !PT ;  /* 0x0000006806077209 */ /* 0x000fe40007810000 */
[----:B------:R-:W-:Y:S02]  /*1f00*/  ISETP.GT.AND P4, PT, R0, 0x10, PT ;  /* 0x000000100000780c */ /* 0x000fe40003f84270 */
[----:B------:R-:W-:Y:S02]  /*1f10*/  FSEL R90, R95, -INF , P3 ;  /* 0xff8000005f5a7808 */ /* 0x000fe40001800000 */
[----:B------:R-:W-:Y:S02]  /*1f20*/  FMNMX.FTZ R7, R8, R7, !PT ;  /* 0x0000000708077209 */ /* 0x000fe40007810000 */
[----:B------:R-:W-:-:S02]  /*1f30*/  ISETP.GT.AND P3, PT, R0, 0x11, PT ;  /* 0x000000110000780c */ /* 0x000fc40003f64270 */
[----:B------:R-:W-:Y:S02]  /*1f40*/  FSEL R106, R98, -INF , P4 ;  /* 0xff800000626a7808 */ /* 0x000fe40002000000 */
[----:B------:R-:W-:Y:S02]  /*1f50*/  FMNMX.FTZ R7, R90, R7, !PT ;  /* 0x000000075a077209 */ /* 0x000fe40007810000 */
[----:B------:R-:W-:Y:S02]  /*1f60*/  ISETP.GT.AND P4, PT, R0, 0x18, PT ;  /* 0x000000180000780c */ /* 0x000fe40003f84270 */
[----:B------:R-:W-:Y:S02]  /*1f70*/  FSEL R98, R99, -INF , P3 ;  /* 0xff80000063627808 */ /* 0x000fe40001800000 */
[----:B------:R-:W-:Y:S02]  /*1f80*/  FMNMX.FTZ R7, R106, R7, !PT ;  /* 0x000000076a077209 */ /* 0x000fe40007810000 */
[----:B------:R-:W-:Y:S01]  /*1f90*/  ISETP.GT.AND P3, PT, R0, 0x19, PT ;  /* 0x000000190000780c */ /* 0x000fe20003f64270 */
[----:B------:R-:W-:-:S02]  /*1fa0*/  WARPGROUP.DEPBAR.LE gsb0, 0x0 ;  /* 0x00008000000079c5 */ /* 0x000fc40000010000 */
[----:B------:R-:W-:Y:S01]  /*1fb0*/  WARPGROUP.ARRIVE ;  /* 0x00000000000079c5 */ /* 0x000fe20000000000 */
[----:B------:R-:W-:Y:S02]  /*1fc0*/  FSEL R102, R102, -INF , P4 ;  /* 0xff80000066667808 */ /* 0x000fe40002000000 */
[----:B------:R-:W-:Y:S02]  /*1fd0*/  FMNMX.FTZ R7, R98, R7, !PT ;  /* 0x0000000762077209 */ /* 0x000fe40007810000 */
[----:B------:R-:W-:Y:S01]  /*1fe0*/  ISETP.GT.AND P4, PT, R0, 0x20, PT ;  /* 0x000000200000780c */ /* 0x000fe20003f84270 */
[----:B------:R-:W-:Y:S01]  /*1ff0*/  QGMMA.64x32x32.F32.E4M3.E4M3 R56, gdesc[UR4], R56, gsb0 ;  /* 0x00600000043879f3 */ /* 0x000fe20008000838 */
[----:B------:R-:W-:Y:S01]  /*2000*/  UIADD3 UR6, UR12, 0x182, URZ ;  /* 0x000001820c067890 */ /* 0x000fe2000fffe03f */
[----:B------:R-:W-:Y:S01]  /*2010*/  FSEL R94, R103, -INF , P3 ;  /* 0xff800000675e7808 */ /* 0x000fe20001800000 */
[----:B------:R-:W-:Y:S01]  /*2020*/  UMOV UR7, 0x80000020 ;  /* 0x8000002000077882 */ /* 0x000fe20000000000 */
[----:B------:R-:W-:-:S02]  /*2030*/  FMNMX.FTZ R7, R102, R7, !PT ;  /* 0x0000000766077209 */ /* 0x000fc40007810000 */
[----:B------:R-:W-:Y:S02]  /*2040*/  ISETP.GT.AND P3, PT, R0, 0x21, PT ;  /* 0x000000210000780c */ /* 0x000fe40003f64270 */
[----:B------:R-:W-:Y:S02]  /*2050*/  FSEL R14, R74, -INF , P4 ;  /* 0xff8000004a0e7808 */ /* 0x000fe40002000000 */
[----:B------:R-:W-:Y:S02]  /*2060*/  FMNMX.FTZ R7, R94, R7, !PT ;  /* 0x000000075e077209 */ /* 0x000fe40007810000 */
[----:B------:R-:W-:Y:S02]  /*2070*/  ISETP.GT.AND P4, PT, R0, 0x28, PT ;  /* 0x000000280000780c */ /* 0x000fe40003f84270 */
[----:B------:R-:W-:Y:S02]  /*2080*/  FSEL R20, R75, -INF , P3 ;  /* 0xff8000004b147808 */ /* 0x000fe40001800000 */
        /* <DEDUP_REMOVED lines=20> */
[----:B------:R-:W-:Y:S01]  /*21d0*/  FMNMX.FTZ R7, R87, R4, !PT ;  /* 0x0000000457077209 */ /* 0x000fe20007810000 */
[----:B------:R-:W-:Y:S02]  /*21e0*/  WARPGROUP.DEPBAR.LE gsb0, 0x0 ;  /* 0x00008000000079c5 */ /* 0x000fe40000010000 */
[----:B------:R-:W-:Y:S01]  /*21f0*/  WARPGROUP.ARRIVE ;  /* 0x00000000000079c5 */ /* 0x000fe20000000000 */
[----:B------:R-:W-:Y:S02]  /*2200*/  FSEL R58, R58, -INF , P4 ;  /* 0xff8000003a3a7808 */ /* 0x000fe40002000000 */
[----:B------:R-:W-:Y:S02]  /*2210*/  ISETP.GT.AND P4, PT, R0, 0x48, PT ;  /* 0x000000480000780c */ /* 0x000fe40003f84270 */
[----:B------:R-:W-:Y:S01]  /*2220*/  FSEL R59, R59, -INF , P3 ;  /* 0xff8000003b3b7808 */ /* 0x000fe20001800000 */
[----:B------:R-:W-:Y:S01]  /*2230*/  QGMMA.64x32x32.F32.E4M3.E4M3 R40, gdesc[UR4], R40, gsb0 ;  /* 0x00600000042879f3 */ /* 0x000fe20008000828 */
[----:B------:R-:W-:Y:S01]  /*2240*/  UIADD3 UR6, UR12, 0x202, URZ ;  /* 0x000002020c067890 */ /* 0x000fe2000fffe03f */
[----:B------:R-:W-:Y:S01]  /*2250*/  FMNMX.FTZ R4, R58, R7, !PT ;  /* 0x000000073a047209 */ /* 0x000fe20007810000 */
[----:B------:R-:W-:Y:S01]  /*2260*/  UMOV UR7, 0x80000020 ;  /* 0x8000002000077882 */ /* 0x000fe20000000000 */
[----:B------:R-:W-:Y:S01]  /*2270*/  ISETP.GT.AND P3, PT, R0, 0x49, PT ;  /* 0x000000490000780c */ /* 0x000fe20003f64270 */
[----:B------:R-:W-:Y:S01]  /*2280*/  @UP0 ULDC UR12, c[0x0][0x450] ;  /* 0x00011400000c0ab9 */ /* 0x000fe20000000800 */
[----:B------:R-:W-:-:S02]  /*2290*/  FSEL R62, R62, -INF , P4 ;  /* 0xff8000003e3e7808 */ /* 0x000fc40002000000 */
[----:B------:R-:W-:Y:S02]  /*22a0*/  FMNMX.FTZ R7, R59, R4, !PT ;  /* 0x000000043b077209 */ /* 0x000fe40007810000 */
[----:B------:R-:W-:Y:S02]  /*22b0*/  ISETP.GT.AND P4, PT, R0, 0x50, PT ;  /* 0x000000500000780c */ /* 0x000fe40003f84270 */
[----:B------:R-:W-:Y:S02]  /*22c0*/  FSEL R63, R63, -INF , P3 ;  /* 0xff8000003f3f7808 */ /* 0x000fe40001800000 */
[----:B------:R-:W-:Y:S02]  /*22d0*/  FMNMX.FTZ R4, R62, R7, !PT ;  /* 0x000000073e047209 */ /* 0x000fe40007810000 */
[----:B------:R-:W-:Y:S02]  /*22e0*/  ISETP.GT.AND P3, PT, R0, 0x51, PT ;  /* 0x000000510000780c */ /* 0x000fe40003f64270 */
        /* <DEDUP_REMOVED lines=12> */
[----:B------:R-:W-:Y:S01]  /*23b0*/  FMNMX.FTZ R7, R71, R4, !PT ;  /* 0x0000000447077209 */ /* 0x000fe20007810000 */
[----:B------:R-:W-:-:S02]  /*23c0*/  WARPGROUP.DEPBAR.LE gsb0, 0x0 ;  /* 0x00008000000079c5 */ /* 0x000fc40000010000 */
[----:B------:R-:W-:Y:S01]  /*23d0*/  WARPGROUP.ARRIVE ;  /* 0x00000000000079c5 */ /* 0x000fe20000000000 */
[----:B------:R-:W-:Y:S02]  /*23e0*/  FSEL R42, R42, -INF , P4 ;  /* 0xff8000002a2a7808 */ /* 0x000fe40002000000 */
[----:B------:R-:W-:Y:S02]  /*23f0*/  ISETP.GT.AND P4, PT, R0, 0x68, PT ;  /* 0x000000680000780c */ /* 0x000fe40003f84270 */
[----:B------:R-:W-:Y:S01]  /*2400*/  FSEL R43, R43, -INF , P3 ;  /* 0xff8000002b2b7808 */ /* 0x000fe20001800000 */
[----:B------:R-:W-:Y:S01]  /*2410*/  QGMMA.64x32x32.F32.E4M3.E4M3 R24, gdesc[UR4], R24, gsb0 ;  /* 0x00600000041879f3 */ /* 0x000fe20008000818 */
[----:B------:R-:W-:Y:S01]  /*2420*/  FMNMX.FTZ R4, R42, R7, !PT ;  /* 0x000000072a047209 */ /* 0x000fe20007810000 */
[----:B------:R-:W-:Y:S01]  /*2430*/  @UP0 ULDC UR6, c[0x0][0x44c] ;  /* 0x0001130000060ab9 */ /* 0x000fe20000000800 */
[----:B------:R-:W-:Y:S01]  /*2440*/  ISETP.GT.AND P3, PT, R0, 0x69, PT ;  /* 0x000000690000780c */ /* 0x000fe20003f64270 */
[----:B------:R-:W-:Y:S01]  /*2450*/  UIMAD.WIDE.U32 UR6, UR43, UR6, URZ ;  /* 0x000000062b0672a5 */ /* 0x000fe2000f8e003f */
[----:B------:R-:W-:-:S02]  /*2460*/  FSEL R46, R46, -INF , P4 ;  /* 0xff8000002e2e7808 */ /* 0x000fc40002000000 */
[----:B------:R-:W-:Y:S01]  /*2470*/  FMNMX.FTZ R7, R43, R4, !PT ;  /* 0x000000042b077209 */ /* 0x000fe20007810000 */
[----:B------:R-:W-:Y:S01]  /*2480*/  @UP0 USHF.R.U32.HI UR10, URZ, UR12, UR7 ;  /* 0x0000000c3f0a0299 */ /* 0x000fe20008011607 */
[----:B------:R-:W-:Y:S02]  /*2490*/  ISETP.GT.AND P4, PT, R0, 0x70, PT ;  /* 0x000000700000780c */ /* 0x000fe40003f84270 */
[----:B------:R-:W-:Y:S01]  /*24a0*/  FSEL R47, R47, -INF , P3 ;  /* 0xff8000002f2f7808 */ /* 0x000fe20001800000 */
[----:B------:R-:W-:Y:S01]  /*24b0*/  UIADD3 UR6, UR11, UR10, URZ ;  /* 0x0000000a0b067290 */ /* 0x000fe2000fffe03f */
[----:B------:R-:W-:Y:S02]  /*24c0*/  FMNMX.FTZ R4, R46, R7, !PT ;  /* 0x000000072e047209 */ /* 0x000fe40007810000 */
[----:B------:R-:W-:Y:S01]  /*24d0*/  ISETP.GT.AND P3, PT, R0, 0x71, PT ;  /* 0x000000710000780c */ /* 0x000fe20003f64270 */
[----:B------:R-:W-:Y:S01]  /*24e0*/  UIMAD.WIDE UR6, UR6, 0x66666667, URZ ;  /* 0x66666667060678a5 */ /* 0x000fe2000f8e023f */
[----:B------:R-:W-:-:S02]  /*24f0*/  FSEL R50, R50, -INF , P4 ;  /* 0xff80000032327808 */ /* 0x000fc40002000000 */
[----:B------:R-:W-:Y:S01]  /*2500*/  FMNMX.FTZ R7, R47, R4, !PT ;  /* 0x000000042f077209 */ /* 0x000fe20007810000 */
[----:B------:R-:W-:Y:S01]  /*2510*/  USHF.R.U32.HI UR6, URZ, 0x1f, UR7 ;  /* 0x0000001f3f067899 */ /* 0x000fe20008011607 */
[----:B------:R-:W-:Y:S02]  /*2520*/  ISETP.GT.AND P4, PT, R0, 0x78, PT ;  /* 0x000000780000780c */ /* 0x000fe40003f84270 */
[----:B------:R-:W-:Y:S01]  /*2530*/  FSEL R51, R51, -INF , P3 ;  /* 0xff80000033337808 */ /* 0x000fe20001800000 */
[----:B------:R-:W-:Y:S01]  /*2540*/  ULEA.HI.SX32 UR6, UR7, UR6, 0x1a ;  /* 0x0000000607067291 */ /* 0x000fe2000f8fd23f */
[----:B------:R-:W-:Y:S02]  /*2550*/  FMNMX.FTZ R4, R50, R7, !PT ;  /* 0x0000000732047209 */ /* 0x000fe40007810000 */
[----:B------:R-:W-:Y:S01]  /*2560*/  ISETP.GT.AND P3, PT, R0, 0x79, PT ;  /* 0x000000790000780c */ /* 0x000fe20003f64270 */
[----:B------:R-:W-:Y:S01]  /*2570*/  UISETP.LT.AND UP1, UPT, URZ, UR6, UPT ;  /* 0x000000063f00728c */ /* 0x000fe2000bf21270 */
[----:B------:R-:W-:-:S02]  /*2580*/  FSEL R54, R54, -INF , P4 ;  /* 0xff80000036367808 */ /* 0x000fc40002000000 */
[----:B------:R-:W-:Y:S01]  /*2590*/  FMNMX.FTZ R7, R51, R4, !PT ;  /* 0x0000000433077209 */ /* 0x000fe20007810000 */
[----:B------:R-:W-:Y:S01]  /*25a0*/  USEL UR22, URZ, UR6, !UP1 ;  /* 0x000000063f167287 */ /* 0x000fe2000c800000 */
[----:B------:R-:W-:Y:S02]  /*25b0*/  ISETP.GT.AND P4, PT, R0, 0x80, PT ;  /* 0x000000800000780c */ /* 0x000fe40003f84270 */
[----:B------:R-:W-:Y:S01]  /*25c0*/  FSEL R55, R55, -INF , P3 ;  /* 0xff80000037377808 */ /* 0x000fe20001800000 */
[----:B------:R-:W-:Y:S01]  /*25d0*/  UISETP.GE.AND UP1, UPT, UR23, UR22, UPT ;  /* 0x000000161700728c */ /* 0x000fe2000bf26270 */
[----:B------:R-:W-:Y:S02]  /*25e0*/  FMNMX.FTZ R4, R54, R7, !PT ;  /* 0x0000000736047209 */ /* 0x000fe40007810000 */
[----:B------:R-:W-:Y:S02]  /*25f0*/  ISETP.GT.AND P3, PT, R0, 0x81, PT ;  /* 0x000000810000780c */ /* 0x000fe40003f64270 */
[----:B------:R-:W-:Y:S01]  /*2600*/  FMNMX.FTZ R7, R55, R4, !PT ;  /* 0x0000000437077209 */ /* 0x000fe20007810000 */
[----:B------:R-:W-:-:S02]  /*2610*/  WARPGROUP.DEPBAR.LE gsb0, 0x0 ;  /* 0x00008000000079c5 */ /* 0x000fc40000010000 */
[----:B------:R-:W-:Y:S02]  /*2620*/  FSEL R26, R26, -INF , P4 ;  /* 0xff8000001a1a7808 */ /* 0x000fe40002000000 */
        /* <DEDUP_REMOVED lines=18> */
[----:B------:R-:W-:Y:S02]  /*2750*/  FSEL R4, R39, -INF , P3 ;  /* 0xff80000027047808 */ /* 0x000fe40001800000 */
[----:B------:R-:W-:-:S04]  /*2760*/  FMNMX.FTZ R7, R38, R7, !PT ;  /* 0x0000000726077209 */ /* 0x000fc80007810000 */
[----:B------:R-:W-:Y:S01]  /*2770*/  FMNMX.FTZ R9, R4, R7, !PT ;  /* 0x0000000704097209 */ /* 0x000fe20007810000 */
[----:B------:R-:W-:-:S04]  /*2780*/  IMAD.U32 R7, RZ, RZ, UR42 ;  /* 0x0000002aff077e24 */ /* 0x000fc8000f8e00ff */
[----:B------:R-:W0:Y:S02]  /*2790*/  SHFL.BFLY PT, R0, R9, 0x2, 0x1f ;  /* 0x0c401f0009007f89 */ /* 0x000e2400000e0000 */
[----:B0-----:R-:W-:-:S05]  /*27a0*/  FMNMX.FTZ R11, R9, R0, !PT ;  /* 0x00000000090b7209 */ /* 0x001fca0007810000 */
[----:B------:R-:W0:Y:S02]  /*27b0*/  SHFL.BFLY PT, R0, R11, 0x1, 0x1f ;  /* 0x0c201f000b007f89 */ /* 0x000e2400000e0000 */
[----:B0-----:R-:W-:-:S04]  /*27c0*/  FMNMX.FTZ R0, R11, R0, !PT ;  /* 0x000000000b007209 */ /* 0x001fc80007810000 */
[C---:B------:R-:W-:Y:S01]  /*27d0*/  FSETP.NEU.FTZ.AND P3, PT, R0.reuse, -INF , PT ;  /* 0xff8000000000780b */ /* 0x040fe20003f7d000 */
[----:B------:R-:W-:-:S05]  /*27e0*/  FFMA.FTZ R7, R0, R7, -8 ;  /* 0xc100000000077423 */ /* 0x000fca0000010007 */
[----:B------:R-:W-:-:S05]  /*27f0*/  FSEL R7, R7, RZ, P3 ;  /* 0x000000ff07077208 */ /* 0x000fca0001800000 */
[--C-:B------:R-:W-:Y:S01]  /*2800*/  FFMA.FTZ R11, R90, UR42, -R7.reuse ;  /* 0x0000002a5a0b7c23 */ /* 0x100fe20008010807 */
[----:B------:R-:W-:Y:S01]  /*2810*/  VIADDMNMX R90, R13, R15, R12, PT ;  /* 0x0000000f0d5a7246 */ /* 0x000fe2000380010c */
[--C-:B------:R-:W-:Y:S01]  /*2820*/  FFMA.FTZ R39, R94, UR42, -R7.reuse ;  /* 0x0000002a5e277c23 */ /* 0x100fe20008010807 */
[----:B------:R-:W-:-:S01]  /*2830*/  FFMA.FTZ R75, R20, UR42, -R7 ;  /* 0x0000002a144b7c23 */ /* 0x000fc20008010807 */
[--C-:B------:R-:W-:Y:S01]  /*2840*/  FFMA.FTZ R79, R74, UR42, -R7.reuse ;  /* 0x0000002a4a4f7c23 */ /* 0x100fe20008010807 */
[C---:B------:R-:W-:Y:S01]  /*2850*/  ISETP.GT.AND P3, PT, R90.reuse, RZ, PT ;  /* 0x000000ff5a00720c */ /* 0x040fe20003f64270 */
[--C-:B------:R-:W-:Y:S01]  /*2860*/  FFMA.FTZ R87, R87, UR42, -R7.reuse ;  /* 0x0000002a57577c23 */ /* 0x100fe20008010807 */
[----:B------:R-:W-:Y:S01]  /*2870*/  ISETP.GT.AND P4, PT, R90, 0x1, PT ;  /* 0x000000015a00780c */ /* 0x000fe20003f84270 */
[--C-:B------:R-:W-:Y:S01]  /*2880*/  FFMA.FTZ R6, R6, UR42, -R7.reuse ;  /* 0x0000002a06067c23 */ /* 0x100fe20008010807 */
[----:B------:R-:W-:Y:S01]  /*2890*/  ISETP.GT.AND P5, PT, R90, 0x8, PT ;  /* 0x000000085a00780c */ /* 0x000fe20003fa4270 */
[--C-:B------:R-:W-:Y:S01]  /*28a0*/  FFMA.FTZ R9, R104, UR42, -R7.reuse ;  /* 0x0000002a68097c23 */ /* 0x100fe20008010807 */
[----:B------:R-:W-:Y:S01]  /*28b0*/  FSEL R88, R88, -INF , P3 ;  /* 0xff80000058587808 */ /* 0x000fe20001800000 */
[--C-:B------:R-:W-:Y:S01]  /*28c0*/  FFMA.FTZ R8, R8, UR42, -R7.reuse ;  /* 0x0000002a08087c23 */ /* 0x100fe20008010807 */
[----:B------:R-:W-:Y:S01]  /*28d0*/  FSEL R89, R89, -INF , P4 ;  /* 0xff80000059597808 */ /* 0x000fe20002000000 */
[--C-:B------:R-:W-:Y:S01]  /*28e0*/  FFMA.FTZ R106, R106, UR42, -R7.reuse ;  /* 0x0000002a6a6a7c23 */ /* 0x100fe20008010807 */
[----:B------:R-:W-:Y:S01]  /*28f0*/  ISETP.GT.AND P3, PT, R90, 0x9, PT ;  /* 0x000000095a00780c */ /* 0x000fe20003f64270 */
[--C-:B------:R-:W-:Y:S01]  /*2900*/  FFMA.FTZ R13, R98, UR42, -R7.reuse ;  /* 0x0000002a620d7c23 */ /* 0x100fe20008010807 */
[----:B------:R-:W-:Y:S01]  /*2910*/  FSEL R92, R92, -INF , P5 ;  /* 0xff8000005c5c7808 */ /* 0x000fe20002800000 */
[--C-:B------:R-:W-:Y:S01]  /*2920*/  FFMA.FTZ R12, R102, UR42, -R7.reuse ;  /* 0x0000002a660c7c23 */ /* 0x100fe20008010807 */
[----:B------:R-:W-:Y:S01]  /*2930*/  FMNMX.FTZ R15, R88, R89, !PT ;  /* 0x00000059580f7209 */ /* 0x000fe20007810000 */
        /* <DEDUP_REMOVED lines=8> */
[----:B------:R0:W-:Y:S01]  /*29c0*/  MUFU.EX2 R15, R39 ;  /* 0x00000027000f7308 */ /* 0x0001e20000000800 */
        /* <DEDUP_REMOVED lines=13> */
[----:B------:R-:W-:Y:S01]  /*2aa0*/  FFMA.FTZ R38, R38, UR42, -R7 ;  /* 0x0000002a26267c23 */ /* 0x000fe20008010807 */
[----:B------:R-:W-:Y:S01]  /*2ab0*/  FMNMX.FTZ R21, R97, R94, !PT ;  /* 0x0000005e61157209 */ /* 0x000fe20007810000 */
[----:B------:R-:W-:Y:S01]  /*2ac0*/  MUFU.EX2 R6, R6 ;  /* 0x0000000600067308 */ /* 0x000fe20000000800 */
[----:B------:R-:W-:-:S02]  /*2ad0*/  FSEL R101, R101, -INF , P3 ;  /* 0xff80000065657808 */ /* 0x000fc40001800000 */
[----:B------:R-:W-:Y:S02]  /*2ae0*/  ISETP.GT.AND P3, PT, R90, 0x20, PT ;  /* 0x000000205a00780c */ /* 0x000fe40003f64270 */
[----:B------:R-:W-:Y:S02]  /*2af0*/  FMNMX.FTZ R20, R100, R21, !PT ;  /* 0x0000001564147209 */ /* 0x000fe40007810000 */
[----:B------:R-:W-:Y:S01]  /*2b00*/  ISETP.GT.AND P4, PT, R90, 0x21, PT ;  /* 0x000000215a00780c */ /* 0x000fe20003f84270 */
[----:B------:R1:W-:Y:S01]  /*2b10*/  MUFU.EX2 R21, R75 ;  /* 0x0000004b00157308 */ /* 0x0003e20000000800 */
[----:B------:R-:W-:Y:S02]  /*2b20*/  FSEL R72, R72, -INF , P3 ;  /* 0xff80000048487808 */ /* 0x000fe40001800000 */
[----:B0-----:R-:W-:Y:S01]  /*2b30*/  FMNMX.FTZ R39, R101, R20, !PT ;  /* 0x0000001465277209 */ /* 0x001fe20007810000 */
[----:B------:R-:W-:-:S01]  /*2b40*/  FFMA.FTZ R20, R78, UR42, -R7 ;  /* 0x0000002a4e147c23 */ /* 0x000fc20008010807 */
[----:B------:R-:W-:-:S02]  /*2b50*/  ISETP.GT.AND P3, PT, R90, 0x28, PT ;  /* 0x000000285a00780c */ /* 0x000fc40003f64270 */
[----:B------:R-:W-:Y:S01]  /*2b60*/  FSEL R73, R73, -INF , P4 ;  /* 0xff80000049497808 */ /* 0x000fe20002000000 */
[----:B------:R-:W-:Y:S01]  /*2b70*/  MUFU.EX2 R9, R9 ;  /* 0x0000000900097308 */ /* 0x000fe20000000800 */
[----:B------:R-:W-:Y:S02]  /*2b80*/  FMNMX.FTZ R78, R72, R39, !PT ;  /* 0x00000027484e7209 */ /* 0x000fe40007810000 */
[----:B------:R-:W-:Y:S02]  /*2b90*/  ISETP.GT.AND P4, PT, R90, 0x29, PT ;  /* 0x000000295a00780c */ /* 0x000fe40003f84270 */
[----:B------:R-:W-:Y:S02]  /*2ba0*/  FSEL R76, R76, -INF , P3 ;  /* 0xff8000004c4c7808 */ /* 0x000fe40001800000 */
[----:B------:R-:W-:Y:S01]  /*2bb0*/  FMNMX.FTZ R39, R73, R78, !PT ;  /* 0x0000004e49277209 */ /* 0x000fe20007810000 */
[----:B------:R-:W-:Y:S01]  /*2bc0*/  MUFU.EX2 R8, R8 ;  /* 0x0000000800087308 */ /* 0x000fe20000000800 */
[----:B------:R-:W-:-:S02]  /*2bd0*/  ISETP.GT.AND P3, PT, R90, 0x30, PT ;  /* 0x000000305a00780c */ /* 0x000fc40003f64270 */
[----:B------:R-:W-:Y:S02]  /*2be0*/  FSEL R77, R77, -INF , P4 ;  /* 0xff8000004d4d7808 */ /* 0x000fe40002000000 */
[----:B------:R-:W-:Y:S02]  /*2bf0*/  FMNMX.FTZ R74, R76, R39, !PT ;  /* 0x000000274c4a7209 */ /* 0x000fe40007810000 */
[----:B------:R-:W-:Y:S01]  /*2c00*/  ISETP.GT.AND P4, PT, R90, 0x31, PT ;  /* 0x000000315a00780c */ /* 0x000fe20003f84270 */
[----:B------:R0:W-:Y:S01]  /*2c10*/  MUFU.EX2 R39, R79 ;  /* 0x0000004f00277308 */ /* 0x0001e20000000800 */
[----:B------:R-:W-:Y:S02]  /*2c20*/  FSEL R80, R80, -INF , P3 ;  /* 0xff80000050507808 */ /* 0x000fe40001800000 */
[----:B-1----:R-:W-:Y:S01]  /*2c30*/  FMNMX.FTZ R75, R77, R74, !PT ;  /* 0x0000004a4d4b7209 */ /* 0x002fe20007810000 */
[----:B------:R-:W-:-:S01]  /*2c40*/  FFMA.FTZ R74, R82, UR42, -R7 ;  /* 0x0000002a524a7c23 */ /* 0x000fc20008010807 */
[----:B------:R-:W-:Y:S01]  /*2c50*/  ISETP.GT.AND P3, PT, R90, 0x38, PT ;  /* 0x000000385a00780c */ /* 0x000fe20003f64270 */
[----:B------:R-:W-:-:S01]  /*2c60*/  FFMA.FTZ R82, R2, UR42, -R7 ;  /* 0x0000002a02527c23 */ /* 0x000fc20008010807 */
[----:B------:R-:W-:Y:S01]  /*2c70*/  FSEL R81, R81, -INF , P4 ;  /* 0xff80000051517808 */ /* 0x000fe20002000000 */
[----:B------:R-:W1:Y:S01]  /*2c80*/  MUFU.EX2 R11, R11 ;  /* 0x0000000b000b7308 */ /* 0x000e620000000800 */
[----:B------:R-:W-:-:S02]  /*2c90*/  FMNMX.FTZ R78, R80, R75, !PT ;  /* 0x0000004b504e7209 */ /* 0x000fc40007810000 */
[----:B------:R-:W-:Y:S02]  /*2ca0*/  ISETP.GT.AND P4, PT, R90, 0x39, PT ;  /* 0x000000395a00780c */ /* 0x000fe40003f84270 */
[----:B------:R-:W-:Y:S02]  /*2cb0*/  FSEL R84, R84, -INF , P3 ;  /* 0xff80000054547808 */ /* 0x000fe40001800000 */
[----:B------:R-:W-:Y:S01]  /*2cc0*/  FMNMX.FTZ R75, R81, R78, !PT ;  /* 0x0000004e514b7209 */ /* 0x000fe20007810000 */
[----:B------:R-:W-:-:S01]  /*2cd0*/  FFMA.FTZ R78, R86, UR42, -R7 ;  /* 0x0000002a564e7c23 */ /* 0x000fc20008010807 */
[----:B------:R-:W-:Y:S01]  /*2ce0*/  FSEL R85, R85, -INF , P4 ;  /* 0xff80000055557808 */ /* 0x000fe20002000000 */
[----:B------:R-:W-:-:S01]  /*2cf0*/  FFMA.FTZ R86, R67, UR42, -R7 ;  /* 0x0000002a43567c23 */ /* 0x000fc20008010807 */
[----:B------:R-:W-:Y:S01]  /*2d00*/  ISETP.GT.AND P3, PT, R90, 0x40, PT ;  /* 0x000000405a00780c */ /* 0x000fe20003f64270 */
[----:B------:R-:W-:Y:S01]  /*2d10*/  MUFU.EX2 R10, R106 ;  /* 0x0000006a000a7308 */ /* 0x000fe20000000800 */
[----:B------:R-:W-:-:S02]  /*2d20*/  FMNMX.FTZ R2, R84, R75, !PT ;  /* 0x0000004b54027209 */ /* 0x000fc40007810000 */
[----:B------:R-:W-:Y:S02]  /*2d30*/  ISETP.GT.AND P4, PT, R90, 0x41, PT ;  /* 0x000000415a00780c */ /* 0x000fe40003f84270 */
[----:B------:R-:W-:Y:S02]  /*2d40*/  FSEL R56, R56, -INF , P3 ;  /* 0xff80000038387808 */ /* 0x000fe40001800000 */
[----:B0-----:R-:W-:Y:S01]  /*2d50*/  FMNMX.FTZ R79, R85, R2, !PT ;  /* 0x00000002554f7209 */ /* 0x001fe20007810000 */
[----:B------:R0:W-:Y:S01]  /*2d60*/  MUFU.EX2 R75, R82 ;  /* 0x00000052004b7308 */ /* 0x0001e20000000800 */
[----:B------:R-:W-:Y:S02]  /*2d70*/  ISETP.GT.AND P3, PT, R90, 0x48, PT ;  /* 0x000000485a00780c */ /* 0x000fe40003f64270 */
[----:B------:R-:W-:Y:S02]  /*2d80*/  FSEL R57, R57, -INF , P4 ;  /* 0xff80000039397808 */ /* 0x000fe40002000000 */
[----:B------:R-:W-:-:S02]  /*2d90*/  FMNMX.FTZ R2, R56, R79, !PT ;  /* 0x0000004f38027209 */ /* 0x000fc40007810000 */
[----:B------:R-:W-:Y:S01]  /*2da0*/  ISETP.GT.AND P4, PT, R90, 0x49, PT ;  /* 0x000000495a00780c */ /* 0x000fe20003f84270 */
[----:B------:R-:W-:Y:S01]  /*2db0*/  MUFU.EX2 R13, R13 ;  /* 0x0000000d000d7308 */ /* 0x000fe20000000800 */
[----:B------:R-:W-:Y:S01]  /*2dc0*/  FSEL R60, R60, -INF , P3 ;  /* 0xff8000003c3c7808 */ /* 0x000fe20001800000 */
[----:B0-----:R-:W-:Y:S01]  /*2dd0*/  FFMA.FTZ R82, R62, UR42, -R7 ;  /* 0x0000002a3e527c23 */ /* 0x001fe20008010807 */
[----:B------:R-:W-:Y:S02]  /*2de0*/  FMNMX.FTZ R79, R57, R2, !PT ;  /* 0x00000002394f7209 */ /* 0x000fe40007810000 */
[----:B------:R-:W-:Y:S02]  /*2df0*/  ISETP.GT.AND P3, PT, R90, 0x50, PT ;  /* 0x000000505a00780c */ /* 0x000fe40003f64270 */
[----:B------:R-:W-:Y:S01]  /*2e00*/  FSEL R61, R61, -INF , P4 ;  /* 0xff8000003d3d7808 */ /* 0x000fe20002000000 */
[----:B------:R-:W0:Y:S01]  /*2e10*/  MUFU.EX2 R12, R12 ;  /* 0x0000000c000c7308 */ /* 0x000e220000000800 */
[----:B------:R-:W-:-:S02]  /*2e20*/  FMNMX.FTZ R2, R60, R79, !PT ;  /* 0x0000004f3c027209 */ /* 0x000fc40007810000 */
[----:B------:R-:W-:Y:S02]  /*2e30*/  ISETP.GT.AND P4, PT, R90, 0x51, PT ;  /* 0x000000515a00780c */ /* 0x000fe40003f84270 */
[----:B------:R-:W-:Y:S02]  /*2e40*/  FSEL R64, R64, -INF , P3 ;  /* 0xff80000040407808 */ /* 0x000fe40001800000 */
[----:B------:R-:W-:Y:S01]  /*2e50*/  FMNMX.FTZ R83, R61, R2, !PT ;  /* 0x000000023d537209 */ /* 0x000fe20007810000 */
[----:B------:R-:W-:Y:S01]  /*2e60*/  MUFU.EX2 R79, R87 ;  /* 0x00000057004f7308 */ /* 0x000fe20000000800 */
[----:B------:R-:W-:Y:S02]  /*2e70*/  ISETP.GT.AND P3, PT, R90, 0x58, PT ;  /* 0x000000585a00780c */ /* 0x000fe40003f64270 */
[----:B------:R-:W-:Y:S02]  /*2e80*/  FSEL R65, R65, -INF , P4 ;  /* 0xff80000041417808 */ /* 0x000fe40002000000 */
[----:B------:R-:W-:-:S02]  /*2e90*/  FMNMX.FTZ R2, R64, R83, !PT ;  /* 0x0000005340027209 */ /* 0x000fc40007810000 */
[----:B------:R-:W-:Y:S01]  /*2ea0*/  ISETP.GT.AND P4, PT, R90, 0x59, PT ;  /* 0x000000595a00780c */ /* 0x000fe20003f84270 */
[----:B------:R-:W-:Y:S01]  /*2eb0*/  MUFU.EX2 R14, R14 ;  /* 0x0000000e000e7308 */ /* 0x000fe20000000800 */
[----:B------:R-:W-:Y:S02]  /*2ec0*/  FSEL R68, R68, -INF , P3 ;  /* 0xff80000044447808 */ /* 0x000fe40001800000 */
[----:B------:R-:W-:Y:S02]  /*2ed0*/  FMNMX.FTZ R83, R65, R2, !PT ;  /* 0x0000000241537209 */ /* 0x000fe40007810000 */
[----:B------:R-:W-:Y:S02]  /*2ee0*/  FSEL R69, R69, -INF , P4 ;  /* 0xff80000045457808 */ /* 0x000fe40002000000 */
[----:B------:R-:W-:Y:S01]  /*2ef0*/  ISETP.GT.AND P3, PT, R90, 0x60, PT ;  /* 0x000000605a00780c */ /* 0x000fe20003f64270 */
[----:B------:R-:W-:Y:S01]  /*2f00*/  MUFU.EX2 R20, R20 ;  /* 0x0000001400147308 */ /* 0x000fe20000000800 */
        /* <DEDUP_REMOVED lines=12> */
[----:B------:R-:W-:Y:S02]  /*2fd0*/  ISETP.GT.AND P3, PT, R90, 0x70, PT ;  /* 0x000000705a00780c */ /* 0x000fe40003f64270 */
[----:B------:R-:W-:Y:S01]  /*2fe0*/  FSEL R45, R45, -INF , P4 ;  /* 0xff8000002d2d7808 */ /* 0x000fe20002000000 */
[----:B------:R2:W-:Y:S01]  /*2ff0*/  MUFU.EX2 R44, R82 ;  /* 0x00000052002c7308 */ /* 0x0005e20000000800 */
[----:B------:R-:W-:-:S02]  /*3000*/  FMNMX.FTZ R2, R62, R83, !PT ;  /* 0x000000533e027209 */ /* 0x000fc40007810000 */
[----:B------:R-:W-:Y:S02]  /*3010*/  ISETP.GT.AND P4, PT, R90, 0x71, PT ;  /* 0x000000715a00780c */ /* 0x000fe40003f84270 */
[----:B------:R-:W-:Y:S01]  /*3020*/  FSEL R83, R48, -INF , P3 ;  /* 0xff80000030537808 */ /* 0x000fe20001800000 */
[----:B------:R-:W-:Y:S01]  /*3030*/  FFMA.FTZ R48, R66, UR42, -R7 ;  /* 0x0000002a42307c23 */ /* 0x000fe20008010807 */
[----:B------:R-:W-:Y:S01]  /*3040*/  FMNMX.FTZ R2, R45, R2, !PT ;  /* 0x000000022d027209 */ /* 0x000fe20007810000 */
[----:B------:R-:W-:Y:S01]  /*3050*/  MUFU.EX2 R58, R58 ;  /* 0x0000003a003a7308 */ /* 0x000fe20000000800 */
[----:B--2---:R-:W-:Y:S02]  /*3060*/  FSEL R82, R49, -INF , P4 ;  /* 0xff80000031527808 */ /* 0x004fe40002000000 */
[----:B------:R-:W-:Y:S02]  /*3070*/  ISETP.GT.AND P3, PT, R90, 0x78, PT ;  /* 0x000000785a00780c */ /* 0x000fe40003f64270 */
[----:B------:R-:W-:-:S02]  /*3080*/  FMNMX.FTZ R49, R83, R2, !PT ;  /* 0x0000000253317209 */ /* 0x000fc40007810000 */
[----:B------:R-:W-:Y:S01]  /*3090*/  ISETP.GT.AND P4, PT, R90, 0x79, PT ;  /* 0x000000795a00780c */ /* 0x000fe20003f84270 */
[----:B------:R-:W-:Y:S01]  /*30a0*/  MUFU.EX2 R59, R59 ;  /* 0x0000003b003b7308 */ /* 0x000fe20000000800 */
[----:B------:R-:W-:Y:S02]  /*30b0*/  FSEL R52, R52, -INF , P3 ;  /* 0xff80000034347808 */ /* 0x000fe40001800000 */
[----:B------:R-:W-:Y:S02]  /*30c0*/  FMNMX.FTZ R49, R82, R49, !PT ;  /* 0x0000003152317209 */ /* 0x000fe40007810000 */
[----:B------:R-:W-:Y:S02]  /*30d0*/  FSEL R53, R53, -INF , P4 ;  /* 0xff80000035357808 */ /* 0x000fe40002000000 */
[----:B------:R-:W-:Y:S01]  /*30e0*/  ISETP.GT.AND P3, PT, R90, 0x80, PT ;  /* 0x000000805a00780c */ /* 0x000fe20003f64270 */
[----:B------:R-:W2:Y:S01]  /*30f0*/  MUFU.EX2 R63, R63 ;  /* 0x0000003f003f7308 */ /* 0x000ea20000000800 */
[----:B------:R-:W-:-:S02]  /*3100*/  FMNMX.FTZ R2, R52, R49, !PT ;  /* 0x0000003134027209 */ /* 0x000fc40007810000 */
[----:B------:R-:W-:Y:S02]  /*3110*/  ISETP.GT.AND P4, PT, R90, 0x81, PT ;  /* 0x000000815a00780c */ /* 0x000fe40003f84270 */
[----:B------:R-:W-:Y:S01]  /*3120*/  FSEL R66, R24, -INF , P3 ;  /* 0xff80000018427808 */ /* 0x000fe20001800000 */
[----:B------:R-:W-:Y:S01]  /*3130*/  FFMA.FTZ R24, R70, UR42, -R7 ;  /* 0x0000002a46187c23 */ /* 0x000fe20008010807 */
[----:B------:R-:W-:Y:S01]  /*3140*/  FMNMX.FTZ R67, R53, R2, !PT ;  /* 0x0000000235437209 */ /* 0x000fe20007810000 */
[----:B------:R3:W-:Y:S01]  /*3150*/  MUFU.EX2 R49, R86 ;  /* 0x0000005600317308 */ /* 0x0007e20000000800 */
        /* <DEDUP_REMOVED lines=9> */
[----:B------:R-:W-:-:S01]  /*31f0*/  FFMA.FTZ R29, R71, UR42, -R7 ;  /* 0x0000002a471d7c23 */ /* 0x000fc20008010807 */
[----:B------:R-:W-:Y:S01]  /*3200*/  FMNMX.FTZ R2, R28, R87, !PT ;  /* 0x000000571c027209 */ /* 0x000fe20007810000 */
[----:B------:R-:W-:Y:S01]  /*3210*/  MUFU.EX2 R24, R24 ;  /* 0x0000001800187308 */ /* 0x000fe20000000800 */
[----:B------:R-:W-:-:S02]  /*3220*/  ISETP.GT.AND P4, PT, R90, 0x91, PT ;  /* 0x000000915a00780c */ /* 0x000fc40003f84270 */
[----:B------:R-:W-:Y:S01]  /*3230*/  FSEL R70, R32, -INF , P3 ;  /* 0xff80000020467808 */ /* 0x000fe20001800000 */
[----:B------:R-:W-:-:S01]  /*3240*/  FFMA.FTZ R32, R42, UR42, -R7 ;  /* 0x0000002a2a207c23 */ /* 0x000fc20008010807 */
[----:B------:R-:W-:Y:S02]  /*3250*/  FMNMX.FTZ R87, R67, R2, !PT ;  /* 0x0000000243577209 */ /* 0x000fe40007810000 */
[----:B------:R-:W-:Y:S01]  /*3260*/  ISETP.GT.AND P3, PT, R90, 0x98, PT ;  /* 0x000000985a00780c */ /* 0x000fe20003f64270 */
[----:B------:R-:W-:Y:S01]  /*3270*/  MUFU.EX2 R29, R29 ;  /* 0x0000001d001d7308 */ /* 0x000fe20000000800 */
[----:B------:R-:W-:Y:S02]  /*3280*/  FSEL R71, R33, -INF , P4 ;  /* 0xff80000021477808 */ /* 0x000fe40002000000 */
[----:B------:R-:W-:Y:S02]  /*3290*/  FMNMX.FTZ R2, R70, R87, !PT ;  /* 0x0000005746027209 */ /* 0x000fe40007810000 */
[----:B------:R-:W-:Y:S01]  /*32a0*/  ISETP.GT.AND P4, PT, R90, 0x99, PT ;  /* 0x000000995a00780c */ /* 0x000fe20003f84270 */
[--C-:B------:R-:W-:Y:S01]  /*32b0*/  FFMA.FTZ R90, R43, UR42, -R7.reuse ;  /* 0x0000002a2b5a7c23 */ /* 0x100fe20008010807 */
[----:B------:R-:W-:Y:S01]  /*32c0*/  FSEL R42, R36, -INF , P3 ;  /* 0xff800000242a7808 */ /* 0x000fe20001800000 */
[--C-:B------:R-:W-:Y:S01]  /*32d0*/  FFMA.FTZ R43, R50, UR42, -R7.reuse ;  /* 0x0000002a322b7c23 */ /* 0x100fe20008010807 */
[----:B------:R-:W-:Y:S01]  /*32e0*/  FMNMX.FTZ R33, R71, R2, !PT ;  /* 0x0000000247217209 */ /* 0x000fe20007810000 */
[--C-:B------:R-:W-:Y:S01]  /*32f0*/  FFMA.FTZ R50, R55, UR42, -R7.reuse ;  /* 0x0000002a37327c23 */ /* 0x100fe20008010807 */
[----:B---3--:R-:W-:Y:S01]  /*3300*/  FSEL R86, R37, -INF , P4 ;  /* 0xff80000025567808 */ /* 0x008fe20002000000 */
[----:B------:R-:W-:Y:S01]  /*3310*/  IMAD.U32 R55, RZ, RZ, UR42 ;  /* 0x0000002aff377e24 */ /* 0x000fe2000f8e00ff */
[----:B------:R-:W-:Y:S01]  /*3320*/  FMNMX.FTZ R37, R42, R33, !PT ;  /* 0x000000212a257209 */ /* 0x000fe20007810000 */
[--C-:B------:R-:W-:Y:S01]  /*3330*/  FFMA.FTZ R36, R46, UR42, -R7.reuse ;  /* 0x0000002a2e247c23 */ /* 0x100fe20008010807 */
[----:B------:R-:W-:-:S01]  /*3340*/  FFMA.FTZ R46, R51, UR42, -R7 ;  /* 0x0000002a332e7c23 */ /* 0x000fc20008010807 */
[----:B------:R3:W-:Y:S01]  /*3350*/  MUFU.EX2 R33, R90 ;  /* 0x0000005a00217308 */ /* 0x0007e20000000800 */
[----:B------:R-:W-:Y:S01]  /*3360*/  FMNMX.FTZ R2, R86, R37, !PT ;  /* 0x0000002556027209 */ /* 0x000fe20007810000 */
[--C-:B------:R-:W-:Y:S01]  /*3370*/  FFMA.FTZ R37, R47, UR42, -R7.reuse ;  /* 0x0000002a2f257c23 */ /* 0x100fe20008010807 */
[----:B------:R-:W-:-:S01]  /*3380*/  FFMA.FTZ R47, R54, UR42, -R7 ;  /* 0x0000002a362f7c23 */ /* 0x000fc20008010807 */
[----:B------:R-:W-:Y:S01]  /*3390*/  FFMA.FTZ R7, R4, UR42, -R7 ;  /* 0x0000002a04077c23 */ /* 0x000fe20008010807 */
[----:B-1----:R-:W-:Y:S01]  /*33a0*/  F2FP.SATFINITE.E4M3.F32.PACK_AB_MERGE_C R153, R11, R8, RZ ;  /* 0x000000080b99723e */ /* 0x002fe200048070ff */
[----:B------:R-:W1:Y:S01]  /*33b0*/  SHFL.BFLY PT, R87, R2, 0x2, 0x1f ;  /* 0x0c401f0002577f89 */ /* 0x000e6200000e0000 */
[----:B0-----:R-:W-:Y:S01]  /*33c0*/  F2FP.SATFINITE.E4M3.F32.PACK_AB_MERGE_C R155, R15, R12, RZ ;  /* 0x0000000c0f9b723e */ /* 0x001fe200048070ff */
[----:B------:R-:W-:Y:S01]  /*33d0*/  MUFU.EX2 R32, R32 ;  /* 0x0000002000207308 */ /* 0x000fe20000000800 */
[----:B--2---:R-:W-:-:S02]  /*33e0*/  F2FP.SATFINITE.E4M3.F32.PACK_AB_MERGE_C R145, R63, R44, RZ ;  /* 0x0000002c3f91723e */ /* 0x004fc400048070ff */
[----:B------:R-:W-:Y:S02]  /*33f0*/  F2FP.SATFINITE.E4M3.F32.PACK_AB_MERGE_C R149, R39, R20, RZ ;  /* 0x000000142795723e */ /* 0x000fe400048070ff */
[----:B------:R-:W-:Y:S02]  /*3400*/  F2FP.SATFINITE.E4M3.F32.PACK_AB_MERGE_C R153, R9, R6, R153 ;  /* 0x000000060999723e */ /* 0x000fe40004807099 */
[----:B------:R-:W-:Y:S01]  /*3410*/  F2FP.SATFINITE.E4M3.F32.PACK_AB_MERGE_C R155, R13, R10, R155 ;  /* 0x0000000a0d9b723e */ /* 0x000fe2000480709b */
[----:B------:R-:W-:Y:S01]  /*3420*/  MUFU.EX2 R36, R36 ;  /* 0x0000002400247308 */ /* 0x000fe20000000800 */
[----:B------:R-:W-:Y:S02]  /*3430*/  F2FP.SATFINITE.E4M3.F32.PACK_AB_MERGE_C R151, R79, R78, RZ ;  /* 0x0000004e4f97723e */ /* 0x000fe400048070ff */
[----:B------:R-:W-:Y:S02]  /*3440*/  F2FP.SATFINITE.E4M3.F32.PACK_AB_MERGE_C R149, R21, R14, R149 ;  /* 0x0000000e1595723e */ /* 0x000fe40004807095 */
[----:B------:R-:W-:-:S02]  /*3450*/  F2FP.SATFINITE.E4M3.F32.PACK_AB_MERGE_C R151, R75, R74, R151 ;  /* 0x0000004a4b97723e */ /* 0x000fc40004807097 */
[----:B------:R-:W-:Y:S01]  /*3460*/  F2FP.SATFINITE.E4M3.F32.PACK_AB_MERGE_C R145, R59, R58, R145 ;  /* 0x0000003a3b91723e */ /* 0x000fe20004807091 */
[----:B------:R-:W-:Y:S01]  /*3470*/  MUFU.EX2 R37, R37 ;  /* 0x0000002500257308 */ /* 0x000fe20000000800 */
[----:B-1----:R-:W-:-:S07]  /*3480*/  FMNMX.FTZ R87, R2, R87, !PT ;  /* 0x0000005702577209 */ /* 0x002fce0007810000 */
[----:B------:R-:W-:Y:S01]  /*3490*/  MUFU.EX2 R43, R43 ;  /* 0x0000002b002b7308 */ /* 0x000fe20000000800 */
[----:B------:R-:W0:Y:S07]  /*34a0*/  SHFL.BFLY PT, R2, R87, 0x1, 0x1f ;  /* 0x0c201f0057027f89 */ /* 0x000e2e00000e0000 */
[----:B------:R-:W-:Y:S08]  /*34b0*/  MUFU.EX2 R46, R46 ;  /* 0x0000002e002e7308 */ /* 0x000ff00000000800 */
[----:B------:R-:W-:Y:S08]  /*34c0*/  MUFU.EX2 R47, R47 ;  /* 0x0000002f002f7308 */ /* 0x000ff00000000800 */
[----:B------:R-:W-:Y:S01]  /*34d0*/  MUFU.EX2 R50, R50 ;  /* 0x0000003200327308 */ /* 0x000fe20000000800 */
[----:B0-----:R-:W-:-:S04]  /*34e0*/  FMNMX.FTZ R2, R87, R2, !PT ;  /* 0x0000000257027209 */ /* 0x001fc80007810000 */
[C---:B------:R-:W-:Y:S01]  /*34f0*/  FSETP.NEU.FTZ.AND P3, PT, R2.reuse, -INF , PT ;  /* 0xff8000000200780b */ /* 0x040fe20003f7d000 */
[----:B------:R-:W-:-:S02]  /*3500*/  FFMA.FTZ R55, R2, R55, -8 ;  /* 0xc100000002377423 */ /* 0x000fc40000010037 */
[----:B------:R-:W-:Y:S03]  /*3510*/  MUFU.EX2 R30, R30 ;  /* 0x0000001e001e7308 */ /* 0x000fe60000000800 */
        /* <DEDUP_REMOVED lines=19> */
[----:B---3--:R-:W-:-:S01]  /*3650*/  FFMA.FTZ R90, R100, UR42, -R55 ;  /* 0x0000002a645a7c23 */ /* 0x008fc20008010837 */
        /* <DEDUP_REMOVED lines=20> */
[--C-:B------:R-:W-:Y:S01]  /*37a0*/  FFMA.FTZ R66, R66, UR42, -R55.reuse ;  /* 0x0000002a42427c23 */ /* 0x100fe20008010837 */
[----:B------:R-:W-:-:S01]  /*37b0*/  FFMA.FTZ R67, R67, UR42, -R55 ;  /* 0x0000002a43437c23 */ /* 0x000fc20008010837 */
[----:B------:R-:W0:Y:S01]  /*37c0*/  MUFU.EX2 R54, R54 ;  /* 0x0000003600367308 */ /* 0x000e220000000800 */
[----:B-1----:R-:W-:-:S01]  /*37d0*/  FADD.FTZ R69, R87, R68 ;  /* 0x0000004457457221 */ /* 0x002fc20000010000 */
[----:B------:R-:W-:Y:S01]  /*37e0*/  FFMA.FTZ R68, R40, UR42, -R55 ;  /* 0x0000002a28447c23 */ /* 0x000fe20008010837 */
[----:B------:R-:W-:-:S02]  /*37f0*/  @!P1 VIADD R40, R3, 0x13240 ;  /* 0x0001324003289836 */ /* 0x000fc40000000000 */
[--C-:B------:R-:W-:Y:S01]  /*3800*/  FFMA.FTZ R70, R70, UR42, -R55.reuse ;  /* 0x0000002a46467c23 */ /* 0x100fe20008010837 */
[----:B------:R-:W-:-:S01]  /*3810*/  FFMA.FTZ R71, R71, UR42, -R55 ;  /* 0x0000002a47477c23 */ /* 0x000fc20008010837 */
[----:B------:R-:W-:Y:S01]  /*3820*/  FFMA.FTZ R42, R42, UR42, -R55 ;  /* 0x0000002a2a2a7c23 */ /* 0x000fe20008010837 */
[----:B------:R-:W1:Y:S01]  /*3830*/  MUFU.EX2 R89, R89 ;  /* 0x0000005900597308 */ /* 0x000e620000000800 */
[----:B--2---:R-:W-:-:S01]  /*3840*/  FADD.FTZ R69, R88, R69 ;  /* 0x0000004558457221 */ /* 0x004fc20000010000 */
[----:B------:R-:W-:Y:S02]  /*3850*/  @!P1 PRMT R40, RZ, 0x654, R40 ;  /* 0x00000654ff289816 */ /* 0x000fe40000000028 */
[----:B------:R-:W-:Y:S02]  /*3860*/  F2FP.SATFINITE.E4M3.F32.PACK_AB_MERGE_C R87, R88, R87, RZ ;  /* 0x000000575857723e */ /* 0x000fe400048070ff */
[----:B------:R2:W-:Y:S02]  /*3870*/  @!P1 SYNCS.ARRIVE.TRANS64.RED.A1T0 RZ, [R40+URZ], RZ ;  /* 0x000000ff28ff99a7 */ /* 0x0005e4000810043f */
[----:B------:R-:W3:Y:S01]  /*3880*/  MUFU.EX2 R90, R90 ;  /* 0x0000005a005a7308 */ /* 0x000ee20000000800 */
[----:B0-----:R-:W-:-:S01]  /*3890*/  FADD.FTZ R94, R54, R69 ;  /* 0x00000045365e7221 */ /* 0x001fc20000010000 */
[----:B------:R-:W-:Y:S01]  /*38a0*/  FFMA.FTZ R69, R41, UR42, -R55 ;  /* 0x0000002a29457c23 */ /* 0x000fe20008010837 */
[----:B------:R-:W-:-:S01]  /*38b0*/  FADD.FTZ R41, R13, R96 ;  /* 0x000000600d297221 */ /* 0x000fc20000010000 */
[----:B------:R-:W-:-:S04]  /*38c0*/  F2FP.SATFINITE.E4M3.F32.PACK_AB_MERGE_C R152, R51, R4, R87 ;  /* 0x000000043398723e */ /* 0x000fc80004807057 */
[----:B------:R-:W0:Y:S01]  /*38d0*/  MUFU.EX2 R91, R91 ;  /* 0x0000005b005b7308 */ /* 0x000e220000000800 */
[----:B-1----:R-:W-:-:S01]  /*38e0*/  FADD.FTZ R95, R89, R94 ;  /* 0x0000005e595f7221 */ /* 0x002fc20000010000 */
[----:B------:R-:W-:Y:S01]  /*38f0*/  FADD.FTZ R94, R12, R41 ;  /* 0x000000290c5e7221 */ /* 0x000fe20000010000 */
[----:B------:R-:W-:-:S03]  /*3900*/  FFMA.FTZ R41, R62, UR42, -R55 ;  /* 0x0000002a3e297c23 */ /* 0x000fc60008010837 */
[----:B------:R-:W-:Y:S02]  /*3910*/  FADD.FTZ R97, R15, R94 ;  /* 0x0000005e0f617221 */ /* 0x000fe40000010000 */
[----:B------:R-:W1:Y:S01]  /*3920*/  MUFU.EX2 R72, R72 ;  /* 0x0000004800487308 */ /* 0x000e620000000800 */
[----:B---3--:R-:W-:-:S01]  /*3930*/  FADD.FTZ R62, R90, R95 ;  /* 0x0000005f5a3e7221 */ /* 0x008fc20000010000 */
[----:B------:R-:W-:-:S06]  /*3940*/  FADD.FTZ R94, R14, R97 ;  /* 0x000000610e5e7221 */ /* 0x000fcc0000010000 */
[----:B------:R-:W3:Y:S01]  /*3950*/  MUFU.EX2 R73, R73 ;  /* 0x0000004900497308 */ /* 0x000ee20000000800 */
[----:B0-----:R-:W-:-:S01]  /*3960*/  FADD.FTZ R95, R91, R62 ;  /* 0x0000003e5b5f7221 */ /* 0x001fc20000010000 */
[----:B------:R-:W-:Y:S01]  /*3970*/  FFMA.FTZ R62, R52, UR42, -R55 ;  /* 0x0000002a343e7c23 */ /* 0x000fe20008010837 */
[----:B------:R-:W-:-:S04]  /*3980*/  F2FP.SATFINITE.E4M3.F32.PACK_AB_MERGE_C R90, R91, R90, RZ ;  /* 0x0000005a5b5a723e */ /* 0x000fc800048070ff */
[----:B------:R-:W-:Y:S01]  /*3990*/  F2FP.SATFINITE.E4M3.F32.PACK_AB_MERGE_C R154, R89, R54, R90 ;  /* 0x00000036599a723e */ /* 0x000fe2000480705a */
[----:B------:R-:W0:Y:S08]  /*39a0*/  MUFU.EX2 R92, R92 ;  /* 0x0000005c005c7308 */ /* 0x000e300000000800 */
[----:B------:R-:W4:Y:S08]  /*39b0*/  MUFU.EX2 R93, R93 ;  /* 0x0000005d005d7308 */ /* 0x000f300000000800 */
[----:B------:R-:W5:Y:S08]  /*39c0*/  MUFU.EX2 R76, R76 ;  /* 0x0000004c004c7308 */ /* 0x000f700000000800 */
[----:B------:R1:W-:Y:S08]  /*39d0*/  MUFU.EX2 R3, R68 ;  /* 0x0000004400037308 */ /* 0x0003f00000000800 */
[----:B------:R-:W5:Y:S01]  /*39e0*/  MUFU.EX2 R77, R77 ;  /* 0x0000004d004d7308 */ /* 0x000f620000000800 */
[----:B-1----:R-:W-:-:S01]  /*39f0*/  FADD.FTZ R68, R72, R95 ;  /* 0x0000005f48447221 */ /* 0x002fc20000010000 */
[----:B------:R-:W-:-:S04]  /*3a00*/  FADD.FTZ R95, R21, R94 ;  /* 0x0000005e155f7221 */ /* 0x000fc80000010000 */
[----:B------:R-:W-:Y:S02]  /*3a10*/  FADD.FTZ R96, R20, R95 ;  /* 0x0000005f14607221 */ /* 0x000fe40000010000 */
[----:B--2---:R3:W-:Y:S02]  /*3a20*/  MUFU.EX2 R40, R69 ;  /* 0x0000004500287308 */ /* 0x0047e40000000800 */
[----:B------:R-:W-:-:S06]  /*3a30*/  FADD.FTZ R97, R39, R96 ;  /* 0x0000006027617221 */ /* 0x000fcc0000010000 */
[----:B------:R-:W1:Y:S01]  /*3a40*/  MUFU.EX2 R80, R80 ;  /* 0x0000005000507308 */ /* 0x000e620000000800 */
[----:B---3--:R-:W-:-:S01]  /*3a50*/  FADD.FTZ R69, R73, R68 ;  /* 0x0000004449457221 */ /* 0x008fc20000010000 */
[----:B------:R-:W-:-:S03]  /*3a60*/  FFMA.FTZ R68, R25, UR42, -R55 ;  /* 0x0000002a19447c23 */ /* 0x000fc60008010837 */
[----:B0-----:R-:W-:Y:S01]  /*3a70*/  FADD.FTZ R94, R92, R69 ;  /* 0x000000455c5e7221 */ /* 0x001fe20000010000 */
[----:B------:R-:W-:-:S01]  /*3a80*/  FFMA.FTZ R69, R28, UR42, -R55 ;  /* 0x0000002a1c457c23 */ /* 0x000fc20008010837 */
[----:B------:R-:W-:Y:S01]  /*3a90*/  FFMA.FTZ R55, R86, UR42, -R55 ;  /* 0x0000002a56377c23 */ /* 0x000fe20008010837 */
[----:B------:R-:W0:Y:S01]  /*3aa0*/  MUFU.EX2 R81, R81 ;  /* 0x0000005100517308 */ /* 0x000e220000000800 */
[----:B----4-:R-:W-:-:S01]  /*3ab0*/  FADD.FTZ R95, R93, R94 ;  /* 0x0000005e5d5f7221 */ /* 0x010fc20000010000 */
[----:B------:R-:W-:Y:S01]  /*3ac0*/  FADD.FTZ R94, R74, R97 ;  /* 0x000000614a5e7221 */ /* 0x000fe20000010000 */
[----:B------:R-:W-:Y:S02]  /*3ad0*/  F2FP.SATFINITE.E4M3.F32.PACK_AB_MERGE_C R92, R93, R92, RZ ;  /* 0x0000005c5d5c723e */ /* 0x000fe400048070ff */
[----:B-----5:R-:W-:Y:S01]  /*3ae0*/  FADD.FTZ R28, R76, R95 ;  /* 0x0000005f4c1c7221 */ /* 0x020fe20000010000 */
[----:B------:R-:W-:-:S01]  /*3af0*/  FADD.FTZ R95, R75, R94 ;  /* 0x0000005e4b5f7221 */ /* 0x000fc20000010000 */
[----:B------:R-:W-:Y:S01]  /*3b00*/  F2FP.SATFINITE.E4M3.F32.PACK_AB_MERGE_C R148, R73, R72, R92 ;  /* 0x000000484994723e */ /* 0x000fe2000480705c */
[----:B------:R-:W2:Y:S02]  /*3b10*/  MUFU.EX2 R56, R56 ;  /* 0x0000003800387308 */ /* 0x000ea40000000800 */
[----:B------:R-:W-:-:S06]  /*3b20*/  FADD.FTZ R96, R78, R95 ;  /* 0x0000005f4e607221 */ /* 0x000fcc0000010000 */
[----:B------:R-:W3:Y:S08]  /*3b30*/  MUFU.EX2 R57, R57 ;  /* 0x0000003900397308 */ /* 0x000ef00000000800 */
[----:B------:R4:W-:Y:S08]  /*3b40*/  MUFU.EX2 R52, R45 ;  /* 0x0000002d00347308 */ /* 0x0009f00000000800 */
[----:B------:R-:W5:Y:S01]  /*3b50*/  MUFU.EX2 R84, R84 ;  /* 0x0000005400547308 */ /* 0x000f620000000800 */
[----:B----4-:R-:W-:-:S04]  /*3b60*/  FADD.FTZ R45, R77, R28 ;  /* 0x0000001c4d2d7221 */ /* 0x010fc80000010000 */
[----:B-1----:R-:W-:Y:S01]  /*3b70*/  FADD.FTZ R94, R80, R45 ;  /* 0x0000002d505e7221 */ /* 0x002fe20000010000 */
[----:B------:R-:W-:-:S01]  /*3b80*/  FADD.FTZ R45, R79, R96 ;  /* 0x000000604f2d7221 */ /* 0x000fc20000010000 */
[C---:B0-----:R-:W-:Y:S01]  /*3b90*/  F2FP.SATFINITE.E4M3.F32.PACK_AB_MERGE_C R80, R81.reuse, R80, RZ ;  /* 0x000000505150723e */ /* 0x041fe200048070ff */
[----:B------:R-:W0:Y:S01]  /*3ba0*/  MUFU.EX2 R85, R85 ;  /* 0x0000005500557308 */ /* 0x000e220000000800 */
[----:B------:R-:W-:-:S01]  /*3bb0*/  FADD.FTZ R11, R81, R94 ;  /* 0x0000005e510b7221 */ /* 0x000fc20000010000 */
[----:B------:R-:W-:Y:S01]  /*3bc0*/  FADD.FTZ R86, R58, R45 ;  /* 0x0000002d3a567221 */ /* 0x000fe20000010000 */
[----:B------:R-:W-:Y:S02]  /*3bd0*/  F2FP.SATFINITE.E4M3.F32.PACK_AB_MERGE_C R150, R77, R76, R80 ;  /* 0x0000004c4d96723e */ /* 0x000fe40004807050 */
[----:B--2---:R-:W-:Y:S01]  /*3be0*/  FADD.FTZ R8, R56, R11 ;  /* 0x0000000b38087221 */ /* 0x004fe20000010000 */
[----:B------:R-:W-:-:S02]  /*3bf0*/  FADD.FTZ R15, R59, R86 ;  /* 0x000000563b0f7221 */ /* 0x000fc40000010000 */
[----:B------:R-:W1:Y:S01]  /*3c00*/  MUFU.EX2 R60, R60 ;  /* 0x0000003c003c7308 */ /* 0x000e620000000800 */
[----:B---3--:R-:W-:-:S01]  /*3c10*/  FADD.FTZ R11, R57, R8 ;  /* 0x00000008390b7221 */ /* 0x008fc20000010000 */
[----:B------:R-:W-:Y:S01]  /*3c20*/  FADD.FTZ R12, R44, R15 ;  /* 0x0000000f2c0c7221 */ /* 0x000fe20000010000 */
[----:B------:R-:W-:-:S02]  /*3c30*/  CS2R R44, SRZ ;  /* 0x00000000002c7805 */ /* 0x000fc4000001ff00 */
[----:B-----5:R-:W-:Y:S01]  /*3c40*/  FADD.FTZ R8, R84, R11 ;  /* 0x0000000b54087221 */ /* 0x020fe20000010000 */
[----:B------:R-:W-:-:S02]  /*3c50*/  FADD.FTZ R63, R63, R12 ;  /* 0x0000000c3f3f7221 */ /* 0x000fc40000010000 */
[----:B------:R-:W2:Y:S01]  /*3c60*/  MUFU.EX2 R61, R61 ;  /* 0x0000003d003d7308 */ /* 0x000ea20000000800 */
[----:B0-----:R-:W-:-:S01]  /*3c70*/  FADD.FTZ R11, R85, R8 ;  /* 0x00000008550b7221 */ /* 0x001fc20000010000 */
[----:B------:R-:W-:Y:S01]  /*3c80*/  FADD.FTZ R20, R48, R63 ;  /* 0x0000003f30147221 */ /* 0x000fe20000010000 */
[----:B------:R-:W-:-:S03]  /*3c90*/  F2FP.SATFINITE.E4M3.F32.PACK_AB_MERGE_C R84, R85, R84, RZ ;  /* 0x000000545554723e */ /* 0x000fc600048070ff */
[----:B------:R-:W-:Y:S01]  /*3ca0*/  FADD.FTZ R39, R49, R20 ;  /* 0x0000001431277221 */ /* 0x000fe20000010000 */
[----:B------:R-:W-:Y:S01]  /*3cb0*/  F2FP.SATFINITE.E4M3.F32.PACK_AB_MERGE_C R144, R57, R56, R84 ;  /* 0x000000383990723e */ /* 0x000fe20004807054 */
[----:B------:R-:W0:Y:S01]  /*3cc0*/  MUFU.EX2 R64, R64 ;  /* 0x0000004000407308 */ /* 0x000e220000000800 */
[----:B-1----:R-:W-:-:S07]  /*3cd0*/  FADD.FTZ R12, R60, R11 ;  /* 0x0000000b3c0c7221 */ /* 0x002fce0000010000 */
[----:B------:R-:W1:Y:S01]  /*3ce0*/  MUFU.EX2 R65, R65 ;  /* 0x0000004100417308 */ /* 0x000e620000000800 */
[----:B--2---:R-:W-:-:S01]  /*3cf0*/  FADD.FTZ R15, R61, R12 ;  /* 0x0000000c3d0f7221 */ /* 0x004fc20000010000 */
[----:B------:R-:W-:Y:S01]  /*3d00*/  FADD.FTZ R12, R24, R39 ;  /* 0x00000027180c7221 */ /* 0x000fe20000010000 */
[----:B------:R-:W-:-:S03]  /*3d10*/  F2FP.SATFINITE.E4M3.F32.PACK_AB_MERGE_C R24, R29, R24, RZ ;  /* 0x000000181d18723e */ /* 0x000fc600048070ff */
[----:B------:R-:W-:Y:S01]  /*3d20*/  FADD.FTZ R29, R29, R12 ;  /* 0x0000000c1d1d7221 */ /* 0x000fe20000010000 */
[----:B------:R-:W-:Y:S01]  /*3d30*/  F2FP.SATFINITE.E4M3.F32.PACK_AB_MERGE_C R147, R49, R48, R24 ;  /* 0x000000303193723e */ /* 0x000fe20004807018 */
[----:B------:R-:W2:Y:S01]  /*3d40*/  MUFU.EX2 R41, R41 ;  /* 0x0000002900297308 */ /* 0x000ea20000000800 */
[----:B0-----:R-:W-:-:S01]  /*3d50*/  FADD.FTZ R6, R64, R15 ;  /* 0x0000000f40067221 */ /* 0x001fc20000010000 */
[----:B------:R-:W-:Y:S01]  /*3d60*/  FADD.FTZ R12, R32, R29 ;  /* 0x0000001d200c7221 */ /* 0x000fe20000010000 */
[----:B------:R-:W-:-:S03]  /*3d70*/  CS2R R48, SRZ ;  /* 0x0000000000307805 */ /* 0x000fc6000001ff00 */
[----:B------:R-:W-:Y:S02]  /*3d80*/  FADD.FTZ R13, R33, R12 ;  /* 0x0000000c210d7221 */ /* 0x000fe40000010000 */
[----:B------:R-:W0:Y:S01]  /*3d90*/  MUFU.EX2 R25, R83 ;  /* 0x0000005300197308 */ /* 0x000e220000000800 */
[----:B-1----:R-:W-:-:S01]  /*3da0*/  FADD.FTZ R6, R65, R6 ;  /* 0x0000000641067221 */ /* 0x002fc20000010000 */
[----:B------:R-:W-:Y:S01]  /*3db0*/  FADD.FTZ R12, R36, R13 ;  /* 0x0000000d240c7221 */ /* 0x000fe20000010000 */
[----:B------:R-:W-:Y:S02]  /*3dc0*/  F2FP.SATFINITE.E4M3.F32.PACK_AB_MERGE_C R36, R37, R36, RZ ;  /* 0x000000242524723e */ /* 0x000fe400048070ff */
[----:B------:R-:W-:Y:S01]  /*3dd0*/  FADD.FTZ R9, R3, R6 ;  /* 0x0000000603097221 */ /* 0x000fe20000010000 */
[----:B------:R-:W-:-:S01]  /*3de0*/  FADD.FTZ R12, R37, R12 ;  /* 0x0000000c250c7221 */ /* 0x000fc20000010000 */
[----:B------:R-:W-:Y:S01]  /*3df0*/  F2FP.SATFINITE.E4M3.F32.PACK_AB_MERGE_C R64, R65, R64, RZ ;  /* 0x000000404140723e */ /* 0x000fe200048070ff */
[----:B------:R-:W1:Y:S01]  /*3e00*/  MUFU.EX2 R28, R82 ;  /* 0x00000052001c7308 */ /* 0x000e620000000800 */
[----:B------:R-:W-:-:S01]  /*3e10*/  FADD.FTZ R10, R40, R9 ;  /* 0x00000009280a7221 */ /* 0x000fc20000010000 */
[----:B------:R-:W-:Y:S01]  /*3e20*/  FADD.FTZ R13, R43, R12 ;  /* 0x0000000c2b0d7221 */ /* 0x000fe20000010000 */
[----:B------:R-:W-:-:S02]  /*3e30*/  F2FP.SATFINITE.E4M3.F32.PACK_AB_MERGE_C R12, R50, R47, RZ ;  /* 0x0000002f320c723e */ /* 0x000fc400048070ff */
[----:B--2---:R-:W-:Y:S01]  /*3e40*/  FADD.FTZ R9, R41, R10 ;  /* 0x0000000a29097221 */ /* 0x004fe20000010000 */
[----:B------:R-:W-:Y:S01]  /*3e50*/  F2FP.SATFINITE.E4M3.F32.PACK_AB_MERGE_C R41, R52, R41, RZ ;  /* 0x000000293429723e */ /* 0x000fe200048070ff */
[----:B------:R-:W-:Y:S01]  /*3e60*/  FADD.FTZ R10, R46, R13 ;  /* 0x0000000d2e0a7221 */ /* 0x000fe20000010000 */
[----:B------:R-:W2:Y:S01]  /*3e70*/  MUFU.EX2 R62, R62 ;  /* 0x0000003e003e7308 */ /* 0x000ea20000000800 */
[----:B------:R-:W-:-:S01]  /*3e80*/  FADD.FTZ R52, R52, R9 ;  /* 0x0000000934347221 */ /* 0x000fc20000010000 */
[----:B------:R-:W-:Y:S01]  /*3e90*/  F2FP.SATFINITE.E4M3.F32.PACK_AB_MERGE_C R140, R40, R3, R41 ;  /* 0x00000003288c723e */ /* 0x000fe20004807029 */
[----:B------:R-:W-:-:S01]  /*3ea0*/  FADD.FTZ R47, R47, R10 ;  /* 0x0000000a2f2f7221 */ /* 0x000fc20000010000 */
[----:B------:R-:W-:Y:S01]  /*3eb0*/  F2FP.SATFINITE.E4M3.F32.PACK_AB_MERGE_C R141, R33, R32, R36 ;  /* 0x00000020218d723e */ /* 0x000fe20004807024 */
[----:B0-----:R-:W-:-:S01]  /*3ec0*/  FADD.FTZ R9, R25, R52 ;  /* 0x0000003419097221 */ /* 0x001fc20000010000 */
[----:B------:R-:W-:Y:S01]  /*3ed0*/  F2FP.SATFINITE.E4M3.F32.PACK_AB_MERGE_C R143, R46, R43, R12 ;  /* 0x0000002b2e8f723e */ /* 0x000fe2000480700c */
[----:B------:R-:W-:-:S01]  /*3ee0*/  FADD.FTZ R47, R50, R47 ;  /* 0x0000002f322f7221 */ /* 0x000fc20000010000 */
[----:B------:R-:W0:Y:S01]  /*3ef0*/  MUFU.EX2 R53, R53 ;  /* 0x0000003500357308 */ /* 0x000e220000000800 */
[----:B-1----:R-:W-:-:S01]  /*3f00*/  FADD.FTZ R9, R28, R9 ;  /* 0x000000091c097221 */ /* 0x002fc20000010000 */
[----:B------:R-:W-:-:S02]  /*3f10*/  F2FP.SATFINITE.E4M3.F32.PACK_AB_MERGE_C R146, R61, R60, R64 ;  /* 0x0000003c3d92723e */ /* 0x000fc40004807040 */
[----:B------:R-:W-:Y:S02]  /*3f20*/  CS2R R50, SRZ ;  /* 0x0000000000327805 */ /* 0x000fe4000001ff00 */
[----:B------:R-:W-:Y:S02]  /*3f30*/  CS2R R40, SRZ ;  /* 0x0000000000287805 */ /* 0x000fe4000001ff00 */
[----:B------:R-:W-:Y:S02]  /*3f40*/  CS2R R36, SRZ ;  /* 0x0000000000247805 */ /* 0x000fe4000001ff00 */
[----:B------:R-:W-:Y:S01]  /*3f50*/  CS2R R32, SRZ ;  /* 0x0000000000207805 */ /* 0x000fe2000001ff00 */
[----:B------:R-:W1:Y:S01]  /*3f60*/  MUFU.EX2 R26, R26 ;  /* 0x0000001a001a7308 */ /* 0x000e620000000800 */
[----:B--2---:R-:W-:-:S01]  /*3f70*/  FADD.FTZ R10, R62, R9 ;  /* 0x000000093e0a7221 */ /* 0x004fc20000010000 */
[----:B------:R-:W-:-:S06]  /*3f80*/  F2FP.SATFINITE.E4M3.F32.PACK_AB_MERGE_C R9, R31, R30, RZ ;  /* 0x0000001e1f09723e */ /* 0x000fcc00048070ff */
[----:B------:R-:W2:Y:S01]  /*3f90*/  MUFU.EX2 R8, R66 ;  /* 0x0000004200087308 */ /* 0x000ea20000000800 */
[C---:B0-----:R-:W-:Y:S01]  /*3fa0*/  F2FP.SATFINITE.E4M3.F32.PACK_AB_MERGE_C R62, R53.reuse, R62, RZ ;  /* 0x0000003e353e723e */ /* 0x041fe200048070ff */
[----:B------:R-:W-:-:S03]  /*3fb0*/  FADD.FTZ R53, R53, R10 ;  /* 0x0000000a35357221 */ /* 0x000fc60000010000 */
[----:B------:R-:W-:Y:S02]  /*3fc0*/  F2FP.SATFINITE.E4M3.F32.PACK_AB_MERGE_C R142, R28, R25, R62 ;  /* 0x000000191c8e723e */ /* 0x000fe4000480703e */
[----:B------:R-:W-:Y:S02]  /*3fd0*/  CS2R R28, SRZ ;  /* 0x00000000001c7805 */ /* 0x000fe4000001ff00 */
[----:B------:R-:W-:Y:S01]  /*3fe0*/  CS2R R24, SRZ ;  /* 0x0000000000187805 */ /* 0x000fe2000001ff00 */
[----:B------:R-:W0:Y:S01]  /*3ff0*/  MUFU.EX2 R27, R27 ;  /* 0x0000001b001b7308 */ /* 0x000e220000000800 */
[----:B-1----:R-:W-:-:S01]  /*4000*/  FADD.FTZ R10, R26, R47 ;  /* 0x0000002f1a0a7221 */ /* 0x002fc20000010000 */
[----:B------:R-:W-:-:S06]  /*4010*/  CS2R R46, SRZ ;  /* 0x00000000002e7805 */ /* 0x000fcc000001ff00 */
[----:B------:R-:W1:Y:S01]  /*4020*/  MUFU.EX2 R11, R68 ;  /* 0x00000044000b7308 */ /* 0x000e620000000800 */
[----:B--2---:R-:W-:-:S01]  /*4030*/  FADD.FTZ R4, R8, R53 ;  /* 0x0000003508047221 */ /* 0x004fc20000010000 */
[----:B------:R-:W-:-:S06]  /*4040*/  CS2R R52, SRZ ;  /* 0x0000000000347805 */ /* 0x000fcc000001ff00 */
[----:B------:R-:W2:Y:S01]  /*4050*/  MUFU.EX2 R69, R69 ;  /* 0x0000004500457308 */ /* 0x000ea20000000800 */
[C---:B0-----:R-:W-:Y:S01]  /*4060*/  F2FP.SATFINITE.E4M3.F32.PACK_AB_MERGE_C R137, R27.reuse, R26, R9 ;  /* 0x0000001a1b89723e */ /* 0x041fe20004807009 */
[----:B------:R-:W-:-:S04]  /*4070*/  FADD.FTZ R27, R27, R10 ;  /* 0x0000000a1b1b7221 */ /* 0x000fc80000010000 */
[----:B------:R-:W-:Y:S01]  /*4080*/  FADD.FTZ R30, R30, R27 ;  /* 0x0000001b1e1e7221 */ /* 0x000fe20000010000 */
[----:B------:R-:W-:Y:S01]  /*4090*/  CS2R R26, SRZ ;  /* 0x00000000001a7805 */ /* 0x000fe2000001ff00 */
[----:B------:R-:W0:Y:S01]  /*40a0*/  MUFU.EX2 R6, R67 ;  /* 0x0000004300067308 */ /* 0x000e220000000800 */
[----:B-1----:R-:W-:-:S01]  /*40b0*/  FADD.FTZ R4, R11, R4 ;  /* 0x000000040b047221 */ /* 0x002fc20000010000 */
[----:B------:R-:W-:-:S06]  /*40c0*/  FADD.FTZ R31, R31, R30 ;  /* 0x0000001e1f1f7221 */ /* 0x000fcc0000010000 */
[----:B------:R-:W-:Y:S01]  /*40d0*/  MUFU.EX2 R38, R38 ;  /* 0x0000002600267308 */ /* 0x000fe20000000800 */
[----:B--2---:R-:W-:-:S07]  /*40e0*/  FADD.FTZ R9, R69, R4 ;  /* 0x0000000445097221 */ /* 0x004fce0000010000 */
[----:B------:R-:W1:Y:S01]  /*40f0*/  MUFU.EX2 R7, R7 ;  /* 0x0000000700077308 */ /* 0x000e620000000800 */
[----:B0-----:R-:W-:-:S01]  /*4100*/  FADD.FTZ R9, R6, R9 ;  /* 0x0000000906097221 */ /* 0x001fc20000010000 */
[----:B------:R-:W-:-:S04]  /*4110*/  F2FP.SATFINITE.E4M3.F32.PACK_AB_MERGE_C R69, R6, R69, RZ ;  /* 0x000000450645723e */ /* 0x000fc800048070ff */
[----:B------:R-:W-:Y:S02]  /*4120*/  F2FP.SATFINITE.E4M3.F32.PACK_AB_MERGE_C R136, R11, R8, R69 ;  /* 0x000000080b88723e */ /* 0x000fe40004807045 */
[----:B------:R-:W0:Y:S08]  /*4130*/  MUFU.EX2 R34, R34 ;  /* 0x0000002200227308 */ /* 0x000e300000000800 */
[----:B------:R-:W2:Y:S01]  /*4140*/  MUFU.EX2 R70, R70 ;  /* 0x0000004600467308 */ /* 0x000ea20000000800 */
[----:B-1----:R-:W-:-:S07]  /*4150*/  F2FP.SATFINITE.E4M3.F32.PACK_AB_MERGE_C R10, R7, R38, RZ ;  /* 0x00000026070a723e */ /* 0x002fce00048070ff */
[----:B------:R-:W1:Y:S01]  /*4160*/  MUFU.EX2 R35, R35 ;  /* 0x0000002300237308 */ /* 0x000e620000000800 */
[----:B0-----:R-:W-:-:S01]  /*4170*/  FADD.FTZ R6, R34, R31 ;  /* 0x0000001f22067221 */ /* 0x001fc20000010000 */
[----:B------:R-:W-:-:S06]  /*4180*/  CS2R R30, SRZ ;  /* 0x00000000001e7805 */ /* 0x000fcc000001ff00 */
[----:B------:R-:W0:Y:S01]  /*4190*/  MUFU.EX2 R71, R71 ;  /* 0x0000004700477308 */ /* 0x000e220000000800 */
[----:B--2---:R-:W-:-:S07]  /*41a0*/  FADD.FTZ R4, R70, R9 ;  /* 0x0000000946047221 */ /* 0x004fce0000010000 */
[----:B------:R-:W2:Y:S01]  /*41b0*/  MUFU.EX2 R42, R42 ;  /* 0x0000002a002a7308 */ /* 0x000ea20000000800 */
[C---:B-1----:R-:W-:Y:S01]  /*41c0*/  F2FP.SATFINITE.E4M3.F32.PACK_AB_MERGE_C R139, R35.reuse, R34, R10 ;  /* 0x00000022238b723e */ /* 0x042fe2000480700a */
[----:B------:R-:W-:-:S04]  /*41d0*/  FADD.FTZ R35, R35, R6 ;  /* 0x0000000623237221 */ /* 0x000fc80000010000 */
[----:B------:R-:W-:Y:S01]  /*41e0*/  FADD.FTZ R38, R38, R35 ;  /* 0x0000002326267221 */ /* 0x000fe20000010000 */
[----:B------:R-:W-:Y:S01]  /*41f0*/  CS2R R34, SRZ ;  /* 0x0000000000227805 */ /* 0x000fe2000001ff00 */
[----:B------:R-:W1:Y:S01]  /*4200*/  MUFU.EX2 R55, R55 ;  /* 0x0000003700377308 */ /* 0x000e620000000800 */
[----:B0-----:R-:W-:-:S04]  /*4210*/  FADD.FTZ R3, R71, R4 ;  /* 0x0000000447037221 */ /* 0x001fc80000010000 */
[----:B--2---:R-:W-:Y:S01]  /*4220*/  FADD.FTZ R4, R42, R3 ;  /* 0x000000032a047221 */ /* 0x004fe20000010000 */
[----:B------:R-:W-:-:S01]  /*4230*/  FADD.FTZ R3, R7, R38 ;  /* 0x0000002607037221 */ /* 0x000fc20000010000 */
[----:B------:R-:W-:Y:S02]  /*4240*/  CS2R R38, SRZ ;  /* 0x0000000000267805 */ /* 0x000fe4000001ff00 */
[C---:B-1----:R-:W-:Y:S01]  /*4250*/  F2FP.SATFINITE.E4M3.F32.PACK_AB_MERGE_C R6, R55.reuse, R42, RZ ;  /* 0x0000002a3706723e */ /* 0x042fe200048070ff */
[----:B------:R-:W-:Y:S01]  /*4260*/  FADD.FTZ R4, R55, R4 ;  /* 0x0000000437047221 */ /* 0x000fe20000010000 */
[----:B------:R-:W-:Y:S02]  /*4270*/  CS2R R54, SRZ ;  /* 0x0000000000367805 */ /* 0x000fe4000001ff00 */
[----:B------:R-:W-:Y:S02]  /*4280*/  CS2R R42, SRZ ;  /* 0x00000000002a7805 */ /* 0x000fe4000001ff00 */
[----:B------:R-:W-:Y:S01]  /*4290*/  F2FP.SATFINITE.E4M3.F32.PACK_AB_MERGE_C R138, R71, R70, R6 ;  /* 0x00000046478a723e */ /* 0x000fe20004807006 */
[----:B------:R-:W-:Y:S06]  /*42a0*/  @!P3 BRA `(.L_x_1521) ;  /* 0x0000002c0078b947 */ /* 0x000fec0003800000 */
[----:B------:R-:W-:Y:S01]  /*42b0*/  IMAD.MOV.U32 R7, RZ, RZ, R0 ;  /* 0x000000ffff077224 */ /* 0x000fe200078e0000 */
[----:B------:R-:W-:Y:S01]  /*42c0*/  UMOV UR25, UR37 ;  /* 0x0000002500197c82 */ /* 0x000fe20008000000 */
[----:B------:R-:W-:Y:S01]  /*42d0*/  IMAD.MOV.U32 R6, RZ, RZ, R2 ;  /* 0x000000ffff067224 */ /* 0x000fe200078e0002 */
[----:B------:R-:W-:Y:S01]  /*42e0*/  UMOV UR24, UR39 ;  /* 0x0000002700187c82 */ /* 0x000fe20008000000 */
[----:B------:R-:W-:Y:S01]  /*42f0*/  IMAD.MOV.U32 R55, RZ, RZ, RZ ;  /* 0x000000ffff377224 */ /* 0x000fe200078e00ff */
[----:B------:R-:W-:-:S06]  /*4300*/  ULDC UR20, c[0x0][0x288] ;  /* 0x0000a20000147ab9 */ /* 0x000fcc0000000800 */
.L_x_1531:
[----:B------:R-:W-:-:S04]  /*4310*/  UISETP.NE.AND UP1, UPT, UR24, 0x1, UPT ;  /* 0x000000011800788c */ /* 0x000fc8000bf25270 */
[----:B------:R-:W-:-:S04]  /*4320*/  USEL UR37, URZ, 0x1, UP1 ;  /* 0x000000013f257887 */ /* 0x000fc80008800000 */
[----:B------:R-:W-:Y:S01]  /*4330*/  ULOP3.LUT UR37, UR25, UR37, URZ, 0x3c, !UPT ;  /* 0x0000002519257292 */ /* 0x000fe2000f8e3c3f */
[----:B------:R-:W-:Y:S11]  /*4340*/  @!P0 BRA `(.L_x_1522) ;  /* 0x0000000000048947 */ /* 0x000ff60003800000 */
[----:B------:R-:W-:Y:S01]  /*4350*/  BPT.TRAP 0x1 ;  /* 0x000000040000795c */ /* 0x000fe20000300000 */
.L_x_1522:
        /* <DEDUP_REMOVED lines=9> */
.L_x_1523:
[----:B-1----:R-:W-:Y:S05]  /*43f0*/  @P3 BRA `(.L_x_1524) ;  /* 0x0000000000083947 */ /* 0x002fea0003800000 */
[----:B------:R-:W1:Y:S02]  /*4400*/  SYNCS.PHASECHK.TRANS64.TRYWAIT P3, [UR21+0x13230], R0 ;  /* 0x01323000ff0075a7 */ /* 0x000e640008060155 */
[----:B-1----:R-:W-:Y:S05]  /*4410*/  @!P3 BRA `(.L_x_1525) ;  /* 0x000000a400f4b947 */ /* 0x002fea0003800000 */
.L_x_1524:
        /* <DEDUP_REMOVED lines=64> */
.L_x_1526:
[----:B------:R-:W-:Y:S01]  /*4820*/  ULEA UR11, UR24, UR45, 0x3 ;  /* 0x0000002d180b7291 */ /* 0x000fe2000f8e183f */
[----:B01----:R-:W-:-:S05]  /*4830*/  IMAD.U32 R0, RZ, RZ, UR25 ;  /* 0x00000019ff007e24 */ /* 0x003fca000f8e00ff */
[----:B------:R-:W-:-:S04]  /*4840*/  SHF.L.U32 R0, R0, 0x1f, RZ ;  /* 0x0000001f00007819 */ /* 0x000fc800000006ff */
[----:B------:R0:W1:Y:S01]  /*4850*/  SYNCS.PHASECHK.TRANS64.TRYWAIT P3, [UR11+0x13250], R0 ;  /* 0x01325000ff0075a7 */ /* 0x000062000806014b */
[----:B------:R-:W-:Y:S05]  /*4860*/  @!P0 BRA `(.L_x_1527) ;  /* 0x0000000000048947 */ /* 0x000fea0003800000 */
[----:B------:R-:W-:Y:S01]  /*4870*/  BPT.TRAP 0x1 ;  /* 0x000000040000795c */ /* 0x000fe20000300000 */
.L_x_1527:
[----:B-1----:R-:W-:Y:S05]  /*4880*/  @P3 BRA `(.L_x_1528) ;  /* 0x0000000000083947 */ /* 0x002fea0003800000 */
[----:B------:R-:W1:Y:S02]  /*4890*/  SYNCS.PHASECHK.TRANS64.TRYWAIT P3, [UR11+0x13250], R0 ;  /* 0x01325000ff0075a7 */ /* 0x000e64000806014b */
[----:B-1----:R-:W-:Y:S05]  /*48a0*/  @!P3 BRA `(.L_x_1529) ;  /* 0x000000a000e8b947 */ /* 0x002fea0003800000 */
.L_x_1528:
[----:B------:R-:W-:Y:S01]  /*48b0*/  UIADD3 UR6, UR45, 0x1000, URZ ;  /* 0x000010002d067890 */ /* 0x000fe2000fffe03f */
[----:B------:R-:W-:Y:S01]  /*48c0*/  WARPGROUP.ARRIVE ;  /* 0x00000000000079c5 */ /* 0x000fe20000000000 */
[----:B------:R-:W-:Y:S01]  /*48d0*/  UMOV UR7, 0xc0000010 ;  /* 0xc000001000077882 */ /* 0x000fe20000000000 */
[----:B01----:R-:W-:Y:S01]  /*48e0*/  VIADD R0, R17, UR43 ;  /* 0x0000002b11007c36 */ /* 0x003fe20008000000 */
[----:B------:R-:W-:Y:S01]  /*48f0*/  USHF.R.U32.HI UR6, URZ, 0x4, UR6 ;  /* 0x000000043f067899 */ /* 0x000fe20008011606 */
[----:B------:R-:W0:Y:S01]  /*4900*/  LDC R11, c[0x0][0x2f0] ;  /* 0x0000bc00ff0b7b82 */ /* 0x000e220000000800 */
[----:B------:R-:W-:Y:S02]  /*4910*/  IMAD.MOV.U32 R13, RZ, RZ, -0x2 ;  /* 0xfffffffeff0d7424 */ /* 0x000fe400078e00ff */
[----:B------:R-:W-:-:S04]  /*4920*/  ULOP3.LUT UR6, UR6, 0x3fff, URZ, 0xc0, !UPT ;  /* 0x00003fff06067892 */ /* 0x000fc8000f8ec03f */
[----:B------:R-:W-:-:S04]  /*4930*/  ULOP3.LUT UR6, UR6, 0x10000, URZ, 0xfc, !UPT ;  /* 0x0001000006067892 */ /* 0x000fc8000f8efc3f */
[----:B------:R-:W-:-:S07]  /*4940*/  UIMAD UR10, UR24, 0x280, UR6 ;  /* 0x00000280180a78a4 */ /* 0x000fce000f8e0206 */
[----:B------:R-:W-:Y:S02]  /*4950*/  UMOV UR6, UR10 ;  /* 0x0000000a00067c82 */ /* 0x000fe40008000000 */
[----:B------:R-:W-:Y:S01]  /*4960*/  QGMMA.64x64x32.F32.E4M3.E4M3 R24, R152, gdesc[UR4], R24, gsb0 ;  /* 0x00e0000498187df3 */ /* 0x000fe20008000818 */
[----:B------:R-:W-:Y:S01]  /*4970*/  @UP0 ULDC UR6, c[0x0][0x44c] ;  /* 0x0001130000060ab9 */ /* 0x000fe20000000800 */
[----:B------:R-:W-:Y:S01]  /*4980*/  UMOV UR7, 0xc0000010 ;  /* 0xc000001000077882 */ /* 0x000fe20000000000 */
[----:B------:R-:W-:Y:S01]  /*4990*/  @P2 IMAD.HI.U32 R2, R0, UR6, RZ ;  /* 0x0000000600022c27 */ /* 0x000fe2000f8e00ff */
[----:B------:R-:W-:-:S04]  /*49a0*/  @UP0 ULDC UR6, c[0x0][0x450] ;  /* 0x0001140000060ab9 */ /* 0x000fc80000000800 */
[----:B------:R-:W-:Y:S01]  /*49b0*/  @P2 SHF.R.U32.HI R0, RZ, UR6, R2 ;  /* 0x00000006ff002c19 */ /* 0x000fe20008011602 */
[----:B------:R-:W-:Y:S02]  /*49c0*/  UMOV UR6, 0x1 ;  /* 0x0000000100067882 */ /* 0x000fe40000000000 */
[----:B------:R-:W-:Y:S02]  /*49d0*/  UIMAD UR6, UR23, -0xa0, UR6 ;  /* 0xffffff60170678a4 */ /* 0x000fe4000f8e0206 */
[----:B------:R-:W1:Y:S04]  /*49e0*/  SHFL.IDX PT, R9, R0, RZ, 0x1c1f ;  /* 0x001c1fff00097589 */ /* 0x000e6800000e0000 */
[----:B------:R-:W-:Y:S01]  /*49f0*/  IMAD R8, R16, R13, UR6 ;  /* 0x0000000610087e24 */ /* 0x000fe2000f8e020d */
[----:B------:R-:W2:Y:S01]  /*4a00*/  SHFL.IDX PT, R15, R0, 0x1, 0x1c1f ;  /* 0x003c1f00000f7f89 */ /* 0x000ea200000e0000 */
[----:B------:R-:W-:-:S02]  /*4a10*/  UIADD3 UR6, UR10, 0x80, URZ ;  /* 0x000000800a067890 */ /* 0x000fc4000fffe03f */
[----:B0-----:R-:W-:-:S05]  /*4a20*/  IMAD R8, R11, UR47, R8 ;  /* 0x0000002f0b087c24 */ /* 0x001fca000f8e0208 */
[----:B-1----:R-:W-:-:S04]  /*4a30*/  IADD3 R2, R9, -UR20, R8 ;  /* 0x8000001409027c10 */ /* 0x002fc8000fffe008 */
[C---:B------:R-:W-:Y:S02]  /*4a40*/  ISETP.GT.AND P3, PT, R2.reuse, RZ, PT ;  /* 0x000000ff0200720c */ /* 0x040fe40003f64270 */
[----:B------:R-:W-:Y:S02]  /*4a50*/  ISETP.GT.AND P4, PT, R2, 0x1, PT ;  /* 0x000000010200780c */ /* 0x000fe40003f84270 */
[----:B------:R-:W-:Y:S02]  /*4a60*/  FSEL R9, R120, -INF , P3 ;  /* 0xff80000078097808 */ /* 0x000fe40001800000 */
        /* <DEDUP_REMOVED lines=15> */
[----:B------:R-:W-:Y:S01]  /*4b60*/  ISETP.GT.AND P4, PT, R2, 0x19, PT ;  /* 0x000000190200780c */ /* 0x000fe20003f84270 */
[----:B------:R-:W-:Y:S02]  /*4b70*/  WARPGROUP.DEPBAR.LE gsb0, 0x0 ;  /* 0x00008000000079c5 */ /* 0x000fe40000010000 */
[----:B------:R-:W-:Y:S01]  /*4b80*/  FSEL R132, R132, -INF , P3 ;  /* 0xff80000084847808 */ /* 0x000fe20001800000 */
[----:B------:R-:W-:Y:S01]  /*4b90*/  WARPGROUP.ARRIVE ;  /* 0x00000000000079c5 */ /* 0x000fe20000000000 */
[----:B------:R-:W-:Y:S02]  /*4ba0*/  FMNMX.FTZ R11, R129, R10, !PT ;  /* 0x0000000a810b7209 */ /* 0x000fe40007810000 */
[----:B------:R-:W-:Y:S02]  /*4bb0*/  ISETP.GT.AND P3, PT, R2, 0x20, PT ;  /* 0x000000200200780c */ /* 0x000fe40003f64270 */
[----:B------:R-:W-:Y:S01]  /*4bc0*/  FSEL R133, R133, -INF , P4 ;  /* 0xff80000085857808 */ /* 0x000fe20002000000 */
[----:B------:R-:W-:Y:S01]  /*4bd0*/  QGMMA.64x64x32.F32.E4M3.E4M3 R24, R148, gdesc[UR4], R24, gsb0 ;  /* 0x00e0000494187df3 */ /* 0x000fe20008000818 */
[----:B------:R-:W-:Y:S01]  /*4be0*/  FMNMX.FTZ R10, R132, R11, !PT ;  /* 0x0000000b840a7209 */ /* 0x000fe20007810000 */
[----:B------:R-:W-:Y:S01]  /*4bf0*/  UIADD3 UR6, UR10, 0x100, URZ ;  /* 0x000001000a067890 */ /* 0x000fe2000fffe03f */
[----:B------:R-:W-:Y:S01]  /*4c00*/  ISETP.GT.AND P4, PT, R2, 0x21, PT ;  /* 0x000000210200780c */ /* 0x000fe20003f84270 */
[----:B------:R-:W-:Y:S01]  /*4c10*/  UMOV UR7, 0xc0000010 ;  /* 0xc000001000077882 */ /* 0x000fe20000000000 */
        /* <DEDUP_REMOVED lines=36> */
[----:B------:R-:W-:Y:S01]  /*4e60*/  FSEL R96, R96, -INF , P3 ;  /* 0xff80000060607808 */ /* 0x000fe20001800000 */
[----:B------:R-:W-:-:S02]  /*4e70*/  WARPGROUP.DEPBAR.LE gsb0, 0x0 ;  /* 0x00008000000079c5 */ /* 0x000fc40000010000 */
[----:B------:R-:W-:Y:S01]  /*4e80*/  FMNMX.FTZ R11, R93, R10, !PT ;  /* 0x0000000a5d0b7209 */ /* 0x000fe20007810000 */
[----:B------:R-:W-:Y:S01]  /*4e90*/  WARPGROUP.ARRIVE ;  /* 0x00000000000079c5 */ /* 0x000fe20000000000 */
[----:B------:R-:W-:Y:S02]  /*4ea0*/  ISETP.GT.AND P3, PT, R2, 0x58, PT ;  /* 0x000000580200780c */ /* 0x000fe40003f64270 */
[----:B------:R-:W-:Y:S02]  /*4eb0*/  FSEL R97, R97, -INF , P4 ;  /* 0xff80000061617808 */ /* 0x000fe40002000000 */
[----:B------:R-:W-:Y:S01]  /*4ec0*/  FMNMX.FTZ R10, R96, R11, !PT ;  /* 0x0000000b600a7209 */ /* 0x000fe20007810000 */
[----:B------:R-:W-:Y:S01]  /*4ed0*/  QGMMA.64x64x32.F32.E4M3.E4M3 R24, R144, gdesc[UR4], R24, gsb0 ;  /* 0x00e0000490187df3 */ /* 0x000fe20008000818 */
[----:B------:R-:W-:Y:S01]  /*4ee0*/  ISETP.GT.AND P4, PT, R2, 0x59, PT ;  /* 0x000000590200780c */ /* 0x000fe20003f84270 */
        /* <DEDUP_REMOVED lines=39> */
[----:B------:R-:W-:Y:S01]  /*5160*/  FMNMX.FTZ R11, R57, R10, !PT ;  /* 0x0000000a390b7209 */ /* 0x000fe20007810000 */
[----:B------:R-:W-:-:S02]  /*5170*/  WARPGROUP.DEPBAR.LE gsb0, 0x0 ;  /* 0x00008000000079c5 */ /* 0x000fc40000010000 */
[----:B------:R-:W-:Y:S01]  /*5180*/  FSEL R61, R61, -INF , P5 ;  /* 0xff8000003d3d7808 */ /* 0x000fe20002800000 */
[----:B------:R-:W-:Y:S01]  /*5190*/  WARPGROUP.ARRIVE ;  /* 0x00000000000079c5 */ /* 0x000fe20000000000 */
[C---:B------:R-:W-:Y:S02]  /*51a0*/  ISETP.GT.AND P3, PT, R2.reuse, 0x90, PT ;  /* 0x000000900200780c */ /* 0x040fe40003f64270 */
[C---:B------:R-:W-:Y:S02]  /*51b0*/  ISETP.GT.AND P4, PT, R2.reuse, 0x91, PT ;  /* 0x000000910200780c */ /* 0x040fe40003f84270 */
[C---:B------:R-:W-:Y:S01]  /*51c0*/  ISETP.GT.AND P6, PT, R2.reuse, 0x98, PT ;  /* 0x000000980200780c */ /* 0x040fe20003fc4270 */
[----:B------:R-:W-:Y:S01]  /*51d0*/  QGMMA.64x64x32.F32.E4M3.E4M3 R24, R140, gdesc[UR4], R24, gsb0 ;  /* 0x00e000048c187df3 */ /* 0x000fe20008000818 */
[----:B------:R-:W-:Y:S01]  /*51e0*/  ISETP.GT.AND P5, PT, R2, 0x99, PT ;  /* 0x000000990200780c */ /* 0x000fe20003fa4270 */
[----:B------:R-:W-:Y:S01]  /*51f0*/  UIADD3 UR6, UR10, 0x200, URZ ;  /* 0x000002000a067890 */ /* 0x000fe2000fffe03f */
[----:B------:R-:W-:Y:S01]  /*5200*/  FMNMX.FTZ R2, R60, R11, !PT ;  /* 0x0000000b3c027209 */ /* 0x000fe20007810000 */
[----:B------:R-:W-:Y:S01]  /*5210*/  UMOV UR7, 0xc0000010 ;  /* 0xc000001000077882 */ /* 0x000fe20000000000 */
[----:B------:R-:W-:-:S02]  /*5220*/  FSEL R64, R64, -INF , P3 ;  /* 0xff80000040407808 */ /* 0x000fc40001800000 */
[----:B------:R-:W-:Y:S02]  /*5230*/  FMNMX.FTZ R11, R61, R2, !PT ;  /* 0x000000023d0b7209 */ /* 0x000fe40007810000 */
[----:B------:R-:W-:Y:S02]  /*5240*/  FSEL R65, R65, -INF , P4 ;  /* 0xff80000041417808 */ /* 0x000fe40002000000 */
[----:B------:R-:W-:Y:S02]  /*5250*/  FMNMX.FTZ R2, R64, R11, !PT ;  /* 0x0000000b40027209 */ /* 0x000fe40007810000 */
[----:B------:R-:W-:Y:S02]  /*5260*/  FSEL R68, R68, -INF , P6 ;  /* 0xff80000044447808 */ /* 0x000fe40003000000 */
[----:B------:R-:W-:Y:S02]  /*5270*/  FMNMX.FTZ R11, R65, R2, !PT ;  /* 0x00000002410b7209 */ /* 0x000fe40007810000 */
[----:B------:R-:W-:-:S02]  /*5280*/  FSEL R69, R69, -INF , P5 ;  /* 0xff80000045457808 */ /* 0x000fc40002800000 */
[----:B------:R-:W-:Y:S02]  /*5290*/  FMNMX.FTZ R2, R68, R11, !PT ;  /* 0x0000000b44027209 */ /* 0x000fe40007810000 */
[----:B--2---:R-:W-:Y:S02]  /*52a0*/  IADD3 R15, R15, -UR20, R8 ;  /* 0x800000140f0f7c10 */ /* 0x004fe4000fffe008 */
[----:B------:R-:W-:Y:S02]  /*52b0*/  FMNMX.FTZ R11, R69, R2, !PT ;  /* 0x00000002450b7209 */ /* 0x000fe40007810000 */
[C---:B------:R-:W-:Y:S02]  /*52c0*/  ISETP.GT.AND P5, PT, R15.reuse, RZ, PT ;  /* 0x000000ff0f00720c */ /* 0x040fe40003fa4270 */
[----:B------:R-:W-:Y:S01]  /*52d0*/  ISETP.GT.AND P4, PT, R15, 0x1, PT ;  /* 0x000000010f00780c */ /* 0x000fe20003f84270 */
[----:B------:R-:W0:Y:S01]  /*52e0*/  SHFL.BFLY PT, R2, R11, 0x2, 0x1f ;  /* 0x0c401f000b027f89 */ /* 0x000e2200000e0000 */
[----:B------:R-:W-:-:S02]  /*52f0*/  FSEL R122, R122, -INF , P5 ;  /* 0xff8000007a7a7808 */ /* 0x000fc40002800000 */
[----:B------:R-:W-:Y:S02]  /*5300*/  ISETP.GT.AND P6, PT, R15, 0x8, PT ;  /* 0x000000080f00780c */ /* 0x000fe40003fc4270 */
[----:B------:R-:W-:Y:S02]  /*5310*/  FSEL R123, R123, -INF , P4 ;  /* 0xff8000007b7b7808 */ /* 0x000fe40002000000 */
[----:B------:R-:W-:Y:S02]  /*5320*/  FMNMX.FTZ R0, R122, R7, !PT ;  /* 0x000000077a007209 */ /* 0x000fe40007810000 */
[C---:B------:R-:W-:Y:S02]  /*5330*/  ISETP.GT.AND P5, PT, R15.reuse, 0x9, PT ;  /* 0x000000090f00780c */ /* 0x040fe40003fa4270 */
[----:B------:R-:W-:Y:S02]  /*5340*/  FSEL R126, R126, -INF , P6 ;  /* 0xff8000007e7e7808 */ /* 0x000fe40003000000 */
[----:B------:R-:W-:-:S02]  /*5350*/  ISETP.GT.AND P4, PT, R15, 0x10, PT ;  /* 0x000000100f00780c */ /* 0x000fc40003f84270 */
[----:B------:R-:W-:Y:S02]  /*5360*/  FSEL R127, R127, -INF , P5 ;  /* 0xff8000007f7f7808 */ /* 0x000fe40002800000 */
[C---:B------:R-:W-:Y:S02]  /*5370*/  ISETP.GT.AND P6, PT, R15.reuse, 0x11, PT ;  /* 0x000000110f00780c */ /* 0x040fe40003fc4270 */
[----:B------:R-:W-:Y:S02]  /*5380*/  FSEL R130, R130, -INF , P4 ;  /* 0xff80000082827808 */ /* 0x000fe40002000000 */
[----:B------:R-:W-:Y:S02]  /*5390*/  ISETP.GT.AND P5, PT, R15, 0x18, PT ;  /* 0x000000180f00780c */ /* 0x000fe40003fa4270 */
[----:B------:R-:W-:Y:S02]  /*53a0*/  FSEL R131, R131, -INF , P6 ;  /* 0xff80000083837808 */ /* 0x000fe40003000000 */
[----:B0-----:R-:W-:-:S02]  /*53b0*/  FMNMX.FTZ R12, R11, R2, !PT ;  /* 0x000000020b0c7209 */ /* 0x001fc40007810000 */
[----:B------:R-:W-:Y:S02]  /*53c0*/  ISETP.GT.AND P4, PT, R15, 0x19, PT ;  /* 0x000000190f00780c */ /* 0x000fe40003f84270 */
[----:B------:R-:W-:Y:S01]  /*53d0*/  FSEL R134, R134, -INF , P5 ;  /* 0xff80000086867808 */ /* 0x000fe20002800000 */
[----:B------:R-:W0:Y:S01]  /*53e0*/  SHFL.BFLY PT, R13, R12, 0x1, 0x1f ;  /* 0x0c201f000c0d7f89 */ /* 0x000e2200000e0000 */
[----:B------:R-:W-:Y:S02]  /*53f0*/  FSEL R135, R135, -INF , P4 ;  /* 0xff80000087877808 */ /* 0x000fe40002000000 */
[C---:B------:R-:W-:Y:S02]  /*5400*/  ISETP.GT.AND P5, PT, R15.reuse, 0x20, PT ;  /* 0x000000200f00780c */ /* 0x040fe40003fa4270 */
[C---:B------:R-:W-:Y:S02]  /*5410*/  ISETP.GT.AND P4, PT, R15.reuse, 0x21, PT ;  /* 0x000000210f00780c */ /* 0x040fe40003f84270 */
[----:B------:R-:W-:-:S02]  /*5420*/  ISETP.GT.AND P6, PT, R15, 0x28, PT ;  /* 0x000000280f00780c */ /* 0x000fc40003fc4270 */
[----:B------:R-:W-:Y:S02]  /*5430*/  FSEL R107, R107, -INF , P4 ;  /* 0xff8000006b6b7808 */ /* 0x000fe40002000000 */
[----:B------:R-:W-:Y:S02]  /*5440*/  FSEL R110, R110, -INF , P6 ;  /* 0xff8000006e6e7808 */ /* 0x000fe40003000000 */
[C---:B------:R-:W-:Y:S02]  /*5450*/  ISETP.GT.AND P4, PT, R15.reuse, 0x30, PT ;  /* 0x000000300f00780c */ /* 0x040fe40003f84270 */
[----:B------:R-:W-:Y:S02]  /*5460*/  ISETP.GT.AND P6, PT, R15, 0x31, PT ;  /* 0x000000310f00780c */ /* 0x000fe40003fc4270 */
[----:B------:R-:W-:Y:S02]  /*5470*/  FSEL R114, R114, -INF , P4 ;  /* 0xff80000072727808 */ /* 0x000fe40002000000 */
[----:B------:R-:W-:Y:S01]  /*5480*/  FSEL R115, R115, -INF , P6 ;  /* 0xff80000073737808 */ /* 0x000fe20003000000 */
[----:B------:R-:W-:-:S02]  /*5490*/  WARPGROUP.DEPBAR.LE gsb0, 0x0 ;  /* 0x00008000000079c5 */ /* 0x000fc40000010000 */
[----:B------:R-:W-:Y:S01]  /*54a0*/  ISETP.GT.AND P4, PT, R15, 0x39, PT ;  /* 0x000000390f00780c */ /* 0x000fe20003f84270 */
[----:B------:R-:W-:Y:S01]  /*54b0*/  WARPGROUP.ARRIVE ;  /* 0x00000000000079c5 */ /* 0x000fe20000000000 */
[----:B0-----:R-:W-:Y:S01]  /*54c0*/  FMNMX.FTZ R2, R12, R13, !PT ;  /* 0x0000000d0c027209 */ /* 0x001fe20007810000 */
[----:B------:R-:W-:Y:S01]  /*54d0*/  IMAD.U32 R13, RZ, RZ, UR42 ;  /* 0x0000002aff0d7e24 */ /* 0x000fe2000f8e00ff */
[----:B------:R-:W-:Y:S02]  /*54e0*/  FSEL R119, R119, -INF , P4 ;  /* 0xff80000077777808 */ /* 0x000fe40002000000 */
[C---:B------:R-:W-:Y:S01]  /*54f0*/  FSETP.NEU.FTZ.AND P3, PT, R2.reuse, -INF , PT ;  /* 0xff8000000200780b */ /* 0x040fe20003f7d000 */
[----:B------:R-:W-:-:S01]  /*5500*/  FFMA.FTZ R10, R2, R13, -8 ;  /* 0xc1000000020a7423 */ /* 0x000fc2000001000d */
[C---:B------:R-:W-:Y:S01]  /*5510*/  ISETP.GT.AND P4, PT, R15.reuse, 0x41, PT ;  /* 0x000000410f00780c */ /* 0x040fe20003f84270 */
[----:B------:R-:W-:Y:S01]  /*5520*/  QGMMA.64x64x32.F32.E4M3.E4M3 R24, R136, gdesc[UR4], R24, gsb0 ;  /* 0x00e0000488187df3 */ /* 0x000fe20008000818 */
[----:B------:R-:W-:-:S02]  /*5530*/  ISETP.GT.AND P6, PT, R15, 0x48, PT ;  /* 0x000000480f00780c */ /* 0x000fc40003fc4270 */
[----:B------:R-:W-:Y:S02]  /*5540*/  FSEL R10, R10, RZ, P3 ;  /* 0x000000ff0a0a7208 */ /* 0x000fe40001800000 */
[----:B------:R-:W-:Y:S02]  /*5550*/  FSEL R91, R91, -INF , P4 ;  /* 0xff8000005b5b7808 */ /* 0x000fe40002000000 */
[----:B------:R-:W-:Y:S01]  /*5560*/  FSEL R94, R94, -INF , P6 ;  /* 0xff8000005e5e7808 */ /* 0x000fe20003000000 */
[----:B------:R-:W-:-:S01]  /*5570*/  FFMA.FTZ R12, R121, UR42, -R10 ;  /* 0x0000002a790c7c23 */ /* 0x000fc2000801080a */
[----:B------:R-:W-:Y:S01]  /*5580*/  FMNMX.FTZ R121, R123, R0, !PT ;  /* 0x000000007b797209 */ /* 0x000fe20007810000 */
[----:B------:R-:W-:-:S01]  /*5590*/  FFMA.FTZ R120, R108, UR42, -R10 ;  /* 0x0000002a6c787c23 */ /* 0x000fc2000801080a */
[----:B------:R-:W-:Y:S01]  /*55a0*/  FSEL R108, R106, -INF , P5 ;  /* 0xff8000006a6c7808 */ /* 0x000fe20002800000 */
[----:B------:R-:W-:-:S01]  /*55b0*/  FFMA.FTZ R11, R124, UR42, -R10 ;  /* 0x0000002a7c0b7c23 */ /* 0x000fc2000801080a */
[----:B------:R-:W-:Y:S01]  /*55c0*/  FMNMX.FTZ R0, R126, R121, !PT ;  /* 0x000000797e007209 */ /* 0x000fe20007810000 */
[----:B------:R0:W-:Y:S01]  /*55d0*/  MUFU.EX2 R106, R120 ;  /* 0x00000078006a7308 */ /* 0x0001e20000000800 */
[----:B------:R-:W-:Y:S01]  /*55e0*/  ISETP.GT.AND P5, PT, R15, 0x29, PT ;  /* 0x000000290f00780c */ /* 0x000fe20003fa4270 */
[--C-:B------:R-:W-:Y:S01]  /*55f0*/  FFMA.FTZ R124, R100, UR42, -R10.reuse ;  /* 0x0000002a647c7c23 */ /* 0x100fe2000801080a */
[----:B------:R-:W-:Y:S01]  /*5600*/  FMNMX.FTZ R121, R127, R0, !PT ;  /* 0x000000007f797209 */ /* 0x000fe20007810000 */
[--C-:B------:R-:W-:Y:S01]  /*5610*/  FFMA.FTZ R14, R125, UR42, -R10.reuse ;  /* 0x0000002a7d0e7c23 */ /* 0x100fe2000801080a */
[----:B------:R-:W-:Y:S01]  /*5620*/  FSEL R111, R111, -INF , P5 ;  /* 0xff8000006f6f7808 */ /* 0x000fe20002800000 */
[--C-:B------:R-:W-:Y:S01]  /*5630*/  FFMA.FTZ R125, R76, UR42, -R10.reuse ;  /* 0x0000002a4c7d7c23 */ /* 0x100fe2000801080a */
[----:B------:R-:W-:Y:S01]  /*5640*/  FMNMX.FTZ R0, R130, R121, !PT ;  /* 0x0000007982007209 */ /* 0x000fe20007810000 */
[--C-:B------:R-:W-:Y:S01]  /*5650*/  FFMA.FTZ R76, R77, UR42, -R10.reuse ;  /* 0x0000002a4d4c7c23 */ /* 0x100fe2000801080a */
[----:B------:R-:W-:Y:S01]  /*5660*/  ISETP.GT.AND P5, PT, R15, 0x38, PT ;  /* 0x000000380f00780c */ /* 0x000fe20003fa4270 */
[--C-:B0-----:R-:W-:Y:S01]  /*5670*/  FFMA.FTZ R120, R97, UR42, -R10.reuse ;  /* 0x0000002a61787c23 */ /* 0x101fe2000801080a */
[----:B------:R-:W-:Y:S01]  /*5680*/  FMNMX.FTZ R121, R131, R0, !PT ;  /* 0x0000000083797209 */ /* 0x000fe20007810000 */
[--C-:B------:R-:W-:Y:S01]  /*5690*/  FFMA.FTZ R77, R80, UR42, -R10.reuse ;  /* 0x0000002a504d7c23 */ /* 0x100fe2000801080a */
[----:B------:R-:W-:Y:S01]  /*56a0*/  FSEL R118, R118, -INF , P5 ;  /* 0xff80000076767808 */ /* 0x000fe20002800000 */
[--C-:B------:R-:W-:Y:S01]  /*56b0*/  FFMA.FTZ R80, R81, UR42, -R10.reuse ;  /* 0x0000002a51507c23 */ /* 0x100fe2000801080a */
[----:B------:R-:W-:Y:S01]  /*56c0*/  FMNMX.FTZ R0, R134, R121, !PT ;  /* 0x0000007986007209 */ /* 0x000fe20007810000 */
[--C-:B------:R-:W-:Y:S01]  /*56d0*/  FFMA.FTZ R81, R84, UR42, -R10.reuse ;  /* 0x0000002a54517c23 */ /* 0x100fe2000801080a */
[----:B------:R-:W-:Y:S01]  /*56e0*/  ISETP.GT.AND P5, PT, R15, 0x40, PT ;  /* 0x000000400f00780c */ /* 0x000fe20003fa4270 */
[--C-:B------:R-:W-:Y:S01]  /*56f0*/  FFMA.FTZ R84, R85, UR42, -R10.reuse ;  /* 0x0000002a55547c23 */ /* 0x100fe2000801080a */
[----:B------:R-:W-:Y:S01]  /*5700*/  FMNMX.FTZ R121, R135, R0, !PT ;  /* 0x0000000087797209 */ /* 0x000fe20007810000 */
[----:B------:R-:W-:Y:S01]  /*5710*/  IMAD.U32 R85, RZ, RZ, UR42 ;  /* 0x0000002aff557e24 */ /* 0x000fe2000f8e00ff */
[----:B------:R-:W-:Y:S01]  /*5720*/  FSEL R90, R90, -INF , P5 ;  /* 0xff8000005a5a7808 */ /* 0x000fe20002800000 */
[--C-:B------:R-:W-:Y:S01]  /*5730*/  FFMA.FTZ R9, R9, UR42, -R10.reuse ;  /* 0x0000002a09097c23 */ /* 0x100fe2000801080a */
[----:B------:R-:W-:Y:S01]  /*5740*/  FMNMX.FTZ R0, R108, R121, !PT ;  /* 0x000000796c007209 */ /* 0x000fe20007810000 */
[--C-:B------:R-:W-:Y:S01]  /*5750*/  FFMA.FTZ R13, R128, UR42, -R10.reuse ;  /* 0x0000002a800d7c23 */ /* 0x100fe2000801080a */
[----:B------:R-:W-:Y:S01]  /*5760*/  ISETP.GT.AND P5, PT, R15, 0x49, PT ;  /* 0x000000490f00780c */ /* 0x000fe20003fa4270 */
[--C-:B------:R-:W-:Y:S01]  /*5770*/  FFMA.FTZ R8, R129, UR42, -R10.reuse ;  /* 0x0000002a81087c23 */ /* 0x100fe2000801080a */
[----:B------:R-:W-:Y:S01]  /*5780*/  FMNMX.FTZ R121, R107, R0, !PT ;  /* 0x000000006b797209 */ /* 0x000fe20007810000 */
[--C-:B------:R-:W-:Y:S01]  /*5790*/  FFMA.FTZ R20, R132, UR42, -R10.reuse ;  /* 0x0000002a84147c23 */ /* 0x100fe2000801080a */
        /* <DEDUP_REMOVED lines=43> */
[----:B------:R-:W-:Y:S01]  /*5a50*/  FFMA.FTZ R69, R69, UR42, -R10 ;  /* 0x0000002a45457c23 */ /* 0x000fe2000801080a */
[----:B------:R-:W-:Y:S01]  /*5a60*/  FSEL R74, R74, -INF , P5 ;  /* 0xff8000004a4a7808 */ /* 0x000fe20002800000 */
[----:B------:R-:W-:Y:S01]  /*5a70*/  MUFU.EX2 R9, R9 ;  /* 0x0000000900097308 */ /* 0x000fe20000000800 */
[----:B------:R-:W-:Y:S01]  /*5a80*/  FMNMX.FTZ R121, R99, R0, !PT ;  /* 0x0000000063797209 */ /* 0x000fe20007810000 */
[----:B------:R-:W-:Y:S01]  /*5a90*/  IMAD.U32 R129, RZ, RZ, UR21 ;  /* 0x00000015ff817e24 */ /* 0x000fe2000f8e00ff */
[----:B------:R-:W-:Y:S01]  /*5aa0*/  ISETP.GT.AND P6, PT, R15, 0x68, PT ;  /* 0x000000680f00780c */ /* 0x000fe20003fc4270 */
[----:B------:R-:W-:-:S02]  /*5ab0*/  WARPGROUP.DEPBAR.LE gsb0, 0x0 ;  /* 0x00008000000079c5 */ /* 0x000fc40000010000 */
[----:B------:R-:W-:Y:S02]  /*5ac0*/  FMNMX.FTZ R0, R102, R121, !PT ;  /* 0x0000007966007209 */ /* 0x000fe40007810000 */
[----:B------:R-:W-:Y:S01]  /*5ad0*/  FSEL R75, R75, -INF , P4 ;  /* 0xff8000004b4b7808 */ /* 0x000fe20002000000 */
[----:B------:R-:W-:Y:S01]  /*5ae0*/  MUFU.EX2 R12, R12 ;  /* 0x0000000c000c7308 */ /* 0x000fe20000000800 */
[----:B------:R-:W-:Y:S02]  /*5af0*/  FMNMX.FTZ R121, R103, R0, !PT ;  /* 0x0000000067797209 */ /* 0x000fe40007810000 */
[----:B------:R-:W-:Y:S02]  /*5b00*/  ISETP.GT.AND P5, PT, R15, 0x69, PT ;  /* 0x000000690f00780c */ /* 0x000fe40003fa4270 */
[----:B------:R-:W-:Y:S02]  /*5b10*/  FMNMX.FTZ R0, R74, R121, !PT ;  /* 0x000000794a007209 */ /* 0x000fe40007810000 */
[----:B------:R-:W-:Y:S01]  /*5b20*/  FSEL R78, R78, -INF , P6 ;  /* 0xff8000004e4e7808 */ /* 0x000fe20003000000 */
        /* <DEDUP_REMOVED lines=15> */
[----:B------:R-:W-:Y:S01]  /*5c20*/  MUFU.EX2 R8, R8 ;  /* 0x0000000800087308 */ /* 0x000fe20000000800 */
[----:B------:R-:W-:-:S02]  /*5c30*/  FMNMX.FTZ R121, R83, R0, !PT ;  /* 0x0000000053797209 */ /* 0x000fc40007810000 */
[----:B------:R-:W-:Y:S02]  /*5c40*/  FSEL R97, R87, -INF , P4 ;  /* 0xff80000057617808 */ /* 0x000fe40002000000 */
[C---:B------:R-:W-:Y:S02]  /*5c50*/  ISETP.GT.AND P5, PT, R15.reuse, 0x80, PT ;  /* 0x000000800f00780c */ /* 0x040fe40003fa4270 */
[----:B------:R-:W-:Y:S01]  /*5c60*/  FMNMX.FTZ R0, R86, R121, !PT ;  /* 0x0000007956007209 */ /* 0x000fe20007810000 */
[----:B------:R0:W-:Y:S01]  /*5c70*/  MUFU.EX2 R87, R120 ;  /* 0x0000007800577308 */ /* 0x0001e20000000800 */
[----:B------:R-:W-:Y:S02]  /*5c80*/  ISETP.GT.AND P4, PT, R15, 0x81, PT ;  /* 0x000000810f00780c */ /* 0x000fe40003f84270 */
[----:B------:R-:W-:Y:S02]  /*5c90*/  FSEL R100, R58, -INF , P5 ;  /* 0xff8000003a647808 */ /* 0x000fe40002800000 */
[----:B------:R-:W-:-:S02]  /*5ca0*/  FMNMX.FTZ R121, R97, R0, !PT ;  /* 0x0000000061797209 */ /* 0x000fc40007810000 */
[----:B------:R-:W-:Y:S01]  /*5cb0*/  ISETP.GT.AND P6, PT, R15, 0x88, PT ;  /* 0x000000880f00780c */ /* 0x000fe20003fc4270 */
[----:B------:R1:W-:Y:S01]  /*5cc0*/  MUFU.EX2 R58, R124 ;  /* 0x0000007c003a7308 */ /* 0x0003e20000000800 */
[----:B------:R-:W-:Y:S01]  /*5cd0*/  FSEL R59, R59, -INF , P4 ;  /* 0xff8000003b3b7808 */ /* 0x000fe20002000000 */
[--C-:B0-----:R-:W-:Y:S01]  /*5ce0*/  FFMA.FTZ R120, R72, UR42, -R10.reuse ;  /* 0x0000002a48787c23 */ /* 0x101fe2000801080a */
[----:B------:R-:W-:Y:S02]  /*5cf0*/  FMNMX.FTZ R0, R100, R121, !PT ;  /* 0x0000007964007209 */ /* 0x000fe40007810000 */
[----:B------:R-:W-:Y:S02]  /*5d00*/  ISETP.GT.AND P5, PT, R15, 0x89, PT ;  /* 0x000000890f00780c */ /* 0x000fe40003fa4270 */
[----:B------:R-:W-:Y:S01]  /*5d10*/  FSEL R62, R62, -INF , P6 ;  /* 0xff8000003e3e7808 */ /* 0x000fe20003000000 */
[----:B------:R-:W-:Y:S01]  /*5d20*/  MUFU.EX2 R20, R20 ;  /* 0x0000001400147308 */ /* 0x000fe20000000800 */
[----:B------:R-:W-:Y:S01]  /*5d30*/  FMNMX.FTZ R121, R59, R0, !PT ;  /* 0x000000003b797209 */ /* 0x000fe20007810000 */
[----:B-1----:R-:W-:Y:S01]  /*5d40*/  FFMA.FTZ R124, R73, UR42, -R10 ;  /* 0x0000002a497c7c23 */ /* 0x002fe2000801080a */
[----:B------:R-:W-:-:S02]  /*5d50*/  ISETP.GT.AND P4, PT, R15, 0x90, PT ;  /* 0x000000900f00780c */ /* 0x000fc40003f84270 */
[----:B------:R-:W-:Y:S02]  /*5d60*/  FSEL R63, R63, -INF , P5 ;  /* 0xff8000003f3f7808 */ /* 0x000fe40002800000 */
[----:B------:R-:W-:Y:S01]  /*5d70*/  FMNMX.FTZ R0, R62, R121, !PT ;  /* 0x000000793e007209 */ /* 0x000fe20007810000 */
[----:B------:R-:W-:Y:S01]  /*5d80*/  MUFU.EX2 R21, R21 ;  /* 0x0000001500157308 */ /* 0x000fe20000000800 */
[----:B------:R-:W-:Y:S02]  /*5d90*/  ISETP.GT.AND P6, PT, R15, 0x91, PT ;  /* 0x000000910f00780c */ /* 0x000fe40003fc4270 */
[----:B------:R-:W-:Y:S02]  /*5da0*/  FSEL R66, R66, -INF , P4 ;  /* 0xff80000042427808 */ /* 0x000fe40002000000 */
[----:B------:R-:W-:Y:S02]  /*5db0*/  FMNMX.FTZ R121, R63, R0, !PT ;  /* 0x000000003f797209 */ /* 0x000fe40007810000 */
[----:B------:R-:W-:Y:S01]  /*5dc0*/  ISETP.GT.AND P5, PT, R15, 0x98, PT ;  /* 0x000000980f00780c */ /* 0x000fe20003fa4270 */
[----:B------:R-:W-:Y:S01]  /*5dd0*/  MUFU.EX2 R104, R104 ;  /* 0x0000006800687308 */ /* 0x000fe20000000800 */
[----:B------:R-:W-:-:S02]  /*5de0*/  FSEL R67, R67, -INF , P6 ;  /* 0xff80000043437808 */ /* 0x000fc40003000000 */
[----:B------:R-:W-:Y:S02]  /*5df0*/  FMNMX.FTZ R0, R66, R121, !PT ;  /* 0x0000007942007209 */ /* 0x000fe40007810000 */
[----:B------:R-:W-:Y:S02]  /*5e00*/  ISETP.GT.AND P4, PT, R15, 0x99, PT ;  /* 0x000000990f00780c */ /* 0x000fe40003f84270 */
[----:B------:R-:W-:Y:S01]  /*5e10*/  FSEL R72, R70, -INF , P5 ;  /* 0xff80000046487808 */ /* 0x000fe20002800000 */
[----:B------:R0:W-:Y:S01]  /*5e20*/  MUFU.EX2 R15, R120 ;  /* 0x00000078000f7308 */ /* 0x0001e20000000800 */
[----:B------:R-:W-:Y:S02]  /*5e30*/  FMNMX.FTZ R73, R67, R0, !PT ;  /* 0x0000000043497209 */ /* 0x000fe40007810000 */
[----:B------:R-:W-:Y:S02]  /*5e40*/  FSEL R71, R71, -INF , P4 ;  /* 0xff80000047477808 */ /* 0x000fe40002000000 */
[----:B------:R-:W-:-:S03]  /*5e50*/  FMNMX.FTZ R0, R72, R73, !PT ;  /* 0x0000004948007209 */ /* 0x000fc60007810000 */
[----:B------:R1:W-:Y:S01]  /*5e60*/  MUFU.EX2 R70, R124 ;  /* 0x0000007c00467308 */ /* 0x0003e20000000800 */
[----:B------:R-:W-:-:S05]  /*5e70*/  FMNMX.FTZ R0, R71, R0, !PT ;  /* 0x0000000047007209 */ /* 0x000fca0007810000 */
[----:B------:R-:W2:Y:S02]  /*5e80*/  SHFL.BFLY PT, R121, R0, 0x2, 0x1f ;  /* 0x0c401f0000797f89 */ /* 0x000ea400000e0000 */
[----:B------:R3:W-:Y:S08]  /*5e90*/  MUFU.EX2 R73, R125 ;  /* 0x0000007d00497308 */ /* 0x0007f00000000800 */
[----:B------:R-:W-:Y:S08]  /*5ea0*/  MUFU.EX2 R105, R105 ;  /* 0x0000006900697308 */ /* 0x000ff00000000800 */
[----:B------:R-:W-:Y:S01]  /*5eb0*/  MUFU.EX2 R109, R109 ;  /* 0x0000006d006d7308 */ /* 0x000fe20000000800 */
[----:B--2---:R-:W-:-:S07]  /*5ec0*/  FMNMX.FTZ R121, R0, R121, !PT ;  /* 0x0000007900797209 */ /* 0x004fce0007810000 */
[----:B------:R-:W-:Y:S01]  /*5ed0*/  MUFU.EX2 R112, R112 ;  /* 0x0000007000707308 */ /* 0x000fe20000000800 */
[----:B------:R-:W2:Y:S07]  /*5ee0*/  SHFL.BFLY PT, R0, R121, 0x1, 0x1f ;  /* 0x0c201f0079007f89 */ /* 0x000eae00000e0000 */
[----:B------:R-:W-:Y:S08]  /*5ef0*/  MUFU.EX2 R113, R113 ;  /* 0x0000007100717308 */ /* 0x000ff00000000800 */
[----:B------:R-:W-:Y:S08]  /*5f00*/  MUFU.EX2 R116, R116 ;  /* 0x0000007400747308 */ /* 0x000ff00000000800 */
[----:B------:R-:W-:Y:S01]  /*5f10*/  MUFU.EX2 R117, R117 ;  /* 0x0000007500757308 */ /* 0x000fe20000000800 */
[----:B--2---:R-:W-:-:S04]  /*5f20*/  FMNMX.FTZ R0, R121, R0, !PT ;  /* 0x0000000079007209 */ /* 0x004fc80007810000 */
[C---:B------:R-:W-:Y:S01]  /*5f30*/  FSETP.NEU.FTZ.AND P4, PT, R0.reuse, -INF , PT ;  /* 0xff8000000000780b */ /* 0x040fe20003f9d000 */
[----:B------:R-:W-:-:S02]  /*5f40*/  FFMA.FTZ R85, R0, R85, -8 ;  /* 0xc100000000557423 */ /* 0x000fc40000010055 */
[----:B------:R-:W-:Y:S01]  /*5f50*/  MUFU.EX2 R88, R88 ;  /* 0x0000005800587308 */ /* 0x000fe20000000800 */
[----:B------:R-:W-:Y:S02]  /*5f60*/  FSEL R128, R0, RZ, P4 ;  /* 0x000000ff00807208 */ /* 0x000fe40002000000 */
[----:B------:R-:W-:-:S03]  /*5f70*/  FSEL R10, R85, RZ, P4 ;  /* 0x000000ff550a7208 */ /* 0x000fc60002000000 */
[----:B------:R-:W-:Y:S02]  /*5f80*/  FADD.FTZ R128, -R128, R7 ;  /* 0x0000000780807221 */ /* 0x000fe40000010100 */
[----:B------:R-:W-:Y:S01]  /*5f90*/  MUFU.EX2 R89, R89 ;  /* 0x0000005900597308 */ /* 0x000fe20000000800 */
[----:B0-----:R-:W-:-:S01]  /*5fa0*/  FFMA.FTZ R120, R122, UR42, -R10 ;  /* 0x0000002a7a787c23 */ /* 0x001fc2000801080a */
[--C-:B------:R-:W-:Y:S01]  /*5fb0*/  FFMA.FTZ R122, R127, UR42, -R10.reuse ;  /* 0x0000002a7f7a7c23 */ /* 0x100fe2000801080a */
[----:B------:R-:W-:Y:S01]  /*5fc0*/  FSEL R127, R2, RZ, P3 ;  /* 0x000000ff027f7208 */ /* 0x000fe20001800000 */
[----:B------:R-:W-:Y:S01]  /*5fd0*/  FMUL.FTZ R7, R128, UR42 ;  /* 0x0000002a80077c20 */ /* 0x000fe20008410000 */
[----:B------:R-:W-:-:S01]  /*5fe0*/  FFMA.FTZ R85, R123, UR42, -R10 ;  /* 0x0000002a7b557c23 */ /* 0x000fc2000801080a */
[--C-:B------:R-:W-:Y:S01]  /*5ff0*/  FFMA.FTZ R121, R126, UR42, -R10.reuse ;  /* 0x0000002a7e797c23 */ /* 0x100fe2000801080a */
[----:B------:R-:W-:-:S01]  /*6000*/  FFMA.FTZ R123, R130, UR42, -R10 ;  /* 0x0000002a827b7c23 */ /* 0x000fc2000801080a */
[----:B------:R-:W-:Y:S01]  /*6010*/  FADD.FTZ R127, -R127, R6 ;  /* 0x000000067f7f7221 */ /* 0x000fe20000010100 */
[----:B------:R-:W-:-:S01]  /*6020*/  FFMA.FTZ R6, R94, UR42, -R10 ;  /* 0x0000002a5e067c23 */ /* 0x000fc2000801080a */
[----:B------:R-:W-:Y:S01]  /*6030*/  MUFU.EX2 R120, R120 ;  /* 0x0000007800787308 */ /* 0x000fe20000000800 */
[----:B-1----:R-:W-:-:S01]  /*6040*/  FFMA.FTZ R124, R131, UR42, -R10 ;  /* 0x0000002a837c7c23 */ /* 0x002fc2000801080a */
[----:B------:R-:W-:Y:S01]  /*6050*/  FMUL.FTZ R94, R127, UR42 ;  /* 0x0000002a7f5e7c20 */ /* 0x000fe20008410000 */
[----:B---3--:R-:W-:-:S01]  /*6060*/  FFMA.FTZ R125, R134, UR42, -R10 ;  /* 0x0000002a867d7c23 */ /* 0x008fc2000801080a */
        /* <DEDUP_REMOVED lines=24> */
[----:B------:R-:W-:Y:S01]  /*61f0*/  FFMA.FTZ R82, R82, UR42, -R10 ;  /* 0x0000002a52527c23 */ /* 0x000fe2000801080a */
[----:B------:R-:W-:-:S01]  /*6200*/  FADD.FTZ R128, R12, R127 ;  /* 0x0000007f0c807221 */ /* 0x000fc20000010000 */
[--C-:B------:R-:W-:Y:S01]  /*6210*/  FFMA.FTZ R83, R83, UR42, -R10.reuse ;  /* 0x0000002a53537c23 */ /* 0x100fe2000801080a */
[----:B------:R-:W-:-:S01]  /*6220*/  FFMA.FTZ R86, R86, UR42, -R10 ;  /* 0x0000002a56567c23 */ /* 0x000fc2000801080a */
[----:B------:R-:W0:Y:S01]  /*6230*/  MUFU.EX2 R121, R121 ;  /* 0x0000007900797308 */ /* 0x000e220000000800 */
[----:B-1----:R-:W-:-:S01]  /*6240*/  FFMA.FTZ R4, R7, R3, R120 ;  /* 0x0000000307047223 */ /* 0x002fc20000010078 */
[----:B------:R-:W-:Y:S01]  /*6250*/  FADD.FTZ R3, R11, R128 ;  /* 0x000000800b037221 */ /* 0x000fe20000010000 */
        /* <DEDUP_REMOVED lines=10> */
[----:B------:R-:W-:-:S03]  /*6300*/  FFMA.FTZ R71, R71, UR42, -R10 ;  /* 0x0000002a47477c23 */ /* 0x000fc6000801080a */
        /* <DEDUP_REMOVED lines=8> */
[----:B--2---:R-:W-:-:S01]  /*6390*/  FADD.FTZ R127, R123, R128 ;  /* 0x000000807b7f7221 */ /* 0x004fc20000010000 */
[----:B------:R-:W-:-:S06]  /*63a0*/  FADD.FTZ R128, R20, R3 ;  /* 0x0000000314807221 */ /* 0x000fcc0000010000 */
[----:B------:R-:W2:Y:S01]  /*63b0*/  MUFU.EX2 R126, R126 ;  /* 0x0000007e007e7308 */ /* 0x000ea20000000800 */
[----:B0-----:R-:W-:-:S01]  /*63c0*/  FADD.FTZ R4, R124, R127 ;  /* 0x0000007f7c047221 */ /* 0x001fc20000010000 */
[----:B------:R-:W-:-:S06]  /*63d0*/  FADD.FTZ R127, R21, R128 ;  /* 0x00000080157f7221 */ /* 0x000fcc0000010000 */
[----:B------:R-:W0:Y:S01]  /*63e0*/  MUFU.EX2 R108, R108 ;  /* 0x0000006c006c7308 */ /* 0x000e220000000800 */
[----:B-1----:R-:W-:-:S01]  /*63f0*/  FADD.FTZ R3, R125, R4 ;  /* 0x000000047d037221 */ /* 0x002fc20000010000 */
[----:B------:R-:W-:-:S06]  /*6400*/  FADD.FTZ R4, R104, R127 ;  /* 0x0000007f68047221 */ /* 0x000fcc0000010000 */
[----:B------:R-:W1:Y:S01]  /*6410*/  MUFU.EX2 R107, R107 ;  /* 0x0000006b006b7308 */ /* 0x000e620000000800 */
[----:B--2---:R-:W-:-:S07]  /*6420*/  FADD.FTZ R3, R126, R3 ;  /* 0x000000037e037221 */ /* 0x004fce0000010000 */
        /* <DEDUP_REMOVED lines=52> */
[----:B------:R-:W-:-:S04]  /*6770*/  FADD.FTZ R128, R70, R127 ;  /* 0x0000007f46807221 */ /* 0x000fc80000010000 */
[----:B------:R-:W-:Y:S02]  /*6780*/  FADD.FTZ R127, R73, R128 ;  /* 0x00000080497f7221 */ /* 0x000fe40000010000 */
        /* <DEDUP_REMOVED lines=30> */
[----:B------:R-:W-:-:S05]  /*6970*/  @!P1 VIADD R3, R129, 0x13240 ;  /* 0x0001324081039836 */ /* 0x000fca0000000000 */
[----:B------:R-:W-:Y:S01]  /*6980*/  @!P1 PRMT R3, RZ, 0x654, R3 ;  /* 0x00000654ff039816 */ /* 0x000fe20000000003 */
[----:B------:R-:W1:Y:S01]  /*6990*/  MUFU.EX2 R60, R60 ;  /* 0x0000003c003c7308 */ /* 0x000e620000000800 */
[----:B--2---:R-:W-:-:S02]  /*69a0*/  FADD.FTZ R127, R57, R4 ;  /* 0x00000004397f7221 */ /* 0x004fc40000010000 */
[----:B------:R2:W-:Y:S05]  /*69b0*/  @!P1 SYNCS.ARRIVE.TRANS64.RED.A1T0 RZ, [R3+URZ], RZ ;  /* 0x000000ff03ff99a7 */ /* 0x0005ea000810043f */
[----:B------:R-:W3:Y:S01]  /*69c0*/  MUFU.EX2 R62, R62 ;  /* 0x0000003e003e7308 */ /* 0x000ee20000000800 */
[----:B0-----:R-:W-:-:S07]  /*69d0*/  FADD.FTZ R129, R59, R128 ;  /* 0x000000803b817221 */ /* 0x001fce0000010000 */
[----:B------:R-:W2:Y:S01]  /*69e0*/  MUFU.EX2 R61, R61 ;  /* 0x0000003d003d7308 */ /* 0x000ea20000000800 */
[----:B-1----:R-:W-:-:S07]  /*69f0*/  FADD.FTZ R4, R60, R127 ;  /* 0x0000007f3c047221 */ /* 0x002fce0000010000 */
[----:B------:R-:W0:Y:S01]  /*6a00*/  MUFU.EX2 R63, R63 ;  /* 0x0000003f003f7308 */ /* 0x000e220000000800 */
[----:B---3--:R-:W-:-:S07]  /*6a10*/  FADD.FTZ R10, R62, R129 ;  /* 0x000000813e0a7221 */ /* 0x008fce0000010000 */
        /* <DEDUP_REMOVED lines=20> */
.L_x_1530:
[----:B------:R-:W-:Y:S01]  /*6b60*/  UISETP.GT.AND UP1, UPT, UR23, UR22, UPT ;  /* 0x000000161700728c */ /* 0x000fe2000bf24270 */
[----:B------:R-:W-:Y:S01]  /*6b70*/  F2FP.SATFINITE.E4M3.F32.PACK_AB_MERGE_C R6, R95, R6, RZ ;  /* 0x000000065f06723e */ /* 0x000fe200048070ff */
[----:B------:R-:W-:Y:S01]  /*6b80*/  UIADD3 UR6, UR11, 0x13260, URZ ;  /* 0x000132600b067890 */ /* 0x000fe2000fffe03f */
[----:B------:R-:W-:Y:S01]  /*6b90*/  F2FP.SATFINITE.E4M3.F32.PACK_AB_MERGE_C R11, R14, R11, RZ ;  /* 0x0000000b0e0b723e */ /* 0x000fe200048070ff */
[----:B------:R-:W-:Y:S01]  /*6ba0*/  UIADD3 UR23, UR23, -0x1, URZ ;  /* 0xffffffff17177890 */ /* 0x000fe2000fffe03f */
[----:B------:R-:W-:Y:S01]  /*6bb0*/  F2FP.SATFINITE.E4M3.F32.PACK_AB_MERGE_C R121, R122, R121, RZ ;  /* 0x000000797a79723e */ /* 0x000fe200048070ff */
[----:B------:R-:W-:Y:S01]  /*6bc0*/  UPRMT UR6, UR44, 0x654, UR6 ;  /* 0x000006542c067896 */ /* 0x000fe20008000006 */
[----:B------:R-:W-:Y:S01]  /*6bd0*/  PLOP3.LUT P3, PT, PT, PT, UP1, 0x80, 0x0 ;  /* 0x000000000000781c */ /* 0x000fe20003f6f018 */
        /* <DEDUP_REMOVED lines=75> */
.L_x_1521:
[----:B------:R-:W-:-:S13]  /*7090*/  ISETP.LE.AND P2, PT, RZ, UR23, PT ;  /* 0x00000017ff007c0c */ /* 0x000fda000bf43270 */
[----:B------:R-:W-:Y:S05]  /*70a0*/  @!P2 BRA `(.L_x_1532) ;  /* 0x00000020009ca947 */ /* 0x000fea0003800000 */
[----:B------:R-:W-:Y:S01]  /*70b0*/  IMAD.MOV.U32 R9, RZ, RZ, R0 ;  /* 0x000000ffff097224 */ /* 0x000fe200078e0000 */
[----:B------:R-:W-:Y:S01]  /*70c0*/  UMOV UR21, UR37 ;  /* 0x0000002500157c82 */ /* 0x000fe20008000000 */
[----:B------:R-:W-:Y:S01]  /*70d0*/  IMAD.MOV.U32 R7, RZ, RZ, R2 ;  /* 0x000000ffff077224 */ /* 0x000fe200078e0002 */
[----:B------:R-:W-:-:S06]  /*70e0*/  UMOV UR20, UR39 ;  /* 0x0000002700147c82 */ /* 0x000fcc0008000000 */
.L_x_1542:
[----:B------:R-:W-:-:S04]  /*70f0*/  UIADD3 UR39, UR20, 0x1, URZ ;  /* 0x0000000114277890 */ /* 0x000fc8000fffe03f */
[----:B------:R-:W-:-:S04]  /*7100*/  UISETP.NE.AND UP0, UPT, UR39, 0x2, UPT ;  /* 0x000000022700788c */ /* 0x000fc8000bf05270 */
[----:B------:R-:W-:Y:S02]  /*7110*/  USEL UR37, URZ, 0x1, UP0 ;  /* 0x000000013f257887 */ /* 0x000fe40008000000 */
[----:B------:R-:W-:Y:S02]  /*7120*/  USEL UR39, UR39, URZ, UP0 ;  /* 0x0000003f27277287 */ /* 0x000fe40008000000 */
[----:B------:R-:W-:Y:S01]  /*7130*/  ULOP3.LUT UR37, UR21, UR37, URZ, 0x3c, !UPT ;  /* 0x0000002515257292 */ /* 0x000fe2000f8e3c3f */
[----:B------:R-:W-:Y:S11]  /*7140*/  @!P0 BRA `(.L_x_1533) ;  /* 0x0000000000048947 */ /* 0x000ff60003800000 */
[----:B------:R-:W-:Y:S01]  /*7150*/  BPT.TRAP 0x1 ;  /* 0x000000040000795c */ /* 0x000fe20000300000 */
.L_x_1533:
[----:B------:R-:W-:Y:S01]  /*7160*/  ULEA UR6, UR39, UR45, 0x3 ;  /* 0x0000002d27067291 */ /* 0x000fe2000f8e183f */
[----:B------:R-:W-:-:S05]  /*7170*/  IMAD.U32 R0, RZ, RZ, UR37 ;  /* 0x00000025ff007e24 */ /* 0x000fca000f8e00ff */
[----:B------:R-:W-:-:S04]  /*7180*/  SHF.L.U32 R0, R0, 0x1f, RZ ;  /* 0x0000001f00007819 */ /* 0x000fc800000006ff */
[----:B------:R0:W1:Y:S01]  /*7190*/  SYNCS.PHASECHK.TRANS64.TRYWAIT P2, [UR6+0x13230], R0 ;  /* 0x01323000ff0075a7 */ /* 0x0000620008040146 */
[----:B------:R-:W-:Y:S05]  /*71a0*/  @!P0 BRA `(.L_x_1534) ;  /* 0x0000000000048947 */ /* 0x000fea0003800000 */
[----:B------:R-:W-:Y:S01]  /*71b0*/  BPT.TRAP 0x1 ;  /* 0x000000040000795c */ /* 0x000fe20000300000 */
.L_x_1534:
[----:B-1----:R-:W-:Y:S05]  /*71c0*/  @P2 BRA `(.L_x_1535) ;  /* 0x0000000000082947 */ /* 0x002fea0003800000 */
[----:B------:R-:W1:Y:S02]  /*71d0*/  SYNCS.PHASECHK.TRANS64.TRYWAIT P2, [UR6+0x13230], R0 ;  /* 0x01323000ff0075a7 */ /* 0x000e640008040146 */
[----:B-1----:R-:W-:Y:S05]  /*71e0*/  @!P2 BRA `(.L_x_1536) ;  /* 0x0000007800b0a947 */ /* 0x002fea0003800000 */
.L_x_1535:
        /* <DEDUP_REMOVED lines=64> */
.L_x_1537:
[----:B------:R-:W-:Y:S01]  /*75f0*/  ULEA UR11, UR20, UR45, 0x3 ;  /* 0x0000002d140b7291 */ /* 0x000fe2000f8e183f */
[----:B01----:R-:W-:-:S05]  /*7600*/  IMAD.U32 R0, RZ, RZ, UR21 ;  /* 0x00000015ff007e24 */ /* 0x003fca000f8e00ff */
[----:B------:R-:W-:-:S04]  /*7610*/  SHF.L.U32 R0, R0, 0x1f, RZ ;  /* 0x0000001f00007819 */ /* 0x000fc800000006ff */
[----:B------:R0:W1:Y:S01]  /*7620*/  SYNCS.PHASECHK.TRANS64.TRYWAIT P2, [UR11+0x13250], R0 ;  /* 0x01325000ff0075a7 */ /* 0x000062000804014b */
[----:B------:R-:W-:Y:S05]  /*7630*/  @!P0 BRA `(.L_x_1538) ;  /* 0x0000000000048947 */ /* 0x000fea0003800000 */
[----:B------:R-:W-:Y:S01]  /*7640*/  BPT.TRAP 0x1 ;  /* 0x000000040000795c */ /* 0x000fe20000300000 */
.L_x_1538:
[----:B-1----:R-:W-:Y:S05]  /*7650*/  @P2 BRA `(.L_x_1539) ;  /* 0x0000000000082947 */ /* 0x002fea0003800000 */
[----:B------:R-:W1:Y:S02]  /*7660*/  SYNCS.PHASECHK.TRANS64.TRYWAIT P2, [UR11+0x13250], R0 ;  /* 0x01325000ff0075a7 */ /* 0x000e64000804014b */
[----:B-1----:R-:W-:Y:S05]  /*7670*/  @!P2 BRA `(.L_x_1540) ;  /* 0x0000007400a4a947 */ /* 0x002fea0003800000 */
.L_x_1539:
[----:B01----:R-:W-:Y:S01]  /*7680*/  FMNMX.FTZ R0, R120, R7, !PT ;  /* 0x0000000778007209 */ /* 0x003fe20007810000 */
[----:B------:R-:W-:Y:S01]  /*7690*/  UIADD3 UR6, UR45, 0x1000, URZ ;  /* 0x000010002d067890 */ /* 0x000fe2000fffe03f */
[----:B------:R-:W-:Y:S01]  /*76a0*/  WARPGROUP.ARRIVE ;  /* 0x00000000000079c5 */ /* 0x000fe20000000000 */
[----:B------:R-:W-:Y:S01]  /*76b0*/  UMOV UR7, 0xc0000010 ;  /* 0xc000001000077882 */ /* 0x000fe20000000000 */
[----:B------:R-:W-:Y:S01]  /*76c0*/  FMNMX.FTZ R11, R121, R0, !PT ;  /* 0x00000000790b7209 */ /* 0x000fe20007810000 */
[----:B------:R-:W-:Y:S01]  /*76d0*/  USHF.R.U32.HI UR6, URZ, 0x4, UR6 ;  /* 0x000000043f067899 */ /* 0x000fe20008011606 */
[----:B------:R-:W-:Y:S01]  /*76e0*/  FMNMX.FTZ R0, R122, R9, !PT ;  /* 0x000000097a007209 */ /* 0x000fe20007810000 */
[----:B------:R-:W-:Y:S02]  /*76f0*/  IMAD.U32 R15, RZ, RZ, UR42 ;  /* 0x0000002aff0f7e24 */ /* 0x000fe4000f8e00ff */
        /* <DEDUP_REMOVED lines=95> */
[----:B-1----:R-:W-:-:S03]  /*7cf0*/  FMNMX.FTZ R13, R8, R13, !PT ;  /* 0x0000000d080d7209 */ /* 0x002fc60007810000 */
[----:B------:R-:W-:Y:S02]  /*7d00*/  QGMMA.64x64x32.F32.E4M3.E4M3 R24, R144, gdesc[UR4], R24, gsb0 ;  /* 0x00e0000490187df3 */ /* 0x000fe40008000818 */
[----:B------:R-:W1:Y:S01]  /*7d10*/  SHFL.BFLY PT, R0, R13, 0x1, 0x1f ;  /* 0x0c201f000d007f89 */ /* 0x000e6200000e0000 */
[----:B------:R-:W-:Y:S01]  /*7d20*/  UIADD3 UR6, UR10, 0x180, URZ ;  /* 0x000001800a067890 */ /* 0x000fe2000fffe03f */
[----:B------:R-:W-:Y:S01]  /*7d30*/  UMOV UR7, 0xc0000010 ;  /* 0xc000001000077882 */ /* 0x000fe20000000000 */
[----:B0-----:R-:W-:-:S05]  /*7d40*/  FMNMX.FTZ R2, R11, R2, !PT ;  /* 0x000000020b027209 */ /* 0x001fca0007810000 */
[C---:B------:R-:W-:Y:S01]  /*7d50*/  FFMA.FTZ R8, R2.reuse, R15, -8 ;  /* 0xc100000002087423 */ /* 0x040fe2000001000f */
[----:B-1----:R-:W-:Y:S01]  /*7d60*/  FMNMX.FTZ R0, R13, R0, !PT ;  /* 0x000000000d007209 */ /* 0x002fe20007810000 */
[----:B------:R-:W-:Y:S02]  /*7d70*/  FADD.FTZ R6, -R2, R7 ;  /* 0x0000000702067221 */ /* 0x000fe40000010100 */
        /* <DEDUP_REMOVED lines=8> */
[----:B------:R-:W-:-:S02]  /*7e00*/  IMAD.U32 R117, RZ, RZ, UR42 ;  /* 0x0000002aff757e24 */ /* 0x000fc4000f8e00ff */
[----:B------:R-:W-:Y:S01]  /*7e10*/  FMUL.FTZ R7, R6, UR42 ;  /* 0x0000002a06077c20 */ /* 0x000fe20008410000 */
[----:B------:R-:W-:-:S01]  /*7e20*/  FADD.FTZ R6, -R0, R9 ;  /* 0x0000000900067221 */ /* 0x000fc20000010100 */
        /* <DEDUP_REMOVED lines=33> */
[----:B------:R-:W-:Y:S01]  /*8040*/  FMUL.FTZ R6, R6, UR42 ;  /* 0x0000002a06067c20 */ /* 0x000fe20008410000 */
[----:B------:R-:W-:Y:S02]  /*8050*/  MUFU.EX2 R7, R7 ;  /* 0x0000000700077308 */ /* 0x000fe40000000800 */
[----:B------:R-:W-:-:S01]  /*8060*/  FFMA.FTZ R117, R122, UR42, -R8 ;  /* 0x0000002a7a757c23 */ /* 0x000fc20008010808 */
[--C-:B------:R-:W-:Y:S01]  /*8070*/  FFMA.FTZ R120, R123, UR42, -R8.reuse ;  /* 0x0000002a7b787c23 */ /* 0x100fe20008010808 */
[----:B------:R-:W-:-:S01]  /*8080*/  FFMA.FTZ R121, R126, UR42, -R8 ;  /* 0x0000002a7e797c23 */ /* 0x000fc20008010808 */
[----:B------:R-:W-:Y:S01]  /*8090*/  FFMA.FTZ R122, R127, UR42, -R8 ;  /* 0x0000002a7f7a7c23 */ /* 0x000fe20008010808 */
[----:B------:R-:W-:-:S02]  /*80a0*/  WARPGROUP.DEPBAR.LE gsb0, 0x0 ;  /* 0x00008000000079c5 */ /* 0x000fc40000010000 */
[----:B------:R-:W0:Y:S01]  /*80b0*/  MUFU.EX2 R10, R10 ;  /* 0x0000000a000a7308 */ /* 0x000e220000000800 */
[----:B------:R-:W-:-:S01]  /*80c0*/  FFMA.FTZ R123, R130, UR42, -R8 ;  /* 0x0000002a827b7c23 */ /* 0x000fc20008010808 */
[----:B------:R-:W-:Y:S01]  /*80d0*/  WARPGROUP.ARRIVE ;  /* 0x00000000000079c5 */ /* 0x000fe20000000000 */
[----:B------:R-:W-:-:S01]  /*80e0*/  FFMA.FTZ R124, R131, UR42, -R8 ;  /* 0x0000002a837c7c23 */ /* 0x000fc20008010808 */
[--C-:B------:R-:W-:Y:S01]  /*80f0*/  FFMA.FTZ R125, R134, UR42, -R8.reuse ;  /* 0x0000002a867d7c23 */ /* 0x100fe20008010808 */
[----:B------:R-:W-:-:S01]  /*8100*/  FFMA.FTZ R126, R135, UR42, -R8 ;  /* 0x0000002a877e7c23 */ /* 0x000fc20008010808 */
[--C-:B------:R-:W-:Y:S01]  /*8110*/  FFMA.FTZ R106, R106, UR42, -R8.reuse ;  /* 0x0000002a6a6a7c23 */ /* 0x100fe20008010808 */
[----:B------:R-:W-:-:S01]  /*8120*/  FFMA.FTZ R107, R107, UR42, -R8 ;  /* 0x0000002a6b6b7c23 */ /* 0x000fc20008010808 */
        /* <DEDUP_REMOVED lines=17> */
[----:B------:R-:W-:Y:S01]  /*8240*/  UIADD3 UR6, UR10, 0x200, URZ ;  /* 0x000002000a067890 */ /* 0x000fe2000fffe03f */
[--C-:B------:R-:W-:Y:S01]  /*8250*/  FFMA.FTZ R102, R102, UR42, -R8.reuse ;  /* 0x0000002a66667c23 */ /* 0x100fe20008010808 */
[----:B------:R-:W-:-:S01]  /*8260*/  FFMA.FTZ R103, R103, UR42, -R8 ;  /* 0x0000002a67677c23 */ /* 0x000fc20008010808 */
[----:B------:R-:W-:Y:S01]  /*8270*/  UMOV UR7, 0xc0000010 ;  /* 0xc000001000077882 */ /* 0x000fe20000000000 */
        /* <DEDUP_REMOVED lines=21> */
[----:B------:R-:W-:-:S06]  /*83d0*/  FFMA.FTZ R71, R71, UR42, -R8 ;  /* 0x0000002a47477c23 */ /* 0x000fcc0008010808 */
        /* <DEDUP_REMOVED lines=118> */
[----:B------:R-:W-:-:S05]  /*8b40*/  IMAD.U32 R3, RZ, RZ, UR39 ;  /* 0x00000027ff037e24 */ /* 0x000fca000f8e00ff */
[----:B------:R-:W-:Y:S01]  /*8b50*/  @!P1 LEA R3, R3, UR45, 0x3 ;  /* 0x0000002d03039c11 */ /* 0x000fe2000f8e18ff */
[----:B------:R-:W2:Y:S01]  /*8b60*/  MUFU.EX2 R87, R87 ;  /* 0x0000005700577308 */ /* 0x000ea20000000800 */
[----:B-1----:R-:W-:-:S03]  /*8b70*/  FADD.FTZ R128, R86, R127 ;  /* 0x0000007f56807221 */ /* 0x002fc60000010000 */
[----:B------:R-:W-:-:S04]  /*8b80*/  @!P1 VIADD R3, R3, 0x13240 ;  /* 0x0001324003039836 */ /* 0x000fc80000000000 */
[----:B------:R-:W1:Y:S01]  /*8b90*/  MUFU.EX2 R56, R56 ;  /* 0x0000003800387308 */ /* 0x000e620000000800 */
[----:B0-----:R-:W-:-:S01]  /*8ba0*/  FADD.FTZ R127, R85, R4 ;  /* 0x00000004557f7221 */ /* 0x001fc20000010000 */
[----:B------:R-:W-:-:S04]  /*8bb0*/  @!P1 PRMT R3, RZ, 0x654, R3 ;  /* 0x00000654ff039816 */ /* 0x000fc80000000003 */
[----:B------:R0:W-:Y:S02]  /*8bc0*/  @!P1 SYNCS.ARRIVE.TRANS64.RED.A1T0 RZ, [R3+URZ], RZ ;  /* 0x000000ff03ff99a7 */ /* 0x0001e4000810043f */
[----:B------:R-:W3:Y:S01]  /*8bd0*/  MUFU.EX2 R58, R58 ;  /* 0x0000003a003a7308 */ /* 0x000ee20000000800 */
[----:B--2---:R-:W-:-:S07]  /*8be0*/  FADD.FTZ R129, R87, R128 ;  /* 0x0000008057817221 */ /* 0x004fce0000010000 */
[----:B------:R-:W2:Y:S01]  /*8bf0*/  MUFU.EX2 R57, R57 ;  /* 0x0000003900397308 */ /* 0x000ea20000000800 */
[----:B-1----:R-:W-:-:S07]  /*8c00*/  FADD.FTZ R4, R56, R127 ;  /* 0x0000007f38047221 */ /* 0x002fce0000010000 */
[----:B------:R-:W1:Y:S01]  /*8c10*/  MUFU.EX2 R59, R59 ;  /* 0x0000003b003b7308 */ /* 0x000e620000000800 */
[----:B---3--:R-:W-:-:S07]  /*8c20*/  FADD.FTZ R128, R58, R129 ;  /* 0x000000813a807221 */ /* 0x008fce0000010000 */
[----:B------:R-:W3:Y:S01]  /*8c30*/  MUFU.EX2 R60, R60 ;  /* 0x0000003c003c7308 */ /* 0x000ee20000000800 */
[----:B--2---:R-:W-:-:S07]  /*8c40*/  FADD.FTZ R127, R57, R4 ;  /* 0x00000004397f7221 */ /* 0x004fce0000010000 */
        /* <DEDUP_REMOVED lines=22> */
[----:B--2---:R-:W-:-:S03]  /*8db0*/  FADD.FTZ R4, R69, R4 ;  /* 0x0000000445047221 */ /* 0x004fc60000010000 */
[----:B0-----:R-:W-:Y:S01]  /*8dc0*/  FADD.FTZ R3, R71, R8 ;  /* 0x0000000847037221 */ /* 0x001fe20000010000 */
[----:B------:R-:W-:Y:S06]  /*8dd0*/  @!P0 BRA `(.L_x_1541) ;  /* 0x0000000000048947 */ /* 0x000fec0003800000 */
[----:B------:R-:W-:Y:S01]  /*8de0*/  BPT.TRAP 0x1 ;  /* 0x000000040000795c */ /* 0x000fe20000300000 */
.L_x_1541:
        /* <DEDUP_REMOVED lines=12> */
[----:B------:R-:W-:Y:S01]  /*8eb0*/  FMUL.FTZ R24, R24, R7 ;  /* 0x0000000718187220 */ /* 0x000fe20000410000 */
        /* <DEDUP_REMOVED lines=70> */
.L_x_1532:
[----:B------:R-:W-:Y:S06]  /*9320*/  BAR.ARV 0x8, 0x200 ;  /* 0x0208000000007b1d */ /* 0x000fec0000002000 */
[----:B------:R-:W-:Y:S05]  /*9330*/  @!P0 BRA `(.L_x_1543) ;  /* 0x0000000000048947 */ /* 0x000fea0003800000 */
[----:B------:R-:W-:Y:S01]  /*9340*/  BPT.TRAP 0x1 ;  /* 0x000000040000795c */ /* 0x000fe20000300000 */
.L_x_1543:
[----:B------:R-:W-:Y:S01]  /*9350*/  ULEA UR14, UR39, UR45, 0x3 ;  /* 0x0000002d270e7291 */ /* 0x000fe2000f8e183f */
[----:B------:R-:W-:-:S05]  /*9360*/  IMAD.U32 R5, RZ, RZ, UR37 ;  /* 0x00000025ff057e24 */ /* 0x000fca000f8e00ff */
[----:B------:R-:W-:-:S04]  /*9370*/  SHF.L.U32 R5, R5, 0x1f, RZ ;  /* 0x0000001f05057819 */ /* 0x000fc800000006ff */
[----:B------:R0:W1:Y:S01]  /*9380*/  SYNCS.PHASECHK.TRANS64.TRYWAIT P1, [UR14+0x13250], R5 ;  /* 0x01325005ff0075a7 */ /* 0x000062000802014e */
[----:B------:R-:W-:Y:S05]  /*9390*/  @!P0 BRA `(.L_x_1544) ;  /* 0x0000000000048947 */ /* 0x000fea0003800000 */
[----:B------:R-:W-:Y:S01]  /*93a0*/  BPT.TRAP 0x1 ;  /* 0x000000040000795c */ /* 0x000fe20000300000 */
.L_x_1544:
[----:B-1----:R-:W-:Y:S05]  /*93b0*/  @P1 BRA `(.L_x_1545) ;  /* 0x0000000000081947 */ /* 0x002fea0003800000 */
[----:B------:R-:W1:Y:S02]  /*93c0*/  SYNCS.PHASECHK.TRANS64.TRYWAIT P1, [UR14+0x13250], R5 ;  /* 0x01325005ff0075a7 */ /* 0x000e64000802014e */
[----:B-1----:R-:W-:Y:S05]  /*93d0*/  @!P1 BRA `(.L_x_1546) ;  /* 0x0000005800649947 */ /* 0x002fea0003800000 */
.L_x_1545:
        /* <DEDUP_REMOVED lines=88> */
.L_x_1547:
        /* <DEDUP_REMOVED lines=42> */
.L_x_1514:
[----:B------:R-:W0:Y:S01]  /*9c00*/  S2R R7, SR_CgaCtaId ;  /* 0x0000000000077919 */ /* 0x000e220000008800 */
[----:B------:R-:W-:Y:S01]  /*9c10*/  MOV R0, 0x400 ;  /* 0x0000040000007802 */ /* 0x000fe20000000f00 */
[----:B------:R-:W-:Y:S01]  /*9c20*/  BSSY B0, `(.L_x_1548) ;  /* 0x0000182000007945 */ /* 0x000fe20003800000 */
[----:B------:R-:W-:Y:S02]  /*9c30*/  BAR.SYNC.DEFER_BLOCKING 0x5, 0x200 ;  /* 0x0148000000007b1d */ /* 0x000fe40000010000 */
[----:B0-----:R-:W-:-:S05]  /*9c40*/  LEA R0, R7, R0, 0x18 ;  /* 0x0000000007007211 */ /* 0x001fca00078ec0ff */
[----:B------:R-:W0:Y:S02]  /*9c50*/  LDS R6, [R0+0x132d0] ;  /* 0x0132d00000067984 */ /* 0x000e240000000800 */
[----:B0-----:R-:W-:Y:S01]  /*9c60*/  R2UR UR4, R6 ;  /* 0x00000000060472ca */ /* 0x001fe200000e0000 */
[----:B------:R-:W-:Y:S06]  /*9c70*/  BAR.ARV 0x4, 0x200 ;  /* 0x0108000000007b1d */ /* 0x000fec0000002000 */
[----:B------:R-:W-:Y:S08]  /*9c80*/  @P0 BRA `(.L_x_1549) ;  /* 0x00000010000c0947 */ /* 0x000ff00003800000 */
[----:B------:R-:W0:Y:S01]  /*9c90*/  S2R R27, SR_TID.X ;  /* 0x00000000001b7919 */ /* 0x000e220000002100 */
[----:B------:R-:W-:Y:S01]  /*9ca0*/  ULDC.64 UR6, c[0x4][0x38] ;  /* 0x01000e0000067ab9 */ /* 0x000fe20000000a00 */
[----:B------:R-:W2:Y:S01]  /*9cb0*/  LDL R40, [R1] ;  /* 0x0000000001287983 */ /* 0x000ea20000100800 */
[----:B------:R-:W1:Y:S01]  /*9cc0*/  S2R R35, SR_SWINHI ;  /* 0x0000000000237919 */ /* 0x000e620000002f00 */
[----:B------:R-:W-:Y:S02]  /*9cd0*/  F2FP.BF16.F32.PACK_AB R47, R47, R2 ;  /* 0x000000022f2f723e */ /* 0x000fe400000010ff */
[----:B------:R-:W-:Y:S01]  /*9ce0*/  F2FP.BF16.F32.PACK_AB R9, R52, R9 ;  /* 0x000000093409723e */ /* 0x000fe200000010ff */
[----:B------:R-:W3:Y:S01]  /*9cf0*/  LDC R2, c[0x0][0xbe8] ;  /* 0x0002fa00ff027b82 */ /* 0x000ee20000000800 */
        /* <DEDUP_REMOVED lines=15> */
[----:B------:R-:W-:Y:S01]  /*9df0*/  USHF.R.S32.HI UR12, URZ, 0x1f, UR41 ;  /* 0x0000001f3f0c7899 */ /* 0x000fe20008011429 */
[----:B------:R-:W-:Y:S01]  /*9e00*/  LOP3.LUT R6, R6, 0xc, RZ, 0xc0, !PT ;  /* 0x0000000c06067812 */ /* 0x000fe200078ec0ff */
[----:B------:R-:W-:Y:S01]  /*9e10*/  ULDC.64 UR8, c[0x0][0xb90] ;  /* 0x0002e40000087ab9 */ /* 0x000fe20000000a00 */
[----:B------:R-:W-:Y:S01]  /*9e20*/  USHF.R.S32.HI UR13, URZ, 0x1f, UR40 ;  /* 0x0000001f3f0d7899 */ /* 0x000fe20008011428 */
[----:B------:R-:W-:Y:S01]  /*9e30*/  BAR.SYNC.DEFER_BLOCKING 0x1, 0x180 ;  /* 0x0046000000007b1d */ /* 0x000fe20000010000 */
[----:B------:R-:W-:-:S05]  /*9e40*/  IADD3 R6, P0, R6, UR6, RZ ;  /* 0x0000000606067c10 */ /* 0x000fca000ff1e0ff */
[----:B------:R-:W-:Y:S01]  /*9e50*/  IMAD.X R7, RZ, RZ, UR7, P0 ;  /* 0x00000007ff077e24 */ /* 0x000fe200080e06ff */
[----:B------:R-:W-:-:S04]  /*9e60*/  ULDC.64 UR10, c[0x0][0xb98] ;  /* 0x0002e600000a7ab9 */ /* 0x000fc80000000a00 */
[----:B------:R0:W4:Y:S01]  /*9e70*/  LDG.E.CONSTANT R26, desc[UR48][R6.64] ;  /* 0x00000030061a7981 */ /* 0x000122000c1e9900 */
[----:B---3--:R-:W-:Y:S01]  /*9e80*/  ISETP.NE.AND P2, PT, R2, 0x1, PT ;  /* 0x000000010200780c */ /* 0x008fe20003f45270 */
[----:B------:R-:W-:Y:S02]  /*9e90*/  UIMAD UR5, UR12, UR8, URZ ;  /* 0x000000080c0572a4 */ /* 0x000fe4000f8e023f */
[----:B------:R-:W-:Y:S02]  /*9ea0*/  UIMAD.WIDE.U32 UR6, UR41, UR8, URZ ;  /* 0x00000008290672a5 */ /* 0x000fe4000f8e003f */
[----:B------:R-:W-:Y:S02]  /*9eb0*/  UIMAD UR5, UR41, UR9, UR5 ;  /* 0x00000009290572a4 */ /* 0x000fe4000f8e0205 */
[----:B------:R-:W-:Y:S01]  /*9ec0*/  UIMAD UR8, UR13, UR10, URZ ;  /* 0x0000000a0d0872a4 */ /* 0x000fe2000f8e023f */
[----:B0-----:R-:W-:Y:S01]  /*9ed0*/  LOP3.LUT P0, R6, R27, 0x3, RZ, 0xc0, !PT ;  /* 0x000000031b067812 */ /* 0x001fe2000780c0ff */
[----:B------:R-:W-:-:S02]  /*9ee0*/  UIADD3 UR7, UR7, UR5, URZ ;  /* 0x0000000507077290 */ /* 0x000fc4000fffe03f */
[----:B------:R-:W-:Y:S01]  /*9ef0*/  UIMAD UR8, UR40, UR11, UR8 ;  /* 0x0000000b280872a4 */ /* 0x000fe2000f8e0208 */
[----:B------:R-:W-:Y:S01]  /*9f00*/  ISETP.EQ.OR P0, PT, R6, 0x3, !P0 ;  /* 0x000000030600780c */ /* 0x000fe20004702670 */
[----:B------:R-:W0:Y:S01]  /*9f10*/  @P2 LDC R42, c[0x0][0xbec] ;  /* 0x0002fb00ff2a2b82 */ /* 0x000e220000000800 */
[----:B------:R-:W-:Y:S02]  /*9f20*/  MOV R6, R0 ;  /* 0x0000000000067202 */ /* 0x000fe40000000f00 */
[----:B-1----:R-:W-:Y:S01]  /*9f30*/  MOV R7, R35 ;  /* 0x0000002300077202 */ /* 0x002fe20000000f00 */
[----:B------:R-:W-:Y:S01]  /*9f40*/  UIMAD.WIDE.U32 UR6, UR40, UR10, UR6 ;  /* 0x0000000a280672a5 */ /* 0x000fe2000f8e0006 */
[----:B------:R-:W-:Y:S01]  /*9f50*/  SEL R31, R9, R10, P0 ;  /* 0x0000000a091f7207 */ /* 0x000fe20000000000 */
[----:B------:R-:W-:Y:S01]  /*9f60*/  ULDC UR5, c[0x0][0xa88] ;  /* 0x0002a20000057ab9 */ /* 0x000fe20000000800 */
[----:B------:R-:W-:Y:S01]  /*9f70*/  SEL R36, R10, R9, P0 ;  /* 0x000000090a247207 */ /* 0x000fe20000000000 */
[----:B------:R-:W-:Y:S01]  /*9f80*/  IMAD R9, R22, 0x40, R19 ;  /* 0x0000004016097824 */ /* 0x000fe200078e0213 */
[----:B------:R-:W-:Y:S01]  /*9f90*/  SEL R27, R28, R29, P0 ;  /* 0x0000001d1c1b7207 */ /* 0x000fe20000000000 */
[----:B------:R-:W-:Y:S01]  /*9fa0*/  IMAD R43, R2, UR5, RZ ;  /* 0x00000005022b7c24 */ /* 0x000fe2000f8e02ff */
[----:B------:R-:W-:Y:S01]  /*9fb0*/  SEL R30, R29, R28, P0 ;  /* 0x0000001c1d1e7207 */ /* 0x000fe20000000000 */
[----:B------:R-:W-:Y:S01]  /*9fc0*/  ULDC.64 UR10, c[0x0][0xaf0] ;  /* 0x0002bc00000a7ab9 */ /* 0x000fe20000000a00 */
[----:B------:R-:W-:-:S02]  /*9fd0*/  SEL R37, R5, R8, P0 ;  /* 0x0000000805257207 */ /* 0x000fc40000000000 */
[----:B------:R-:W-:Y:S02]  /*9fe0*/  SEL R29, R21, R20, P0 ;  /* 0x00000014151d7207 */ /* 0x000fe40000000000 */
[----:B------:R-:W-:Y:S02]  /*9ff0*/  SEL R32, R20, R21, P0 ;  /* 0x0000001514207207 */ /* 0x000fe40000000000 */
[----:B------:R-:W-:Y:S02]  /*a000*/  SEL R21, R13, R12, P0 ;  /* 0x0000000c0d157207 */ /* 0x000fe40000000000 */
[----:B------:R-:W-:Y:S02]  /*a010*/  SEL R34, R12, R13, P0 ;  /* 0x0000000d0c227207 */ /* 0x000fe40000000000 */
[----:B------:R-:W-:Y:S02]  /*a020*/  SEL R33, R25, R24, P0 ;  /* 0x0000001819217207 */ /* 0x000fe40000000000 */
[----:B------:R-:W-:-:S02]  /*a030*/  SEL R24, R24, R25, P0 ;  /* 0x0000001918187207 */ /* 0x000fc40000000000 */
[----:B------:R-:W-:Y:S02]  /*a040*/  SEL R25, R15, R14, P0 ;  /* 0x0000000e0f197207 */ /* 0x000fe40000000000 */
[----:B------:R-:W-:Y:S02]  /*a050*/  SEL R38, R14, R15, P0 ;  /* 0x0000000f0e267207 */ /* 0x000fe40000000000 */
[----:B------:R-:W-:Y:S02]  /*a060*/  SEL R35, R46, R47, P0 ;  /* 0x0000002f2e237207 */ /* 0x000fe40000000000 */
[----:B------:R-:W-:Y:S01]  /*a070*/  SEL R46, R47, R46, P0 ;  /* 0x0000002e2f2e7207 */ /* 0x000fe20000000000 */
[----:B--2---:R-:W-:Y:S01]  /*a080*/  IMAD.WIDE R10, R40, 0x2, R6 ;  /* 0x00000002280a7825 */ /* 0x004fe200078e0206 */
[----:B------:R-:W-:-:S03]  /*a090*/  SEL R40, R8, R5, P0 ;  /* 0x0000000508287207 */ /* 0x000fc60000000000 */
[----:B------:R-:W-:Y:S01]  /*a0a0*/  IMAD.WIDE R6, R9, 0x2, R6 ;  /* 0x0000000209067825 */ /* 0x000fe200078e0206 */
[C---:B------:R-:W-:Y:S02]  /*a0b0*/  IADD3 R41, P4, R10.reuse, 0x20, RZ ;  /* 0x000000200a297810 */ /* 0x040fe40007f9e0ff */
[C---:B------:R-:W-:Y:S02]  /*a0c0*/  IADD3 R39, P1, R10.reuse, 0x60, RZ ;  /* 0x000000600a277810 */ /* 0x040fe40007f3e0ff */
[----:B------:R-:W-:Y:S01]  /*a0d0*/  LOP3.LUT R8, R41, 0x380, RZ, 0xc0, !PT ;  /* 0x0000038029087812 */ /* 0x000fe200078ec0ff */
[--C-:B------:R-:W-:Y:S01]  /*a0e0*/  IMAD.X R9, RZ, RZ, R11.reuse, P4 ;  /* 0x000000ffff097224 */ /* 0x100fe200020e060b */
        /* <DEDUP_REMOVED lines=8> */
[----:B------:R-:W-:Y:S01]  /*a170*/  IMAD.X R15, RZ, RZ, R11, P3 ;  /* 0x000000ffff0f7224 */ /* 0x000fe200018e060b */
[----:B------:R-:W-:Y:S01]  /*a180*/  LOP3.LUT R10, R5, R10, RZ, 0x3c, !PT ;  /* 0x0000000a050a7212 */ /* 0x000fe200078e3cff */
[----:B------:R-:W1:Y:S01]  /*a190*/  @P2 LDC R41, c[0x0][0xbf0] ;  /* 0x0002fc00ff292b82 */ /* 0x000e620000000800 */
[----:B------:R-:W-:-:S02]  /*a1a0*/  LOP3.LUT R5, R14, 0x380, RZ, 0xc0, !PT ;  /* 0x000003800e057812 */ /* 0x000fc400078ec0ff */
[----:B------:R-:W-:Y:S02]  /*a1b0*/  LOP3.LUT R12, R12, R39, RZ, 0x3c, !PT ;  /* 0x000000270c0c7212 */ /* 0x000fe400078e3cff */
[C---:B------:R-:W-:Y:S02]  /*a1c0*/  IADD3 R39, P4, R6.reuse, 0x1800, RZ ;  /* 0x0000180006277810 */ /* 0x040fe40007f9e0ff */
[----:B------:R-:W-:Y:S02]  /*a1d0*/  SHF.R.U64 R5, R5, 0x3, RZ ;  /* 0x0000000305057819 */ /* 0x000fe400000012ff */
[----:B------:R-:W-:Y:S02]  /*a1e0*/  LOP3.LUT R28, R39, 0x380, RZ, 0xc0, !PT ;  /* 0x00000380271c7812 */ /* 0x000fe400078ec0ff */
[----:B------:R-:W-:Y:S02]  /*a1f0*/  LOP3.LUT R14, R5, R14, RZ, 0x3c, !PT ;  /* 0x0000000e050e7212 */ /* 0x000fe400078e3cff */
[----:B------:R-:W-:-:S02]  /*a200*/  IADD3 R5, P3, R6, 0x3000, RZ ;  /* 0x0000300006057810 */ /* 0x000fc40007f7e0ff */
[----:B------:R-:W-:Y:S02]  /*a210*/  SHF.R.U64 R28, R28, 0x3, RZ ;  /* 0x000000031c1c7819 */ /* 0x000fe400000012ff */
[----:B------:R-:W-:Y:S02]  /*a220*/  LOP3.LUT R20, R5, 0x380, RZ, 0xc0, !PT ;  /* 0x0000038005147812 */ /* 0x000fe400078ec0ff */
[----:B------:R-:W-:Y:S01]  /*a230*/  LOP3.LUT R28, R28, R39, RZ, 0x3c, !PT ;  /* 0x000000271c1c7212 */ /* 0x000fe200078e3cff */
[----:B------:R-:W-:Y:S01]  /*a240*/  VIADD R39, R17, UR43 ;  /* 0x0000002b11277c36 */ /* 0x000fe20008000000 */
[----:B------:R-:W-:Y:S02]  /*a250*/  SHF.R.U64 R20, R20, 0x3, RZ ;  /* 0x0000000314147819 */ /* 0x000fe400000012ff */
[----:B------:R-:W-:Y:S01]  /*a260*/  MOV R49, R10 ;  /* 0x0000000a00317202 */ /* 0x000fe20000000f00 */
[----:B0-----:R-:W-:Y:S01]  /*a270*/  @P2 IMAD.HI.U32 R10, R39, R42, RZ ;  /* 0x0000002a270a2227 */ /* 0x001fe200078e00ff */
[----:B------:R-:W-:Y:S01]  /*a280*/  LOP3.LUT R20, R20, R5, RZ, 0x3c, !PT ;  /* 0x0000000514147212 */ /* 0x000fe200078e3cff */
[----:B----4-:R-:W-:Y:S01]  /*a290*/  SHFL.IDX PT, R27, R27, R26, 0x1c1f ;  /* 0x001c1f1a1b1b7589 */ /* 0x010fe200000e0000 */
[----:B------:R-:W-:Y:S01]  /*a2a0*/  MOV R45, R12 ;  /* 0x0000000c002d7202 */ /* 0x000fe20000000f00 */
[----:B------:R-:W-:Y:S01]  /*a2b0*/  IMAD.MOV.U32 R5, RZ, RZ, R39 ;  /* 0x000000ffff057224 */ /* 0x000fe200078e0027 */
[----:B-1----:R-:W-:Y:S01]  /*a2c0*/  @P2 SHF.R.U32.HI R5, RZ, R41, R10 ;  /* 0x00000029ff052219 */ /* 0x002fe2000001160a */
[----:B------:R-:W-:Y:S01]  /*a2d0*/  IMAD.U32 R12, RZ, RZ, UR8 ;  /* 0x00000008ff0c7e24 */ /* 0x000fe2000f8e00ff */
[----:B------:R-:W-:Y:S01]  /*a2e0*/  SHFL.IDX PT, R33, R33, R26, 0x1c1f ;  /* 0x001c1f1a21217589 */ /* 0x000fe200000e0000 */
[----:B------:R-:W-:Y:S01]  /*a2f0*/  MOV R47, R14 ;  /* 0x0000000e002f7202 */ /* 0x000fe20000000f00 */
[----:B------:R-:W-:Y:S01]  /*a300*/  VIADD R14, R157, UR43 ;  /* 0x0000002b9d0e7c36 */ /* 0x000fe20008000000 */
[--C-:B------:R-:W-:Y:S01]  /*a310*/  SHF.R.S32.HI R11, RZ, 0x1f, R5.reuse ;  /* 0x0000001fff0b7819 */ /* 0x100fe20000011405 */
[----:B------:R-:W-:Y:S01]  /*a320*/  IMAD.MOV R13, RZ, RZ, -R5 ;  /* 0x000000ffff0d7224 */ /* 0x000fe200078e0a05 */
[----:B------:R-:W-:Y:S01]  /*a330*/  IADD3 R10, P1, R5, UR6, RZ ;  /* 0x00000006050a7c10 */ /* 0x000fe2000ff3e0ff */
[----:B------:R-:W-:Y:S01]  /*a340*/  SHFL.IDX PT, R29, R29, R26, 0x1c1f ;  /* 0x001c1f1a1d1d7589 */ /* 0x000fe200000e0000 */
[----:B------:R-:W-:Y:S01]  /*a350*/  LOP3.LUT R5, R26, 0x2, RZ, 0x3c, !PT ;  /* 0x000000021a057812 */ /* 0x000fe200078e3cff */
[----:B------:R-:W-:Y:S01]  /*a360*/  IMAD R13, R2, R13, R39 ;  /* 0x0000000d020d7224 */ /* 0x000fe200078e0227 */
[----:B------:R-:W-:Y:S01]  /*a370*/  IADD3.X R11, R11, UR7, R12, P1, !PT ;  /* 0x000000070b0b7c10 */ /* 0x000fe20008ffe40c */
[----:B------:R-:W-:Y:S01]  /*a380*/  SHFL.IDX PT, R25, R25, R26, 0x1c1f ;  /* 0x001c1f1a19197589 */ /* 0x000fe200000e0000 */
[----:B------:R-:W-:Y:S01]  /*a390*/  ULDC.64 UR6, c[0x0][0xb88] ;  /* 0x0002e20000067ab9 */ /* 0x000fe20000000a00 */
[----:B------:R-:W-:Y:S01]  /*a3a0*/  LOP3.LUT P1, RZ, R23, 0x3, RZ, 0xc0, !PT ;  /* 0x0000000317ff7812 */ /* 0x000fe2000782c0ff */
[----:B------:R-:W-:Y:S01]  /*a3b0*/  ULDC.64 UR8, c[0x0][0xae8] ;  /* 0x0002ba0000087ab9 */ /* 0x000fe20000000a00 */
[----:B------:R-:W0:Y:S01]  /*a3c0*/  SHFL.IDX PT, R30, R30, R5, 0x1c1f ;  /* 0x001c1f051e1e7589 */ /* 0x000e2200000e0000 */
[----:B------:R-:W-:Y:S01]  /*a3d0*/  SHF.R.S32.HI R12, RZ, 0x1f, R13 ;  /* 0x0000001fff0c7819 */ /* 0x000fe2000001140d */
[----:B------:R-:W-:Y:S01]  /*a3e0*/  IMAD.WIDE.U32 R10, R13, UR6, R10 ;  /* 0x000000060d0a7c25 */ /* 0x000fe2000f8e000a */
[----:B------:R-:W-:Y:S01]  /*a3f0*/  ISETP.GE.OR P5, PT, R14, R43, P1 ;  /* 0x0000002b0e00720c */ /* 0x000fe20000fa6670 */
[----:B------:R-:W1:Y:S02]  /*a400*/  SHFL.IDX PT, R42, R24, R5, 0x1c1f ;  /* 0x001c1f05182a7589 */ /* 0x000e6400000e0000 */
[----:B------:R-:W-:-:S02]  /*a410*/  IMAD R12, R12, UR6, RZ ;  /* 0x000000060c0c7c24 */ /* 0x000fc4000f8e02ff */
[----:B------:R-:W2:Y:S02]  /*a420*/  SHFL.IDX PT, R32, R32, R5, 0x1c1f ;  /* 0x001c1f0520207589 */ /* 0x000ea400000e0000 */
[----:B------:R-:W-:Y:S01]  /*a430*/  IMAD R13, R13, UR7, R12 ;  /* 0x000000070d0d7c24 */ /* 0x000fe2000f8e020c */
[----:B------:R-:W-:Y:S01]  /*a440*/  ULDC.64 UR6, c[0x0][0xb50] ;  /* 0x0002d40000067ab9 */ /* 0x000fe20000000a00 */
[----:B------:R-:W3:Y:S01]  /*a450*/  SHFL.IDX PT, R44, R38, R5, 0x1c1f ;  /* 0x001c1f05262c7589 */ /* 0x000ee200000e0000 */
[----:B------:R-:W-:Y:S01]  /*a460*/  VIADD R12, R14, 0x8 ;  /* 0x000000080e0c7836 */ /* 0x000fe20000000000 */
[----:B------:R-:W-:Y:S01]  /*a470*/  LEA R50, P6, R10, UR6, 0x2 ;  /* 0x000000060a327c11 */ /* 0x000fe2000f8c10ff */
[----:B------:R-:W-:Y:S01]  /*a480*/  IMAD.IADD R11, R11, 0x1, R13 ;  /* 0x000000010b0b7824 */ /* 0x000fe200078e020d */
[----:B------:R-:W-:Y:S02]  /*a490*/  SHFL.IDX PT, R21, R21, R26, 0x1c1f ;  /* 0x001c1f1a15157589 */ /* 0x000fe400000e0000 */
[----:B------:R-:W-:-:S02]  /*a4a0*/  ISETP.GE.OR P1, PT, R12, R43, P1 ;  /* 0x0000002b0c00720c */ /* 0x000fc40000f26670 */
[----:B------:R-:W-:Y:S01]  /*a4b0*/  SHFL.IDX PT, R35, R35, R26, 0x1c1f ;  /* 0x001c1f1a23237589 */ /* 0x000fe200000e0000 */
[----:B------:R-:W-:-:S03]  /*a4c0*/  LEA.HI.X R51, R10, UR7, R11, 0x2, P6 ;  /* 0x000000070a337c11 */ /* 0x000fc6000b0f140b */
[----:B------:R-:W4:Y:S01]  /*a4d0*/  SHFL.IDX PT, R34, R34, R5, 0x1c1f ;  /* 0x001c1f0522227589 */ /* 0x000f2200000e0000 */
[----:B0-----:R-:W-:-:S03]  /*a4e0*/  SEL R10, R30, R27, P0 ;  /* 0x0000001b1e0a7207 */ /* 0x001fc60000000000 */
[----:B------:R-:W0:Y:S01]  /*a4f0*/  SHFL.IDX PT, R46, R46, R5, 0x1c1f ;  /* 0x001c1f052e2e7589 */ /* 0x000e2200000e0000 */
[----:B-1----:R-:W-:-:S03]  /*a500*/  SEL R11, R42, R33, P0 ;  /* 0x000000212a0b7207 */ /* 0x002fc60000000000 */
[----:B------:R-:W-:Y:S01]  /*a510*/  SHFL.IDX PT, R31, R31, R26, 0x1c1f ;  /* 0x001c1f1a1f1f7589 */ /* 0x000fe200000e0000 */
[----:B--2---:R-:W-:Y:S02]  /*a520*/  SEL R12, R29, R32, P0 ;  /* 0x000000201d0c7207 */ /* 0x004fe40000000000 */
[----:B------:R-:W-:Y:S01]  /*a530*/  SEL R14, R32, R29, P0 ;  /* 0x0000001d200e7207 */ /* 0x000fe20000000000 */
[----:B------:R1:W-:Y:S01]  /*a540*/  SHFL.IDX PT, R37, R37, R26, 0x1c1f ;  /* 0x001c1f1a25257589 */ /* 0x0003e200000e0000 */
[----:B---3--:R-:W-:Y:S01]  /*a550*/  SEL R13, R25, R44, P0 ;  /* 0x0000002c190d7207 */ /* 0x008fe20000000000 */
[----:B------:R-:W-:Y:S01]  /*a560*/  IMAD.X R29, RZ, RZ, R7, P4 ;  /* 0x000000ffff1d7224 */ /* 0x000fe200020e0607 */
[----:B------:R-:W-:Y:S01]  /*a570*/  SEL R15, R44, R25, P0 ;  /* 0x000000192c0f7207 */ /* 0x000fe20000000000 */
[----:B------:R-:W2:Y:S04]  /*a580*/  SHFL.IDX PT, R36, R36, R5, 0x1c1f ;  /* 0x001c1f0524247589 */ /* 0x000ea800000e0000 */
[----:B------:R3:W2:Y:S01]  /*a590*/  SHFL.IDX PT, R48, R40, R5, 0x1c1f ;  /* 0x001c1f0528307589 */ /* 0x0006a200000e0000 */
[----:B----4-:R-:W-:-:S03]  /*a5a0*/  SEL R24, R21, R34, P0 ;  /* 0x0000002215187207 */ /* 0x010fc60000000000 */
[----:B------:R-:W-:Y:S01]  /*a5b0*/  SHFL.IDX PT, R38, R50, RZ, 0x1c1f ;  /* 0x001c1fff32267589 */ /* 0x000fe200000e0000 */
[----:B-1----:R-:W-:Y:S01]  /*a5c0*/  SEL R26, R34, R21, P0 ;  /* 0x00000015221a7207 */ /* 0x002fe20000000000 */
[----:B------:R-:W-:Y:S01]  /*a5d0*/  IMAD.X R21, RZ, RZ, R7, P3 ;  /* 0x000000ffff157224 */ /* 0x000fe200018e0607 */
[----:B0-----:R-:W-:Y:S01]  /*a5e0*/  SEL R25, R35, R46, P0 ;  /* 0x0000002e23197207 */ /* 0x001fe20000000000 */
[----:B------:R-:W0:Y:S01]  /*a5f0*/  SHFL.IDX PT, R39, R51, RZ, 0x1c1f ;  /* 0x001c1fff33277589 */ /* 0x000e2200000e0000 */
[----:B---3--:R-:W-:Y:S02]  /*a600*/  MOV R5, R8 ;  /* 0x0000000800057202 */ /* 0x008fe40000000f00 */
[----:B------:R-:W-:Y:S01]  /*a610*/  SEL R8, R27, R30, P0 ;  /* 0x0000001e1b087207 */ /* 0x000fe20000000000 */
[----:B------:R-:W-:Y:S01]  /*a620*/  SHFL.IDX PT, R40, R50, 0x1, 0x1c1f ;  /* 0x003c1f0032287f89 */ /* 0x000fe200000e0000 */
[----:B------:R-:W-:Y:S02]  /*a630*/  SEL R9, R33, R42, P0 ;  /* 0x0000002a21097207 */ /* 0x000fe40000000000 */
[----:B------:R-:W-:Y:S01]  /*a640*/  SEL R27, R46, R35, P0 ;  /* 0x000000232e1b7207 */ /* 0x000fe20000000000 */
[----:B------:R-:W1:Y:S01]  /*a650*/  SHFL.IDX PT, R41, R51, 0x1, 0x1c1f ;  /* 0x003c1f0033297f89 */ /* 0x000e6200000e0000 */
[----:B--2---:R-:W-:-:S03]  /*a660*/  SEL R32, R31, R36, P0 ;  /* 0x000000241f207207 */ /* 0x004fc60000000000 */
[----:B------:R-:W-:Y:S01]  /*a670*/  STSM.16.M88.4 [R49], R8 ;  /* 0x0000000831007844 */ /* 0x000fe20000000200 */
[----:B------:R-:W-:Y:S02]  /*a680*/  SEL R34, R36, R31, P0 ;  /* 0x0000001f24227207 */ /* 0x000fe40000000000 */
[----:B------:R-:W-:Y:S01]  /*a690*/  SEL R33, R37, R48, P0 ;  /* 0x0000003025217207 */ /* 0x000fe20000000000 */
[----:B------:R-:W-:Y:S01]  /*a6a0*/  STSM.16.M88.4 [R5], R12 ;  /* 0x0000000c05007844 */ /* 0x000fe20000000200 */
[----:B------:R-:W-:Y:S02]  /*a6b0*/  SEL R35, R48, R37, P0 ;  /* 0x0000002530237207 */ /* 0x000fe40000000000 */
[----:B------:R-:W-:Y:S01]  /*a6c0*/  LOP3.LUT R37, R6, 0x380, RZ, 0xc0, !PT ;  /* 0x0000038006257812 */ /* 0x000fe200078ec0ff */
[----:B------:R2:W-:Y:S03]  /*a6d0*/  STSM.16.M88.4 [R47], R24 ;  /* 0x000000182f007844 */ /* 0x0005e60000000200 */
[----:B------:R-:W-:Y:S01]  /*a6e0*/  SHF.R.U64 R37, R37, 0x3, RZ ;  /* 0x0000000325257819 */ /* 0x000fe200000012ff */
[----:B------:R-:W-:Y:S03]  /*a6f0*/  STSM.16.M88.4 [R45], R32 ;  /* 0x000000202d007844 */ /* 0x000fe60000000200 */
[----:B------:R-:W-:Y:S01]  /*a700*/  LOP3.LUT R36, R37, R6, RZ, 0x3c, !PT ;  /* 0x0000000625247212 */ /* 0x000fe200078e3cff */
[----:B------:R-:W-:Y:S01]  /*a710*/  BAR.SYNC.DEFER_BLOCKING 0x1, 0x180 ;  /* 0x0046000000007b1d */ /* 0x000fe20000010000 */
[----:B------:R-:W-:-:S07]  /*a720*/  IMAD.MOV.U32 R37, RZ, RZ, R7 ;  /* 0x000000ffff257224 */ /* 0x000fce00078e0007 */
[----:B--2---:R-:W2:Y:S08]  /*a730*/  @P2 LDC R27, c[0x0][0xbec] ;  /* 0x0002fb00ff1b2b82 */ /* 0x004eb00000000800 */
[----:B------:R-:W3:Y:S01]  /*a740*/  @P2 LDC R24, c[0x0][0xbf0] ;  /* 0x0002fc00ff182b82 */ /* 0x000ee20000000800 */
[----:B0-----:R-:W-:Y:S04]  /*a750*/  @!P5 ST.E desc[UR48][R38.64], R4 ;  /* 0x000000042600d985 */ /* 0x001fe8000c101930 */
[----:B-1----:R0:W-:Y:S04]  /*a760*/  @!P1 ST.E desc[UR48][R40.64], R3 ;  /* 0x0000000328009985 */ /* 0x0021e8000c101930 */
[----:B------:R-:W4:Y:S04]  /*a770*/  LD.E.128 R8, desc[UR48][R36.64] ;  /* 0x0000003024087980 */ /* 0x000f28000c101d00 */
[----:B------:R-:W4:Y:S04]  /*a780*/  LD.E.128 R28, desc[UR48][R28.64] ;  /* 0x000000301c1c7980 */ /* 0x000f28000c101d00 */
[----:B------:R1:W4:Y:S01]  /*a790*/  LD.E.128 R12, desc[UR48][R20.64] ;  /* 0x00000030140c7980 */ /* 0x000322000c101d00 */
[----:B------:R-:W-:Y:S01]  /*a7a0*/  IADD3 R25, P0, R6, 0x4800, RZ ;  /* 0x0000480006197810 */ /* 0x000fe20007f1e0ff */
[----:B0-----:R-:W-:Y:S01]  /*a7b0*/  IMAD R3, R18, 0x30, R22 ;  /* 0x0000003012037824 */ /* 0x001fe200078e0216 */
[----:B------:R-:W-:-:S02]  /*a7c0*/  UIMAD UR5, UR12, UR8, URZ ;  /* 0x000000080c0572a4 */ /* 0x000fc4000f8e023f */
[----:B------:R-:W-:Y:S01]  /*a7d0*/  LOP3.LUT R5, R25, 0x380, RZ, 0xc0, !PT ;  /* 0x0000038019057812 */ /* 0x000fe200078ec0ff */
[----:B------:R-:W-:Y:S01]  /*a7e0*/  VIADD R26, R3, UR43 ;  /* 0x0000002b031a7c36 */ /* 0x000fe20008000000 */
[----:B------:R-:W-:Y:S01]  /*a7f0*/  UIMAD.WIDE.U32 UR6, UR41, UR8, URZ ;  /* 0x00000008290672a5 */ /* 0x000fe2000f8e003f */
[----:B------:R-:W-:Y:S01]  /*a800*/  IMAD.X R7, RZ, RZ, R7, P0 ;  /* 0x000000ffff077224 */ /* 0x000fe200000e0607 */
[----:B------:R-:W-:Y:S01]  /*a810*/  UIMAD UR5, UR41, UR9, UR5 ;  /* 0x00000009290572a4 */ /* 0x000fe2000f8e0205 */
[----:B------:R-:W-:Y:S01]  /*a820*/  SHF.R.U64 R4, R5, 0x3, RZ ;  /* 0x0000000305047819 */ /* 0x000fe200000012ff */
[----:B--2---:R-:W-:Y:S01]  /*a830*/  @P2 IMAD.HI.U32 R3, R26, R27, RZ ;  /* 0x0000001b1a032227 */ /* 0x004fe200078e00ff */
[----:B------:R-:W-:Y:S02]  /*a840*/  UIMAD UR8, UR13, UR10, URZ ;  /* 0x0000000a0d0872a4 */ /* 0x000fe4000f8e023f */
[----:B------:R-:W-:Y:S01]  /*a850*/  UIADD3 UR7, UR7, UR5, URZ ;  /* 0x0000000507077290 */ /* 0x000fe2000fffe03f */
[----:B------:R-:W-:Y:S01]  /*a860*/  LOP3.LUT R6, R4, R25, RZ, 0x3c, !PT ;  /* 0x0000001904067212 */ /* 0x000fe200078e3cff */
[--C-:B------:R-:W-:Y:S01]  /*a870*/  IMAD.MOV.U32 R25, RZ, RZ, R26.reuse ;  /* 0x000000ffff197224 */ /* 0x100fe200078e001a */
[----:B------:R-:W-:Y:S01]  /*a880*/  UIMAD UR5, UR40, UR11, UR8 ;  /* 0x0000000b280572a4 */ /* 0x000fe2000f8e0208 */
[----:B---3--:R-:W-:Y:S01]  /*a890*/  @P2 SHF.R.U32.HI R25, RZ, R24, R3 ;  /* 0x00000018ff192219 */ /* 0x008fe20000011603 */
[----:B------:R-:W-:Y:S01]  /*a8a0*/  UIMAD.WIDE.U32 UR40, UR40, UR10, UR6 ;  /* 0x0000000a282872a5 */ /* 0x000fe2000f8e0006 */
[----:B------:R-:W-:Y:S01]  /*a8b0*/  VIADD R34, R22, UR43 ;  /* 0x0000002b16227c36 */ /* 0x000fe20008000000 */
[----:B------:R-:W5:Y:S01]  /*a8c0*/  LD.E.128 R4, desc[UR48][R6.64] ;  /* 0x0000003006047980 */ /* 0x000f62000c101d00 */
[--C-:B------:R-:W-:Y:S01]  /*a8d0*/  SHF.R.S32.HI R24, RZ, 0x1f, R25.reuse ;  /* 0x0000001fff187819 */ /* 0x100fe20000011419 */
[----:B------:R-:W-:Y:S01]  /*a8e0*/  UIADD3 UR5, UR41, UR5, URZ ;  /* 0x0000000529057290 */ /* 0x000fe2000fffe03f */
[----:B------:R-:W-:Y:S01]  /*a8f0*/  IMAD.MOV R27, RZ, RZ, -R25 ;  /* 0x000000ffff1b7224 */ /* 0x000fe200078e0a19 */
[----:B------:R-:W-:Y:S01]  /*a900*/  ULDC.64 UR6, c[0x0][0xae0] ;  /* 0x0002b80000067ab9 */ /* 0x000fe20000000a00 */
[----:B-1----:R-:W-:Y:S01]  /*a910*/  IMAD.U32 R20, RZ, RZ, UR40 ;  /* 0x00000028ff147e24 */ /* 0x002fe2000f8e00ff */
[----:B------:R-:W-:Y:S01]  /*a920*/  @!PT LDS RZ, [RZ] ;  /* 0x00000000fffff984 */ /* 0x000fe20000000800 */
[----:B------:R-:W-:Y:S01]  /*a930*/  @!PT LDS RZ, [RZ] ;  /* 0x00000000fffff984 */ /* 0x000fe20000000800 */
[----:B------:R-:W-:Y:S01]  /*a940*/  @!PT LDS RZ, [RZ] ;  /* 0x00000000fffff984 */ /* 0x000fe20000000800 */
[----:B------:R-:W-:Y:S01]  /*a950*/  @!PT LDS RZ, [RZ] ;  /* 0x00000000fffff984 */ /* 0x000fe20000000800 */
[----:B------:R0:W-:Y:S06]  /*a960*/  MEMBAR.ALL.CTA ;  /* 0x0000000000007992 */ /* 0x0001ec0000008000 */
[----:B0-----:R-:W0:Y:S01]  /*a970*/  FENCE.VIEW.ASYNC.S ;  /* 0x00000000000073c6 */ /* 0x001e220000000000 */
[----:B------:R-:W-:Y:S01]  /*a980*/  IMAD.U32 R21, RZ, RZ, UR41 ;  /* 0x00000029ff157e24 */ /* 0x000fe2000f8e00ff */
[----:B------:R-:W-:Y:S01]  /*a990*/  SHF.R.S32.HI R52, RZ, 0x1f, R19 ;  /* 0x0000001fff347819 */ /* 0x000fe20000011413 */
[----:B------:R-:W-:-:S02]  /*a9a0*/  IMAD R21, R2, R27, R26 ;  /* 0x0000001b02157224 */ /* 0x000fc400078e021a */
[----:B------:R-:W-:Y:S01]  /*a9b0*/  IMAD.U32 R3, RZ, RZ, UR5 ;  /* 0x00000005ff037e24 */ /* 0x000fe2000f8e00ff */
[----:B------:R-:W-:Y:S01]  /*a9c0*/  ULDC UR5, c[0x0][0xac8] ;  /* 0x0002b20000057ab9 */ /* 0x000fe20000000800 */
[----:B------:R-:W-:Y:S02]  /*a9d0*/  IMAD R24, R24, UR6, RZ ;  /* 0x0000000618187c24 */ /* 0x000fe4000f8e02ff */
[----:B------:R-:W-:Y:S01]  /*a9e0*/  IMAD.MOV.U32 R2, RZ, RZ, R20 ;  /* 0x000000ffff027224 */ /* 0x000fe200078e0014 */
[----:B------:R-:W-:Y:S01]  /*a9f0*/  SHF.R.S32.HI R20, RZ, 0x1f, R21 ;  /* 0x0000001fff147819 */ /* 0x000fe20000011415 */
[C---:B------:R-:W-:Y:S02]  /*aa00*/  IMAD R27, R25.reuse, UR7, R24 ;  /* 0x00000007191b7c24 */ /* 0x040fe4000f8e0218 */
        /* <DEDUP_REMOVED lines=8> */
[----:B------:R-:W-:Y:S01]  /*aa90*/  LEA R26, P0, R2, UR6, 0x1 ;  /* 0x00000006021a7c11 */ /* 0x000fe2000f8008ff */
[----:B------:R-:W-:Y:S02]  /*aaa0*/  IMAD.IADD R3, R3, 0x1, R25 ;  /* 0x0000000103037824 */ /* 0x000fe400078e0219 */
[----:B------:R-:W-:Y:S02]  /*aab0*/  VIADD R0, R0, 0x13220 ;  /* 0x0001322000007836 */ /* 0x000fe40000000000 */
[----:B0-----:R-:W0:Y:S01]  /*aac0*/  SHFL.IDX PT, R24, R26, RZ, 0x181f ;  /* 0x00181fff1a187589 */ /* 0x001e2200000e0000 */
[----:B------:R-:W-:Y:S01]  /*aad0*/  LEA.HI.X R27, R2, UR7, R3, 0x1, P0 ;  /* 0x00000007021b7c11 */ /* 0x000fe200080f0c03 */
[----:B------:R-:W-:Y:S01]  /*aae0*/  VIADD R2, R34, 0x30 ;  /* 0x0000003022027836 */ /* 0x000fe20000000000 */
[----:B------:R-:W-:Y:S01]  /*aaf0*/  ISETP.GE.AND P0, PT, R19, UR5, PT ;  /* 0x0000000513007c0c */ /* 0x000fe2000bf06270 */
[----:B------:R-:W1:Y:S01]  /*ab00*/  SHFL.IDX PT, R38, R26, 0x1, 0x181f ;  /* 0x00381f001a267f89 */ /* 0x000e6200000e0000 */
[----:B------:R-:W-:-:S02]  /*ab10*/  PRMT R0, RZ, 0x654, R0 ;  /* 0x00000654ff007816 */ /* 0x000fc40000000000 */
[-C--:B------:R-:W-:Y:S01]  /*ab20*/  ISETP.GE.OR P1, PT, R34, R43.reuse, P0 ;  /* 0x0000002b2200720c */ /* 0x080fe20000726670 */
[----:B------:R-:W2:Y:S01]  /*ab30*/  SHFL.IDX PT, R42, R26, 0x2, 0x181f ;  /* 0x00581f001a2a7f89 */ /* 0x000ea200000e0000 */
[-C--:B------:R-:W-:Y:S01]  /*ab40*/  ISETP.GE.OR P2, PT, R2, R43.reuse, P0 ;  /* 0x0000002b0200720c */ /* 0x080fe20000746670 */
[----:B------:R3:W-:Y:S01]  /*ab50*/  SYNCS.ARRIVE.TRANS64.RED.A1T0 RZ, [R0+URZ], RZ ;  /* 0x000000ff00ff79a7 */ /* 0x0007e2000810043f */
[----:B------:R-:W-:Y:S01]  /*ab60*/  ISETP.GE.OR P3, PT, R20, R43, P0 ;  /* 0x0000002b1400720c */ /* 0x000fe20000766670 */
[----:B------:R-:W2:Y:S04]  /*ab70*/  SHFL.IDX PT, R32, R27, RZ, 0x181f ;  /* 0x00181fff1b207589 */ /* 0x000ea800000e0000 */
[----:B------:R-:W2:Y:S01]  /*ab80*/  SHFL.IDX PT, R36, R27, 0x1, 0x181f ;  /* 0x00381f001b247f89 */ /* 0x000ea200000e0000 */
[----:B---3--:R-:W-:-:S03]  /*ab90*/  VIADD R0, R34, 0x90 ;  /* 0x0000009022007836 */ /* 0x008fc60000000000 */
[----:B------:R-:W3:Y:S02]  /*aba0*/  SHFL.IDX PT, R40, R27, 0x2, 0x181f ;  /* 0x00581f001b287f89 */ /* 0x000ee400000e0000 */
[----:B------:R-:W-:Y:S02]  /*abb0*/  ISETP.GE.OR P0, PT, R0, R43, P0 ;  /* 0x0000002b0000720c */ /* 0x000fe40000706670 */
[----:B------:R-:W4:Y:S01]  /*abc0*/  SHFL.IDX PT, R26, R26, 0x3, 0x181f ;  /* 0x00781f001a1a7f89 */ /* 0x000f2200000e0000 */
[C---:B0-----:R-:W-:Y:S02]  /*abd0*/  @!P1 LEA R2, P4, R19.reuse, R24, 0x1 ;  /* 0x0000001813029211 */ /* 0x041fe400078808ff */
[C---:B-1----:R-:W-:Y:S02]  /*abe0*/  @!P2 LEA R20, P5, R19.reuse, R38, 0x1 ;  /* 0x000000261314a211 */ /* 0x042fe400078a08ff */
[C---:B--2---:R-:W-:Y:S02]  /*abf0*/  @!P3 LEA R24, P6, R19.reuse, R42, 0x1 ;  /* 0x0000002a1318b211 */ /* 0x044fe400078c08ff */
[----:B------:R-:W-:-:S02]  /*ac00*/  @!P1 LEA.HI.X R3, R19, R32, R52, 0x1, P4 ;  /* 0x0000002013039211 */ /* 0x000fc400020f0c34 */
[----:B------:R0:W2:Y:S01]  /*ac10*/  SHFL.IDX PT, R32, R27, 0x3, 0x181f ;  /* 0x00781f001b207f89 */ /* 0x0000a200000e0000 */
[C-C-:B------:R-:W-:Y:S02]  /*ac20*/  @!P2 LEA.HI.X R21, R19.reuse, R36, R52.reuse, 0x1, P5 ;  /* 0x000000241315a211 */ /* 0x140fe400028f0c34 */
[----:B---3--:R-:W-:Y:S01]  /*ac30*/  @!P3 LEA.HI.X R25, R19, R40, R52, 0x1, P6 ;  /* 0x000000281319b211 */ /* 0x008fe200030f0c34 */
[----:B----4-:R0:W-:Y:S04]  /*ac40*/  @!P1 ST.E.128 desc[UR48][R2.64], R8 ;  /* 0x0000000802009985 */ /* 0x0101e8000c101d30 */
[----:B------:R0:W-:Y:S04]  /*ac50*/  @!P2 ST.E.128 desc[UR48][R20.64], R28 ;  /* 0x0000001c1400a985 */ /* 0x0001e8000c101d30 */
[----:B------:R0:W-:Y:S01]  /*ac60*/  @!P3 ST.E.128 desc[UR48][R24.64], R12 ;  /* 0x0000000c1800b985 */ /* 0x0001e2000c101d30 */
[----:B--2---:R-:W-:Y:S05]  /*ac70*/  @P0 BRA `(.L_x_1550) ;  /* 0x0000000400f00947 */ /* 0x004fea0003800000 */
[----:B0-----:R-:W-:-:S04]  /*ac80*/  LEA R2, P0, R19, R26, 0x1 ;  /* 0x0000001a13027211 */ /* 0x001fc800078008ff */
[----:B------:R-:W-:-:S05]  /*ac90*/  LEA.HI.X R3, R19, R32, R52, 0x1, P0 ;  /* 0x0000002013037211 */ /* 0x000fca00000f0c34 */
[----:B-----5:R2:W-:Y:S01]  /*aca0*/  ST.E.128 desc[UR48][R2.64], R4 ;  /* 0x0000000402007985 */ /* 0x0205e2000c101d30 */
[----:B------:R-:W-:Y:S05]  /*acb0*/  BRA `(.L_x_1550) ;  /* 0x0000000400e07947 */ /* 0x000fea0003800000 */
.L_x_1549:
[----:B------:R-:W0:Y:S01]  /*acc0*/  LDC R11, c[0x0][0xbe8] ;  /* 0x0002fa00ff0b7b82 */ /* 0x000e220000000800 */
[----:B------:R-:W1:Y:S01]  /*acd0*/  S2R R0, SR_TID.X ;  /* 0x0000000000007919 */ /* 0x000e620000002100 */
[----:B------:R-:W-:Y:S01]  /*ace0*/  USHF.R.S32.HI UR8, URZ, 0x1f, UR41 ;  /* 0x0000001f3f087899 */ /* 0x000fe20008011429 */
[----:B------:R-:W-:Y:S01]  /*acf0*/  BSSY B1, `(.L_x_1551) ;  /* 0x0000031000017945 */ /* 0x000fe20003800000 */
[----:B------:R-:W-:Y:S01]  /*ad00*/  USHF.R.S32.HI UR9, URZ, 0x1f, UR40 ;  /* 0x0000001f3f097899 */ /* 0x000fe20008011428 */
[----:B------:R-:W-:Y:S01]  /*ad10*/  IMAD R6, R18, 0x30, R22 ;  /* 0x0000003012067824 */ /* 0x000fe200078e0216 */
[----:B0-----:R-:W-:Y:S01]  /*ad20*/  ISETP.NE.AND P1, PT, R11, 0x1, PT ;  /* 0x000000010b00780c */ /* 0x001fe20003f25270 */
[----:B-1----:R-:W-:-:S12]  /*ad30*/  VIADD R0, R0, 0xffffff80 ;  /* 0xffffff8000007836 */ /* 0x002fd80000000000 */
[----:B------:R-:W0:Y:S01]  /*ad40*/  @P1 LDC R9, c[0x0][0xbec] ;  /* 0x0002fb00ff091b82 */ /* 0x000e220000000800 */
[----:B------:R-:W-:-:S07]  /*ad50*/  ISETP.GE.AND P0, PT, R0, 0xc0, PT ;  /* 0x000000c00000780c */ /* 0x000fce0003f06270 */
[----:B------:R-:W1:Y:S06]  /*ad60*/  @P1 LDC R13, c[0x0][0xbf0] ;  /* 0x0002fc00ff0d1b82 */ /* 0x000e6c0000000800 */
[----:B------:R-:W-:Y:S05]  /*ad70*/  @P0 BRA `(.L_x_1552) ;  /* 0x0000000000a00947 */ /* 0x000fea0003800000 */
[----:B------:R-:W2:Y:S01]  /*ad80*/  S2R R0, SR_TID.X ;  /* 0x0000000000007919 */ /* 0x000ea20000002100 */
[----:B------:R-:W3:Y:S01]  /*ad90*/  LDC R3, c[0x0][0xbe8] ;  /* 0x0002fa00ff037b82 */ /* 0x000ee20000000800 */
[----:B------:R-:W-:Y:S01]  /*ada0*/  IMAD.U32 R4, RZ, RZ, UR43 ;  /* 0x0000002bff047e24 */ /* 0x000fe2000f8e00ff */
[----:B------:R-:W-:Y:S02]  /*adb0*/  ULDC UR5, c[0x0][0xa88] ;  /* 0x0002a20000057ab9 */ /* 0x000fe40000000800 */
[----:B---3--:R-:W-:Y:S02]  /*adc0*/  IMAD R5, R3, UR5, RZ ;  /* 0x0000000503057c24 */ /* 0x008fe4000f8e02ff */
[----:B--2---:R-:W-:-:S04]  /*add0*/  IADD3 R4, R4, -0x80, R0 ;  /* 0xffffff8004047810 */ /* 0x004fc80007ffe000 */
        /* <DEDUP_REMOVED lines=34> */
.L_x_1552:
[----:B------:R-:W-:Y:S05]  /*b000*/  BSYNC B1 ;  /* 0x0000000000017941 */ /* 0x000fea0003800000 */
.L_x_1551:
[----:B------:R-:W-:Y:S01]  /*b010*/  ULDC.64 UR10, c[0x0][0xae8] ;  /* 0x0002ba00000a7ab9 */ /* 0x000fe20000000a00 */
[----:B------:R-:W-:Y:S01]  /*b020*/  VIADD R6, R6, UR43 ;  /* 0x0000002b06067c36 */ /* 0x000fe20008000000 */
[----:B------:R-:W-:Y:S01]  /*b030*/  UIMAD UR5, UR8, UR10, URZ ;  /* 0x0000000a080572a4 */ /* 0x000fe2000f8e023f */
[----:B------:R-:W-:Y:S01]  /*b040*/  VIADD R30, R22, UR43 ;  /* 0x0000002b161e7c36 */ /* 0x000fe20008000000 */
[----:B------:R-:W-:Y:S01]  /*b050*/  UIMAD.WIDE.U32 UR6, UR41, UR10, URZ ;  /* 0x0000000a290672a5 */ /* 0x000fe2000f8e003f */
[----:B0-----:R-:W-:Y:S01]  /*b060*/  @P1 IMAD.HI.U32 R0, R6, R9, RZ ;  /* 0x0000000906001227 */ /* 0x001fe200078e00ff */
[----:B------:R-:W-:Y:S01]  /*b070*/  UIMAD UR5, UR41, UR11, UR5 ;  /* 0x0000000b290572a4 */ /* 0x000fe2000f8e0205 */
[----:B------:R-:W-:Y:S02]  /*b080*/  SHF.R.S32.HI R15, RZ, 0x1f, R19 ;  /* 0x0000001fff0f7819 */ /* 0x000fe40000011413 */
[----:B------:R-:W-:Y:S01]  /*b090*/  ULDC.64 UR10, c[0x0][0xaf0] ;  /* 0x0002bc00000a7ab9 */ /* 0x000fe20000000a00 */
[----:B------:R-:W-:Y:S01]  /*b0a0*/  UIADD3 UR7, UR7, UR5, URZ ;  /* 0x0000000507077290 */ /* 0x000fe2000fffe03f */
[----:B--2---:R-:W-:Y:S01]  /*b0b0*/  IMAD.MOV.U32 R5, RZ, RZ, R6 ;  /* 0x000000ffff057224 */ /* 0x004fe200078e0006 */
[----:B------:R-:W-:Y:S01]  /*b0c0*/  UIMAD UR5, UR9, UR10, URZ ;  /* 0x0000000a090572a4 */ /* 0x000fe2000f8e023f */
[----:B-1----:R-:W-:-:S03]  /*b0d0*/  @P1 SHF.R.U32.HI R5, RZ, R13, R0 ;  /* 0x0000000dff051219 */ /* 0x002fc60000011600 */
[----:B------:R-:W-:Y:S01]  /*b0e0*/  UIMAD UR5, UR40, UR11, UR5 ;  /* 0x0000000b280572a4 */ /* 0x000fe2000f8e0205 */
[--C-:B------:R-:W-:Y:S01]  /*b0f0*/  SHF.R.S32.HI R0, RZ, 0x1f, R5.reuse ;  /* 0x0000001fff007819 */ /* 0x100fe20000011405 */
[----:B------:R-:W-:Y:S01]  /*b100*/  UIMAD.WIDE.U32 UR40, UR40, UR10, UR6 ;  /* 0x0000000a282872a5 */ /* 0x000fe2000f8e0006 */
[----:B------:R-:W-:Y:S02]  /*b110*/  IMAD.MOV R7, RZ, RZ, -R5 ;  /* 0x000000ffff077224 */ /* 0x000fe400078e0a05 */
[----:B------:R-:W-:Y:S01]  /*b120*/  ULDC.64 UR6, c[0x0][0xae0] ;  /* 0x0002b80000067ab9 */ /* 0x000fe20000000a00 */
[----:B------:R-:W-:Y:S01]  /*b130*/  UIADD3 UR5, UR41, UR5, URZ ;  /* 0x0000000529057290 */ /* 0x000fe2000fffe03f */
[----:B------:R-:W-:Y:S02]  /*b140*/  IMAD R7, R11, R7, R6 ;  /* 0x000000070b077224 */ /* 0x000fe400078e0206 */
[----:B------:R-:W-:Y:S02]  /*b150*/  IMAD R0, R0, UR6, RZ ;  /* 0x0000000600007c24 */ /* 0x000fe4000f8e02ff */
[----:B------:R-:W-:-:S02]  /*b160*/  IMAD.U32 R3, RZ, RZ, UR41 ;  /* 0x00000029ff037e24 */ /* 0x000fc4000f8e00ff */
[----:B------:R-:W-:Y:S02]  /*b170*/  IMAD.U32 R2, RZ, RZ, UR40 ;  /* 0x00000028ff027e24 */ /* 0x000fe4000f8e00ff */
[----:B------:R-:W-:Y:S01]  /*b180*/  IMAD.U32 R3, RZ, RZ, UR5 ;  /* 0x00000005ff037e24 */ /* 0x000fe2000f8e00ff */
[----:B------:R-:W-:Y:S01]  /*b190*/  ULDC UR5, c[0x0][0xac8] ;  /* 0x0002b20000057ab9 */ /* 0x000fe20000000800 */
[C---:B------:R-:W-:Y:S01]  /*b1a0*/  IMAD R9, R5.reuse, UR7, R0 ;  /* 0x0000000705097c24 */ /* 0x040fe2000f8e0200 */
[----:B------:R-:W-:Y:S01]  /*b1b0*/  SHF.R.S32.HI R0, RZ, 0x1f, R7 ;  /* 0x0000001fff007819 */ /* 0x000fe20000011407 */
        /* <DEDUP_REMOVED lines=24> */
[----:B------:R1:W4:Y:S04]  /*b340*/  SHFL.IDX PT, R28, R4, 0x3, 0x181f ;  /* 0x00781f00041c7f89 */ /* 0x00032800000e0000 */
        /* <DEDUP_REMOVED lines=15> */
.L_x_1550:
[----:B------:R-:W-:Y:S05]  /*b440*/  BSYNC B0 ;  /* 0x0000000000007941 */ /* 0x000fea0003800000 */
.L_x_1548:
[----:B------:R-:W-:Y:S02]  /*b450*/  ULDC UR5, c[0x0][0xc38] ;  /* 0x00030e0000057ab9 */ /* 0x000fe40000000800 */
[----:B------:R-:W-:-:S06]  /*b460*/  UISETP.GE.AND UP0, UPT, UR4, UR5, UPT ;  /* 0x000000050400728c */ /* 0x000fcc000bf06270 */
[----:B------:R-:W-:-:S13]  /*b470*/  PLOP3.LUT P0, PT, PT, PT, UP0, 0x80, 0x0 ;  /* 0x000000000000781c */ /* 0x000fda0003f0f008 */
[----:B------:R-:W-:Y:S05]  /*b480*/  @!P0 BRA `(.L_x_1553) ;  /* 0xffffff5800348947 */ /* 0x000fea000383ffff */
[----:B------:R-:W-:Y:S05]  /*b490*/  EXIT ;  /* 0x000000000000794d */ /* 0x000fea0003800000 */
.L_x_1510:
        /* <DEDUP_REMOVED lines=15> */
[----:B------:R-:W0:Y:S01]  /*b590*/  S2R R11, SR_TID.X ;  /* 0x00000000000b7919 */ /* 0x000e220000002100 */
[----:B------:R-:W1:Y:S01]  /*b5a0*/  S2UR UR5, SR_CgaCtaId ;  /* 0x00000000000579c3 */ /* 0x000e620000008800 */
[----:B------:R-:W-:Y:S01]  /*b5b0*/  UMOV UR4, 0x400 ;  /* 0x0000040000047882 */ /* 0x000fe20000000000 */
[----:B------:R-:W-:Y:S01]  /*b5c0*/  IMAD.U32 R27, RZ, RZ, UR6 ;  /* 0x00000006ff1b7e24 */ /* 0x000fe2000f8e00ff */
[----:B------:R-:W-:Y:S01]  /*b5d0*/  ULOP3.LUT UR39, UR38, 0x1, URZ, 0xfc, !UPT ;  /* 0x0000000126277892 */ /* 0x000fe2000f8efc3f */
[----:B------:R-:W-:Y:S01]  /*b5e0*/  IMAD.MOV.U32 R19, RZ, RZ, 0x1 ;  /* 0x00000001ff137424 */ /* 0x000fe200078e00ff */
[----:B------:R-:W-:Y:S01]  /*b5f0*/  ULOP3.LUT UR44, UR38, 0x2, URZ, 0xfc, !UPT ;  /* 0x00000002262c7892 */ /* 0x000fe2000f8efc3f */
[----:B------:R-:W-:Y:S01]  /*b600*/  IMAD.MOV.U32 R18, RZ, RZ, RZ ;  /* 0x000000ffff127224 */ /* 0x000fe200078e00ff */
[----:B------:R-:W-:Y:S01]  /*b610*/  ULDC UR42, c[0x0][0xc] ;  /* 0x00000300002a7ab9 */ /* 0x000fe20000000800 */
[----:B------:R-:W-:Y:S01]  /*b620*/  IMAD.MOV.U32 R29, RZ, RZ, RZ ;  /* 0x000000ffff1d7224 */ /* 0x000fe200078e00ff */
[----:B------:R-:W-:Y:S01]  /*b630*/  ULDC.64 UR46, c[0x0][0x198] ;  /* 0x00006600002e7ab9 */ /* 0x000fe20000000a00 */
[----:B-1----:R-:W-:-:S06]  /*b640*/  ULEA UR4, UR5, UR4, 0x18 ;  /* 0x0000000405047291 */ /* 0x002fcc000f8ec03f */
[----:B------:R-:W-:Y:S01]  /*b650*/  IMAD.U32 R16, RZ, RZ, UR4 ;  /* 0x00000004ff107e24 */ /* 0x000fe2000f8e00ff */
[C---:B0-----:R-:W-:Y:S01]  /*b660*/  LOP3.LUT R10, R11.reuse, 0x7f, RZ, 0xc0, !PT ;  /* 0x0000007f0b0a7812 */ /* 0x041fe200078ec0ff */
[C---:B------:R-:W-:Y:S01]  /*b670*/  IMAD.SHL.U32 R26, R11.reuse, 0x40, RZ ;  /* 0x000000400b1a7824 */ /* 0x040fe200078e00ff */
[----:B------:R-:W-:Y:S01]  /*b680*/  SHF.R.U32.HI R4, RZ, 0x1, R11 ;  /* 0x00000001ff047819 */ /* 0x000fe2000001160b */
[C---:B------:R-:W-:Y:S02]  /*b690*/  IMAD.SHL.U32 R2, R11.reuse, 0x10, RZ ;  /* 0x000000100b027824 */ /* 0x040fe400078e00ff */
[C---:B------:R-:W-:Y:S01]  /*b6a0*/  IMAD.SHL.U32 R8, R11.reuse, 0x2, RZ ;  /* 0x000000020b087824 */ /* 0x040fe200078e00ff */
[----:B------:R-:W-:Y:S01]  /*b6b0*/  LOP3.LUT R3, R26, 0x180, RZ, 0xc0, !PT ;  /* 0x000001801a037812 */ /* 0x000fe200078ec0ff */
[----:B------:R-:W-:Y:S01]  /*b6c0*/  IMAD.SHL.U32 R6, R10, 0x10, RZ ;  /* 0x000000100a067824 */ /* 0x000fe200078e00ff */
[----:B------:R-:W-:Y:S01]  /*b6d0*/  LOP3.LUT R5, R2, 0x1b0, RZ, 0xc0, !PT ;  /* 0x000001b002057812 */ /* 0x000fe200078ec0ff */
[----:B------:R-:W-:Y:S01]  /*b6e0*/  IMAD.SHL.U32 R0, R11, 0x20, RZ ;  /* 0x000000200b007824 */ /* 0x000fe200078e00ff */
[----:B------:R-:W-:Y:S01]  /*b6f0*/  LOP3.LUT R3, R3, 0x30, R4, 0xf8, !PT ;  /* 0x0000003003037812 */ /* 0x000fe200078ef804 */
[----:B------:R-:W-:Y:S01]  /*b700*/  IMAD.SHL.U32 R4, R11, 0x8, RZ ;  /* 0x000000080b047824 */ /* 0x000fe200078e00ff */
[----:B------:R-:W-:-:S02]  /*b710*/  LOP3.LUT R8, R5, 0x30, R8, 0x78, !PT ;  /* 0x0000003005087812 */ /* 0x000fc400078e7808 */
[----:B------:R-:W-:Y:S01]  /*b720*/  LOP3.LUT R7, R6, 0x600, RZ, 0xc0, !PT ;  /* 0x0000060006077812 */ /* 0x000fe200078ec0ff */
[----:B------:R-:W-:Y:S01]  /*b730*/  IMAD.SHL.U32 R6, R11, 0x4, RZ ;  /* 0x000000040b067824 */ /* 0x000fe200078e00ff */
[----:B------:R-:W-:Y:S02]  /*b740*/  LOP3.LUT R5, R0, 0x80, RZ, 0xc0, !PT ;  /* 0x0000008000057812 */ /* 0x000fe400078ec0ff */
[----:B------:R-:W-:Y:S02]  /*b750*/  LOP3.LUT R9, R7, 0x60, R0, 0xf8, !PT ;  /* 0x0000006007097812 */ /* 0x000fe400078ef800 */
[----:B------:R-:W-:Y:S02]  /*b760*/  LOP3.LUT R5, R5, 0x10, R11, 0xf8, !PT ;  /* 0x0000001005057812 */ /* 0x000fe400078ef80b */
[----:B------:R-:W-:Y:S02]  /*b770*/  LOP3.LUT R7, R7, 0x40, R2, 0xf8, !PT ;  /* 0x0000004007077812 */ /* 0x000fe400078ef802 */
[----:B------:R-:W-:-:S02]  /*b780*/  LOP3.LUT R3, R3, 0x30, R4, 0x78, !PT ;  /* 0x0000003003037812 */ /* 0x000fc400078e7804 */
[----:B------:R-:W-:Y:S02]  /*b790*/  LOP3.LUT R5, R5, 0x10, R6, 0x78, !PT ;  /* 0x0000001005057812 */ /* 0x000fe400078e7806 */
[----:B------:R-:W-:Y:S02]  /*b7a0*/  LOP3.LUT R7, R7, R8, RZ, 0xfc, !PT ;  /* 0x0000000807077212 */ /* 0x000fe400078efcff */
[----:B------:R-:W-:Y:S02]  /*b7b0*/  LOP3.LUT R26, R3, 0x640, R26, 0xf8, !PT ;  /* 0x00000640031a7812 */ /* 0x000fe400078ef81a */
[----:B------:R-:W-:Y:S01]  /*b7c0*/  LOP3.LUT R6, R9, 0x100, R0, 0xf8, !PT ;  /* 0x0000010009067812 */ /* 0x000fe200078ef800 */
[----:B------:R-:W-:Y:S01]  /*b7d0*/  IMAD.IADD R28, R16, 0x1, R7 ;  /* 0x00000001101c7824 */ /* 0x000fe200078e0207 */
[----:B------:R-:W-:Y:S02]  /*b7e0*/  SHF.R.U32.HI R3, RZ, 0x2, R10 ;  /* 0x00000002ff037819 */ /* 0x000fe4000001160a */
[----:B------:R-:W-:-:S02]  /*b7f0*/  LOP3.LUT R25, R6, R5, RZ, 0xfc, !PT ;  /* 0x0000000506197212 */ /* 0x000fc400078efcff */
[----:B------:R-:W-:-:S07]  /*b800*/  LOP3.LUT R0, R3, 0x60, R0, 0xf8, !PT ;  /* 0x0000006003007812 */ /* 0x000fce00078ef800 */
.L_x_1613:
        /* <DEDUP_REMOVED lines=22> */
.L_x_1555:
[----:B------:R-:W-:Y:S01]  /*b970*/  ULDC UR9, c[0x0][0xc54] ;  /* 0x0003150000097ab9 */ /* 0x000fe20000000800 */
[----:B------:R-:W-:Y:S01]  /*b980*/  UMOV UR5, UR8 ;  /* 0x0000000800057c82 */ /* 0x000fe20008000000 */
[----:B------:R-:W-:-:S11]  /*b990*/  UISETP.NE.AND UP0, UPT, UR9, 0x1, UPT ;  /* 0x000000010900788c */ /* 0x000fd6000bf05270 */
[----:B------:R-:W-:Y:S02]  /*b9a0*/  @UP0 ULDC.64 UR10, c[0x0][0xc58] ;  /* 0x00031600000a0ab9 */ /* 0x000fe40000000a00 */
[----:B------:R-:W-:-:S04]  /*b9b0*/  UIMAD.WIDE.U32 UR6, UR8, UR10, URZ ;  /* 0x0000000a080672a5 */ /* 0x000fc8000f8e003f */
[----:B------:R-:W-:-:S04]  /*b9c0*/  @UP0 USHF.R.U32.HI UR5, URZ, UR11, UR7 ;  /* 0x0000000b3f050299 */ /* 0x000fc80008011607 */
[----:B------:R-:W-:-:S12]  /*b9d0*/  UIMAD UR6, UR5, UR9, URZ ;  /* 0x00000009050672a4 */ /* 0x000fd8000f8e023f */
.L_x_1556:
[----:B------:R-:W-:Y:S01]  /*b9e0*/  ULOP3.LUT UR41, URZ, UR5, URZ, 0x33, !UPT ;  /* 0x000000053f297292 */ /* 0x000fe2000f8e333f */
[----:B------:R-:W-:Y:S01]  /*b9f0*/  BSSY B7, `(.L_x_1557) ;  /* 0x00002bf000077945 */ /* 0x000fe20003800000 */
[----:B------:R-:W-:Y:S01]  /*ba00*/  ULDC UR7, c[0x0][0x448] ;  /* 0x0001120000077ab9 */ /* 0x000fe20000000800 */
[----:B------:R-:W-:Y:S01]  /*ba10*/  ULDC UR5, c[0x0][0xc3c] ;  /* 0x00030f0000057ab9 */ /* 0x000fe20000000800 */
[----:B------:R-:W-:Y:S02]  /*ba20*/  UISETP.NE.AND UP1, UPT, UR7, 0x1, UPT ;  /* 0x000000010700788c */ /* 0x000fe4000bf25270 */
[----:B------:R-:W-:Y:S01]  /*ba30*/  UIADD3 UR41, UR41, UR5, URZ ;  /* 0x0000000529297290 */ /* 0x000fe2000fffe03f */
[----:B------:R-:W-:Y:S01]  /*ba40*/  ULDC.64 UR10, c[0x0][0x418] ;  /* 0x00010600000a7ab9 */ /* 0x000fe20000000a00 */
[----:B------:R-:W-:Y:S02]  /*ba50*/  UIADD3 UR5, UR8, -UR6, URZ ;  /* 0x8000000608057290 */ /* 0x000fe4000fffe03f */
[----:B------:R-:W-:-:S02]  /*ba60*/  UISETP.NE.U32.AND UP0, UPT, UR10, URZ, UPT ;  /* 0x0000003f0a00728c */ /* 0x000fc4000bf05070 */
[----:B------:R-:W-:Y:S02]  /*ba70*/  UIMAD UR8, UR41, 0xc0, URZ ;  /* 0x000000c0290878a4 */ /* 0x000fe4000f8e023f */
[----:B------:R-:W-:Y:S01]  /*ba80*/  UISETP.NE.AND.EX UP0, UPT, UR11, URZ, UPT, UP0 ;  /* 0x0000003f0b00728c */ /* 0x000fe2000bf05300 */
[----:B------:R-:W-:Y:S01]  /*ba90*/  ULDC UR7, c[0x0][0x288] ;  /* 0x0000a20000077ab9 */ /* 0x000fe20000000800 */
[----:B------:R-:W-:Y:S01]  /*baa0*/  UIADD3 UR8, UR8, 0xbf, URZ ;  /* 0x000000bf08087890 */ /* 0x000fe2000fffe03f */
[----:B------:R-:W-:Y:S01]  /*bab0*/  ULDC UR6, c[0x0][0x424] ;  /* 0x0001090000067ab9 */ /* 0x000fe20000000800 */
[----:B------:R-:W-:Y:S02]  /*bac0*/  UIADD3 UR13, -UR7, 0xa0, URZ ;  /* 0x000000a0070d7890 */ /* 0x000fe4000fffe13f */
[----:B------:R-:W-:Y:S01]  /*bad0*/  USEL UR9, UR6, 0x1, UP0 ;  /* 0x0000000106097887 */ /* 0x000fe20008000000 */
[----:B------:R-:W-:Y:S01]  /*bae0*/  @UP1 ULDC UR7, c[0x0][0x44c] ;  /* 0x0001130000071ab9 */ /* 0x000fe20000000800 */
[----:B------:R-:W-:Y:S01]  /*baf0*/  ULDC UR12, c[0x0][0x2f0] ;  /* 0x0000bc00000c7ab9 */ /* 0x000fe20000000800 */
[----:B------:R-:W-:Y:S01]  /*bb00*/  UIMAD.WIDE.U32 UR6, UR8, UR7, URZ ;  /* 0x00000007080672a5 */ /* 0x000fe2000f8e003f */
[----:B------:R-:W-:Y:S01]  /*bb10*/  @UP1 ULDC UR14, c[0x0][0x450] ;  /* 0x00011400000e1ab9 */ /* 0x000fe20000000800 */
[----:B------:R-:W-:-:S02]  /*bb20*/  UIMAD UR13, UR9, UR12, UR13 ;  /* 0x0000000c090d72a4 */ /* 0x000fc4000f8e020d */
[----:B------:R-:W-:Y:S02]  /*bb30*/  @UP1 USHF.R.U32.HI UR8, URZ, UR14, UR7 ;  /* 0x0000000e3f081299 */ /* 0x000fe40008011607 */
[----:B------:R-:W-:Y:S02]  /*bb40*/  UIMAD UR6, UR9, UR12, 0x9f ;  /* 0x0000009f090674a4 */ /* 0x000fe4000f8e020c */
[----:B------:R-:W-:Y:S02]  /*bb50*/  UIADD3 UR8, UR13, UR8, URZ ;  /* 0x000000080d087290 */ /* 0x000fe4000fffe03f */
[----:B------:R-:W-:Y:S02]  /*bb60*/  UIMAD.WIDE UR6, UR6, 0x66666667, URZ ;  /* 0x66666667060678a5 */ /* 0x000fe4000f8e023f */
[----:B------:R-:W-:Y:S02]  /*bb70*/  UIMAD.WIDE UR8, UR8, 0x66666667, URZ ;  /* 0x66666667080878a5 */ /* 0x000fe4000f8e023f */
[----:B------:R-:W-:-:S02]  /*bb80*/  USHF.R.U32.HI UR12, URZ, 0x1f, UR7 ;  /* 0x0000001f3f0c7899 */ /* 0x000fc40008011607 */
[----:B------:R-:W-:Y:S01]  /*bb90*/  USHF.R.U32.HI UR6, URZ, 0x1f, UR9 ;  /* 0x0000001f3f067899 */ /* 0x000fe20008011609 */
[----:B------:R-:W-:Y:S01]  /*bba0*/  ULDC UR11, c[0x0][0xc48] ;  /* 0x00031200000b7ab9 */ /* 0x000fe20000000800 */
[----:B------:R-:W-:Y:S02]  /*bbb0*/  ULEA.HI.SX32 UR12, UR7, UR12, 0x1a ;  /* 0x0000000c070c7291 */ /* 0x000fe4000f8fd23f */
[----:B------:R-:W-:Y:S02]  /*bbc0*/  ULEA.HI.SX32 UR6, UR9, UR6, 0x1a ;  /* 0x0000000609067291 */ /* 0x000fe4000f8fd23f */
[----:B------:R-:W-:Y:S02]  /*bbd0*/  UISETP.NE.AND UP0, UPT, UR11, 0x1, UPT ;  /* 0x000000010b00788c */ /* 0x000fe4000bf05270 */
[----:B------:R-:W-:Y:S01]  /*bbe0*/  UISETP.LT.AND UP1, UPT, UR12, UR6, UPT ;  /* 0x000000060c00728c */ /* 0x000fe2000bf21270 */
[----:B------:R-:W-:-:S03]  /*bbf0*/  ULDC UR10, c[0x0][0xc54] ;  /* 0x00031500000a7ab9 */ /* 0x000fc60000000800 */
[----:B------:R-:W-:Y:S02]  /*bc00*/  USEL UR40, UR12, UR6, UP1 ;  /* 0x000000060c287287 */ /* 0x000fe40008800000 */
[----:B------:R-:W-:-:S03]  /*bc10*/  UIMAD UR10, UR4, UR10, UR5 ;  /* 0x0000000a040a72a4 */ /* 0x000fc6000f8e0205 */
[----:B------:R-:W-:Y:S01]  /*bc20*/  @UP0 ULDC UR4, c[0x0][0xc4c] ;  /* 0x0003130000040ab9 */ /* 0x000fe20000000800 */
[----:B------:R-:W-:Y:S01]  /*bc30*/  ISETP.LT.AND P0, PT, RZ, UR40, PT ;  /* 0x00000028ff007c0c */ /* 0x000fe2000bf01270 */
[----:B------:R-:W-:Y:S01]  /*bc40*/  UIMAD.WIDE.U32 UR4, UR10, UR4, URZ ;  /* 0x000000040a0472a5 */ /* 0x000fe2000f8e003f */
[----:B------:R-:W-:Y:S01]  /*bc50*/  @UP0 ULDC UR7, c[0x0][0xc50] ;  /* 0x0003140000070ab9 */ /* 0x000fe20000000800 */
[----:B------:R-:W-:Y:S02]  /*bc60*/  UMOV UR43, UR10 ;  /* 0x0000000a002b7c82 */ /* 0x000fe40008000000 */
[----:B------:R-:W-:-:S04]  /*bc70*/  @UP0 USHF.R.U32.HI UR43, URZ, UR7, UR5 ;  /* 0x000000073f2b0299 */ /* 0x000fc80008011605 */
[----:B------:R-:W-:-:S04]  /*bc80*/  UIADD3 UR36, -UR43, URZ, URZ ;  /* 0x0000003f2b247290 */ /* 0x000fc8000fffe13f */
[----:B------:R-:W-:Y:S01]  /*bc90*/  UIMAD UR36, UR11, UR36, UR10 ;  /* 0x000000240b2472a4 */ /* 0x000fe2000f8e020a */
[----:B------:R-:W-:Y:S11]  /*bca0*/  @P0 BRA `(.L_x_1558) ;  /* 0x0000000000440947 */ /* 0x000ff60003800000 */
        /* <DEDUP_REMOVED lines=17> */
.L_x_1558:
        /* <DEDUP_REMOVED lines=20> */
.L_x_1561:
[----:B------:R-:W-:Y:S05]  /*bf00*/  BSYNC B6 ;  /* 0x0000000000067941 */ /* 0x000fea0003800000 */
.L_x_1560:
        /* <DEDUP_REMOVED lines=22> */
.L_x_1563:
[----:B------:R-:W-:Y:S05]  /*c070*/  BSYNC B6 ;  /* 0x0000000000067941 */ /* 0x000fea0003800000 */
.L_x_1562:
        /* <DEDUP_REMOVED lines=20> */
.L_x_1565:
[----:B------:R-:W-:Y:S05]  /*c1c0*/  BSYNC B6 ;  /* 0x0000000000067941 */ /* 0x000fea0003800000 */
.L_x_1564:
        /* <DEDUP_REMOVED lines=19> */
.L_x_1567:
[----:B------:R-:W-:Y:S05]  /*c300*/  BSYNC B6 ;  /* 0x0000000000067941 */ /* 0x000fea0003800000 */
.L_x_1566:
        /* <DEDUP_REMOVED lines=23> */
.L_x_1632:
        /* <DEDUP_REMOVED lines=10> */
.L_x_1635:
        /* <DEDUP_REMOVED lines=21> */
.L_x_1571:
[----:B-1----:R-:W1:Y:S01]  /*c670*/  S2R R2, SR_TID.X ;  /* 0x0000000000027919 */ /* 0x002e620000002100 */
[----:B------:R-:W-:Y:S01]  /*c680*/  IMAD R5, R18, 0x8, R16 ;  /* 0x0000000812057824 */ /* 0x000fe200078e0210 */
[----:B-1----:R-:W-:Y:S02]  /*c690*/  LOP3.LUT R3, R2, 0x7f, RZ, 0xc0, !PT ;  /* 0x0000007f02037812 */ /* 0x002fe400078ec0ff */
[----:B------:R-:W-:Y:S02]  /*c6a0*/  SHF.L.U32 R2, R19, 0x1f, RZ ;  /* 0x0000001f13027819 */ /* 0x000fe400000006ff */
[----:B------:R-:W-:Y:S02]  /*c6b0*/  ISETP.NE.AND P0, PT, R3, RZ, PT ;  /* 0x000000ff0300720c */ /* 0x000fe40003f05270 */
[----:B------:R-:W1:Y:S02]  /*c6c0*/  SYNCS.PHASECHK.TRANS64.TRYWAIT P1, [R5+URZ+0x13280], R2 ;  /* 0x01328002050075a7 */ /* 0x000e64000802017f */
[----:B-1----:R-:W-:Y:S09]  /*c6d0*/  @!P1 BRA `(.L_x_1572) ;  /* 0x0000002400fc9947 */ /* 0x002ff20003800000 */
.L_x_1636:
        /* <DEDUP_REMOVED lines=8> */
.L_x_1573:
        /* <DEDUP_REMOVED lines=16> */
.L_x_1637:
        /* <DEDUP_REMOVED lines=8> */
.L_x_1575:
        /* <DEDUP_REMOVED lines=17> */
.L_x_1569:
        /* <DEDUP_REMOVED lines=29> */
.L_x_1577:
[----:B------:R-:W-:Y:S05]  /*cbc0*/  BSYNC B6 ;  /* 0x0000000000067941 */ /* 0x000fea0003800000 */
.L_x_1576:
[----:B------:R-:W3:Y:S01]  /*cbd0*/  LDC R9, c[0x0][0x448] ;  /* 0x00011200ff097b82 */ /* 0x000ee20000000800 */
[----:B0-----:R-:W0:Y:S01]  /*cbe0*/  S2R R20, SR_TID.X ;  /* 0x0000000000147919 */ /* 0x001e220000002100 */
[----:B------:R-:W-:Y:S01]  /*cbf0*/  IMAD.U32 R6, RZ, RZ, UR41 ;  /* 0x00000029ff067e24 */ /* 0x000fe2000f8e00ff */
[----:B------:R-:W-:Y:S01]  /*cc00*/  ULDC.64 UR8, c[0x0][0x2e0] ;  /* 0x0000b80000087ab9 */ /* 0x000fe20000000a00 */
[----:B------:R-:W-:Y:S01]  /*cc10*/  UMOV UR4, UR50 ;  /* 0x0000003200047c82 */ /* 0x000fe20008000000 */
[----:B------:R-:W-:Y:S01]  /*cc20*/  UIMAD UR6, UR45, UR8, URZ ;  /* 0x000000082d0672a4 */ /* 0x000fe2000f8e023f */
[----:B------:R-:W-:Y:S02]  /*cc30*/  UMOV UR5, UR37 ;  /* 0x0000002500057c82 */ /* 0x000fe40008000000 */
[----:B------:R-:W-:Y:S02]  /*cc40*/  UIMAD.WIDE.U32 UR4, UR43, UR8, UR4 ;  /* 0x000000082b0472a5 */ /* 0x000fe4000f8e0004 */
[----:B------:R-:W-:-:S03]  /*cc50*/  UIMAD UR6, UR43, UR9, UR6 ;  /* 0x000000092b0672a4 */ /* 0x000fc6000f8e0206 */
[----:B------:R-:W-:Y:S01]  /*cc60*/  ULDC.64 UR8, c[0x0][0x2d0] ;  /* 0x0000b40000087ab9 */ /* 0x000fe20000000a00 */
[----:B------:R-:W-:Y:S01]  /*cc70*/  UIADD3 UR6, UR5, UR6, URZ ;  /* 0x0000000605067290 */ /* 0x000fe2000fffe03f */
[----:B------:R-:W-:-:S04]  /*cc80*/  IMAD.U32 R4, RZ, RZ, UR4 ;  /* 0x00000004ff047e24 */ /* 0x000fc8000f8e00ff */
[----:B-12---:R-:W-:Y:S01]  /*cc90*/  IMAD.MOV.U32 R2, RZ, RZ, R4 ;  /* 0x000000ffff027224 */ /* 0x006fe200078e0004 */
[----:B---3--:R-:W-:Y:S02]  /*cca0*/  ISETP.NE.AND P1, PT, R9, 0x1, PT ;  /* 0x000000010900780c */ /* 0x008fe40003f25270 */
[C---:B0-----:R-:W-:Y:S01]  /*ccb0*/  LOP3.LUT R21, R20.reuse, 0x7f, RZ, 0xc0, !PT ;  /* 0x0000007f14157812 */ /* 0x041fe200078ec0ff */
[----:B------:R-:W-:-:S10]  /*ccc0*/  IMAD.SHL.U32 R20, R20, 0x20, RZ ;  /* 0x0000002014147824 */ /* 0x000fd400078e00ff */
[----:B------:R-:W0:Y:S01]  /*ccd0*/  @P1 LDC R3, c[0x0][0x44c] ;  /* 0x00011300ff031b82 */ /* 0x000e220000000800 */
[----:B------:R-:W-:-:S04]  /*cce0*/  SHF.R.U32.HI R21, RZ, 0x2, R21 ;  /* 0x00000002ff157819 */ /* 0x000fc80000011615 */
[----:B------:R-:W-:-:S03]  /*ccf0*/  LOP3.LUT R20, R21, 0x60, R20, 0xf8, !PT ;  /* 0x0000006015147812 */ /* 0x000fc600078ef814 */
[----:B------:R-:W1:Y:S02]  /*cd00*/  @P1 LDC R5, c[0x0][0x450] ;  /* 0x00011400ff051b82 */ /* 0x000e640000000800 */
[----:B------:R-:W-:Y:S02]  /*cd10*/  IMAD R6, R6, 0xc0, R20 ;  /* 0x000000c006067824 */ /* 0x000fe400078e0214 */
[----:B------:R-:W2:Y:S02]  /*cd20*/  S2R R20, SR_TID.X ;  /* 0x0000000000147919 */ /* 0x000ea40000002100 */
[----:B------:R-:W-:Y:S02]  /*cd30*/  IMAD.MOV.U32 R7, RZ, RZ, R6 ;  /* 0x000000ffff077224 */ /* 0x000fe400078e0006 */
[----:B------:R-:W3:Y:S01]  /*cd40*/  @P1 LDC R8, c[0x0][0x450] ;  /* 0x00011400ff081b82 */ /* 0x000ee20000000800 */
[----:B0-----:R-:W-:-:S04]  /*cd50*/  @P1 IMAD.HI.U32 R0, R6, R3, RZ ;  /* 0x0000000306001227 */ /* 0x001fc800078e00ff */
[----:B------:R-:W-:Y:S01]  /*cd60*/  IMAD.U32 R3, RZ, RZ, UR6 ;  /* 0x00000006ff037e24 */ /* 0x000fe2000f8e00ff */
[----:B------:R-:W-:Y:S01]  /*cd70*/  ULDC.64 UR6, c[0x0][0x280] ;  /* 0x0000a00000067ab9 */ /* 0x000fe20000000a00 */
[----:B-1----:R-:W-:Y:S01]  /*cd80*/  @P1 SHF.R.U32.HI R7, RZ, R5, R0 ;  /* 0x00000005ff071219 */ /* 0x002fe20000011600 */
[----:B------:R-:W-:Y:S01]  /*cd90*/  IMAD.U32 R5, RZ, RZ, UR5 ;  /* 0x00000005ff057e24 */ /* 0x000fe2000f8e00ff */
[----:B------:R-:W-:Y:S02]  /*cda0*/  ULDC.64 UR4, c[0x0][0x2c8] ;  /* 0x0000b20000047ab9 */ /* 0x000fe40000000a00 */
[----:B------:R-:W-:Y:S01]  /*cdb0*/  SHF.R.S32.HI R0, RZ, 0x1f, R7 ;  /* 0x0000001fff007819 */ /* 0x000fe20000011407 */
[----:B------:R-:W-:-:S04]  /*cdc0*/  IMAD.WIDE.U32 R4, R7, UR8, R2 ;  /* 0x0000000807047c25 */ /* 0x000fc8000f8e0002 */
[----:B------:R-:W-:Y:S02]  /*cdd0*/  IMAD R0, R0, UR8, RZ ;  /* 0x0000000800007c24 */ /* 0x000fe4000f8e02ff */
[C---:B--2---:R-:W-:Y:S01]  /*cde0*/  IMAD.SHL.U32 R10, R20.reuse, 0x10, RZ ;  /* 0x00000010140a7824 */ /* 0x044fe200078e00ff */
[----:B------:R-:W-:Y:S01]  /*cdf0*/  LOP3.LUT R20, R20, 0x7f, RZ, 0xc0, !PT ;  /* 0x0000007f14147812 */ /* 0x000fe200078ec0ff */
[----:B------:R-:W-:Y:S02]  /*ce00*/  IMAD R11, R7, UR9, R0 ;  /* 0x00000009070b7c24 */ /* 0x000fe4000f8e0200 */
[----:B------:R-:W-:Y:S01]  /*ce10*/  IMAD.MOV R0, RZ, RZ, -R7 ;  /* 0x000000ffff007224 */ /* 0x000fe200078e0a07 */
[----:B------:R-:W-:Y:S01]  /*ce20*/  LOP3.LUT R10, R10, 0x30, RZ, 0xc0, !PT ;  /* 0x000000300a0a7812 */ /* 0x000fe200078ec0ff */
[----:B------:R-:W-:Y:S01]  /*ce30*/  IMAD.IADD R5, R5, 0x1, R11 ;  /* 0x0000000105057824 */ /* 0x000fe200078e020b */
[----:B------:R-:W-:Y:S01]  /*ce40*/  SHF.R.U32.HI R20, RZ, 0x2, R20 ;  /* 0x00000002ff147819 */ /* 0x000fe20000011614 */
[----:B------:R-:W-:-:S02]  /*ce50*/  IMAD R7, R9, R0, R6 ;  /* 0x0000000009077224 */ /* 0x000fc400078e0206 */
[----:B------:R-:W-:Y:S02]  /*ce60*/  VIADD R6, R6, 0x80 ;  /* 0x0000008006067836 */ /* 0x000fe40000000000 */
[----:B------:R-:W-:Y:S01]  /*ce70*/  IMAD.WIDE.U32 R4, R7, UR4, R4 ;  /* 0x0000000407047c25 */ /* 0x000fe2000f8e0004 */
[----:B------:R-:W-:-:S05]  /*ce80*/  SHF.R.S32.HI R0, RZ, 0x1f, R7 ;  /* 0x0000001fff007819 */ /* 0x000fca0000011407 */
[----:B------:R-:W-:-:S04]  /*ce90*/  IMAD R0, R0, UR4, RZ ;  /* 0x0000000400007c24 */ /* 0x000fc8000f8e02ff */
[----:B------:R-:W-:Y:S01]  /*cea0*/  IMAD R7, R7, UR5, R0 ;  /* 0x0000000507077c24 */ /* 0x000fe2000f8e0200 */
[----:B------:R-:W-:-:S04]  /*ceb0*/  IADD3 R0, P0, R4, UR6, RZ ;  /* 0x0000000604007c10 */ /* 0x000fc8000ff1e0ff */
[----:B------:R-:W-:Y:S01]  /*cec0*/  IADD3.X R4, R5, UR7, R7, P0, !PT ;  /* 0x0000000705047c10 */ /* 0x000fe200087fe407 */
[----:B------:R-:W-:Y:S01]  /*ced0*/  IMAD.MOV.U32 R5, RZ, RZ, R6 ;  /* 0x000000ffff057224 */ /* 0x000fe200078e0006 */
[----:B------:R-:W0:Y:S02]  /*cee0*/  @P1 LDC R7, c[0x0][0x44c] ;  /* 0x00011300ff071b82 */ /* 0x000e240000000800 */
[----:B0-----:R-:W-:-:S05]  /*cef0*/  @P1 IMAD.HI.U32 R7, R6, R7, RZ ;  /* 0x0000000706071227 */ /* 0x001fca00078e00ff */
[----:B---3--:R-:W-:-:S04]  /*cf00*/  @P1 SHF.R.U32.HI R5, RZ, R8, R7 ;  /* 0x00000008ff051219 */ /* 0x008fc80000011607 */
        /* <DEDUP_REMOVED lines=18> */
[----:B------:R-:W-:Y:S01]  /*d030*/  IMAD.U32 R7, RZ, RZ, UR41 ;  /* 0x00000029ff077e24 */ /* 0x000fe2000f8e00ff */
[----:B------:R-:W-:Y:S02]  /*d040*/  ULDC UR4, c[0x0][0x288] ;  /* 0x0000a20000047ab9 */ /* 0x000fe40000000800 */
[----:B------:R-:W1:Y:S01]  /*d050*/  SHFL.IDX PT, R2, R4, RZ, 0x1c1f ;  /* 0x001c1fff04027589 */ /* 0x000e6200000e0000 */
[----:B------:R-:W-:Y:S02]  /*d060*/  IMAD R6, R9, UR4, RZ ;  /* 0x0000000409067c24 */ /* 0x000fe4000f8e02ff */
[----:B------:R-:W-:-:S04]  /*d070*/  IMAD R7, R7, 0xc0, R20 ;  /* 0x000000c007077824 */ /* 0x000fc800078e0214 */
[C---:B------:R-:W-:Y:S01]  /*d080*/  VIADD R9, R7.reuse, 0x20 ;  /* 0x0000002007097836 */ /* 0x040fe20000000000 */
[C---:B------:R-:W-:Y:S01]  /*d090*/  ISETP.GE.AND P1, PT, R7.reuse, R6, PT ;  /* 0x000000060700720c */ /* 0x040fe20003f26270 */
[----:B------:R-:W-:-:S12]  /*d0a0*/  VIADD R11, R7, 0x80 ;  /* 0x00000080070b7836 */ /* 0x000fd80000000000 */
        /* <DEDUP_REMOVED lines=13> */
[----:B------:R-:W-:-:S03]  /*d180*/  ISETP.GE.AND P1, PT, R9, R6, PT ;  /* 0x000000060900720c */ /* 0x000fc60003f26270 */
[----:B------:R-:W-:Y:S04]  /*d190*/  SHFL.IDX PT, R9, R0, 0x3, 0x1c1f ;  /* 0x007c1f0000097f89 */ /* 0x000fe800000e0000 */
[----:B------:R-:W-:Y:S04]  /*d1a0*/  SHFL.IDX PT, R0, R8, RZ, 0x1c1f ;  /* 0x001c1fff08007589 */ /* 0x000fe800000e0000 */
[----:B-1----:R-:W1:Y:S04]  /*d1b0*/  SHFL.IDX PT, R2, R4, 0x2, 0x1c1f ;  /* 0x005c1f0004027f89 */ /* 0x002e6800000e0000 */
[----:B------:R-:W2:Y:S01]  /*d1c0*/  SHFL.IDX PT, R4, R4, 0x3, 0x1c1f ;  /* 0x007c1f0004047f89 */ /* 0x000ea200000e0000 */
        /* <DEDUP_REMOVED lines=16> */
.L_x_1650:
        /* <DEDUP_REMOVED lines=10> */
.L_x_1579:
        /* <DEDUP_REMOVED lines=16> */
.L_x_1651:
[----:B------:R-:W-:Y:S05]  /*d470*/  BSYNC B0 ;  /* 0x0000000000007941 */ /* 0x000fea0003800000 */
.L_x_1580:
[----:B------:R-:W-:-:S06]  /*d480*/  UISETP.GE.AND UP0, UPT, UR40, 0x2, UPT ;  /* 0x000000022800788c */ /* 0x000fcc000bf06270 */
[----:B------:R-:W-:-:S13]  /*d490*/  PLOP3.LUT P0, PT, PT, PT, UP0, 0x80, 0x0 ;  /* 0x000000000000781c */ /* 0x000fda0003f0f008 */
[----:B------:R-:W-:Y:S05]  /*d4a0*/  @!P0 BRA `(.L_x_1582) ;  /* 0x0000000800e48947 */ /* 0x000fea0003800000 */
[----:B------:R-:W-:Y:S01]  /*d4b0*/  UIADD3 UR4, UR40, -0x2, URZ ;  /* 0xfffffffe28047890 */ /* 0x000fe2000fffe03f */
[----:B------:R-:W-:Y:S02]  /*d4c0*/  IMAD.MOV.U32 R6, RZ, RZ, R19 ;  /* 0x000000ffff067224 */ /* 0x000fe400078e0013 */
[----:B------:R-:W-:-:S03]  /*d4d0*/  IMAD.MOV.U32 R7, RZ, RZ, R18 ;  /* 0x000000ffff077224 */ /* 0x000fc600078e0012 */
[----:B------:R-:W-:-:S07]  /*d4e0*/  IMAD.U32 R0, RZ, RZ, UR4 ;  /* 0x00000004ff007e24 */ /* 0x000fce000f8e00ff */
.L_x_1602:
        /* <DEDUP_REMOVED lines=31> */
.L_x_1585:
        /* <DEDUP_REMOVED lines=8> */
.L_x_1652:
[----:B------:R-:W-:Y:S05]  /*d760*/  BSYNC B1 ;  /* 0x0000000000017941 */ /* 0x000fea0003800000 */
.L_x_1586:
        /* <DEDUP_REMOVED lines=9> */
.L_x_1589:
[----:B------:R-:W-:Y:S05]  /*d800*/  BSYNC B1 ;  /* 0x0000000000017941 */ /* 0x000fea0003800000 */
.L_x_1588:
        /* <DEDUP_REMOVED lines=11> */
.L_x_1590:
        /* <DEDUP_REMOVED lines=13> */
.L_x_1653:
[----:B------:R-:W-:Y:S05]  /*d990*/  BSYNC B1 ;  /* 0x0000000000017941 */ /* 0x000fea0003800000 */
.L_x_1591:
        /* <DEDUP_REMOVED lines=11> */
.L_x_1594:
[----:B------:R-:W-:Y:S05]  /*da50*/  BSYNC B1 ;  /* 0x0000000000017941 */ /* 0x000fea0003800000 */
.L_x_1593:
        /* <DEDUP_REMOVED lines=8> */
.L_x_1595:
        /* <DEDUP_REMOVED lines=10> */
.L_x_1584:
[----:B------:R-:W-:Y:S05]  /*db80*/  BSYNC B0 ;  /* 0x0000000000007941 */ /* 0x000fea0003800000 */
.L_x_1583:
[----:B------:R-:W-:-:S06]  /*db90*/  UISETP.NE.AND UP0, UPT, UR39, 0x3, UPT ;  /* 0x000000032700788c */ /* 0x000fcc000bf05270 */
[----:B------:R-:W-:-:S13]  /*dba0*/  PLOP3.LUT P0, PT, PT, PT, UP0, 0x80, 0x0 ;  /* 0x000000000000781c */ /* 0x000fda0003f0f008 */
[----:B------:R-:W-:Y:S05]  /*dbb0*/  @!P0 BRA `(.L_x_1596) ;  /* 0x0000000000048947 */ /* 0x000fea0003800000 */
[----:B------:R-:W-:Y:S01]  /*dbc0*/  BPT.TRAP 0x1 ;  /* 0x000000040000795c */ /* 0x000fe20000300000 */
.L_x_1596:
        /* <DEDUP_REMOVED lines=8> */
.L_x_1654:
[----:B------:R-:W-:Y:S05]  /*dc50*/  BSYNC B0 ;  /* 0x0000000000007941 */ /* 0x000fea0003800000 */
.L_x_1597:
[----:B------:R-:W-:Y:S05]  /*dc60*/  @!P0 BRA `(.L_x_1599) ;  /* 0x0000000000048947 */ /* 0x000fea0003800000 */
[----:B------:R-:W-:Y:S01]  /*dc70*/  BPT.TRAP 0x1 ;  /* 0x000000040000795c */ /* 0x000fe20000300000 */
.L_x_1599:
[----:B0-----:R-:W-:Y:S01]  /*dc80*/  SHF.L.U32 R2, R6, 0x1f, RZ ;  /* 0x0000001f06027819 */ /* 0x001fe200000006ff */
[----:B------:R-:W-:-:S03]  /*dc90*/  IMAD R10, R7, 0x2800, RZ ;  /* 0x00002800070a7824 */ /* 0x000fc600078e02ff */
[----:B------:R-:W0:Y:S02]  /*dca0*/  SYNCS.PHASECHK.TRANS64.TRYWAIT P1, [R3+URZ+0x13260], R2 ;  /* 0x01326002030075a7 */ /* 0x000e24000802017f */
[----:B0-----:R-:W-:Y:S05]  /*dcb0*/  @!P1 BRA `(.L_x_1600) ;  /* 0x0000001800b49947 */ /* 0x001fea0003800000 */
.L_x_1655:
        /* <DEDUP_REMOVED lines=43> */
.L_x_1601:
        /* <DEDUP_REMOVED lines=10> */
[C---:B------:R-:W-:Y:S01]  /*e010*/  ISETP.GT.AND P0, PT, R0.reuse, RZ, PT ;  /* 0x000000ff0000720c */ /* 0x040fe20003f04270 */
[----:B------:R-:W-:-:S12]  /*e020*/  VIADD R0, R0, 0xffffffff ;  /* 0xffffffff00007836 */ /* 0x000fd80000000000 */
[----:B-1----:R-:W-:Y:S05]  /*e030*/  @P0 BRA `(.L_x_1602) ;  /* 0xfffffff4002c0947 */ /* 0x002fea000383ffff */
.L_x_1582:
        /* <DEDUP_REMOVED lines=17> */
.L_x_1604:
[----:B------:R-:W-:Y:S05]  /*e150*/  BSYNC B0 ;  /* 0x0000000000007941 */ /* 0x000fea0003800000 */
.L_x_1603:
[----:B------:R-:W-:-:S06]  /*e160*/  UISETP.NE.AND UP0, UPT, UR39, 0x3, UPT ;  /* 0x000000032700788c */ /* 0x000fcc000bf05270 */
[----:B------:R-:W-:-:S13]  /*e170*/  PLOP3.LUT P1, PT, PT, PT, UP0, 0x80, 0x0 ;  /* 0x000000000000781c */ /* 0x000fda0003f2f008 */
[----:B------:R-:W-:Y:S05]  /*e180*/  @!P1 BRA `(.L_x_1605) ;  /* 0x0000000000049947 */ /* 0x000fea0003800000 */
[----:B------:R-:W-:Y:S01]  /*e190*/  BPT.TRAP 0x1 ;  /* 0x000000040000795c */ /* 0x000fe20000300000 */
.L_x_1605:
        /* <DEDUP_REMOVED lines=8> */
.L_x_1656:
[----:B------:R-:W-:Y:S05]  /*e220*/  BSYNC B0 ;  /* 0x0000000000007941 */ /* 0x000fea0003800000 */
.L_x_1606:
[----:B------:R-:W-:Y:S05]  /*e230*/  @!P2 BRA `(.L_x_1608) ;  /* 0x000000000004a947 */ /* 0x000fea0003800000 */
[----:B------:R-:W-:Y:S01]  /*e240*/  BPT.TRAP 0x1 ;  /* 0x000000040000795c */ /* 0x000fe20000300000 */
.L_x_1608:
[----:B------:R-:W-:Y:S01]  /*e250*/  SHF.L.U32 R5, R19, 0x1f, RZ ;  /* 0x0000001f13057819 */ /* 0x000fe200000006ff */
[----:B0-----:R-:W-:-:S03]  /*e260*/  IMAD R3, R18, 0x2800, RZ ;  /* 0x0000280012037824 */ /* 0x001fc600078e02ff */
[----:B------:R-:W0:Y:S02]  /*e270*/  SYNCS.PHASECHK.TRANS64.TRYWAIT P1, [R2+URZ+0x13260], R5 ;  /* 0x01326005020075a7 */ /* 0x000e24000802017f */
[----:B0-----:R-:W-:Y:S05]  /*e280*/  @!P1 BRA `(.L_x_1609) ;  /* 0x0000001400689947 */ /* 0x001fea0003800000 */
.L_x_1657:
        /* <DEDUP_REMOVED lines=43> */
.L_x_1610:
[----:B-1----:R-:W-:Y:S01]  /*e540*/  SYNCS.ARRIVE.TRANS64.A1T0 RZ, [R2+URZ+0x13250], RZ ;  /* 0x013250ff02ff79a7 */ /* 0x002fe2000810003f */
[----:B------:R-:W-:Y:S02]  /*e550*/  @!P0 VIADD R0, R2, 0x13280 ;  /* 0x0001328002008836 */ /* 0x000fe40000000000 */
[----:B------:R-:W-:-:S03]  /*e560*/  VIADD R18, R18, 0x1 ;  /* 0x0000000112127836 */ /* 0x000fc60000000000 */
[----:B------:R-:W-:Y:S01]  /*e570*/  @!P0 PRMT R0, RZ, 0x654, R0 ;  /* 0x00000654ff008816 */ /* 0x000fe20000000000 */
[----:B------:R-:W-:Y:S01]  /*e580*/  BAR.SYNC.DEFER_BLOCKING 0x2, 0x80 ;  /* 0x0082000000007b1d */ /* 0x000fe20000010000 */
[----:B------:R-:W-:-:S04]  /*e590*/  ISETP.NE.AND P1, PT, R18, 0x2, PT ;  /* 0x000000021200780c */ /* 0x000fc80003f25270 */
[----:B------:R-:W-:Y:S01]  /*e5a0*/  SEL R18, R18, RZ, P1 ;  /* 0x000000ff12127207 */ /* 0x000fe20000800000 */
[----:B------:R1:W-:Y:S02]  /*e5b0*/  @!P0 SYNCS.ARRIVE.TRANS64.RED.A1T0 RZ, [R0+URZ], RZ ;  /* 0x000000ff00ff89a7 */ /* 0x0003e4000810043f */
[----:B-1----:R-:W-:-:S04]  /*e5c0*/  SEL R0, RZ, 0x1, P1 ;  /* 0x00000001ff007807 */ /* 0x002fc80000800000 */
[----:B------:R-:W-:-:S07]  /*e5d0*/  LOP3.LUT R19, R19, R0, RZ, 0x3c, !PT ;  /* 0x0000000013137212 */ /* 0x000fce00078e3cff */
.L_x_1559:
[----:B------:R-:W-:Y:S05]  /*e5e0*/  BSYNC B7 ;  /* 0x0000000000077941 */ /* 0x000fea0003800000 */
.L_x_1557:
[----:B------:R-:W-:-:S13]  /*e5f0*/  LOP3.LUT P1, RZ, R22, 0x2, RZ, 0xc0, !PT ;  /* 0x0000000216ff7812 */ /* 0x000fda000782c0ff */
[----:B------:R-:W-:Y:S05]  /*e600*/  @!P1 BRA `(.L_x_1611) ;  /* 0x0000000000209947 */ /* 0x000fea0003800000 */
[----:B------:R-:W1:Y:S08]  /*e610*/  S2UR UR5, SR_CgaCtaId ;  /* 0x00000000000579c3 */ /* 0x000e700000008800 */
[----:B------:R-:W-:Y:S06]  /*e620*/  BAR.SYNC.DEFER_BLOCKING 0x5, 0x200 ;  /* 0x0148000000007b1d */ /* 0x000fec0000010000 */
[----:B------:R-:W-:-:S02]  /*e630*/  UMOV UR4, 0x400 ;  /* 0x0000040000047882 */ /* 0x000fc40000000000 */
[----:B-1----:R-:W-:-:S06]  /*e640*/  ULEA UR4, UR5, UR4, 0x18 ;  /* 0x0000000405047291 */ /* 0x002fcc000f8ec03f */
[----:B------:R-:W-:-:S05]  /*e650*/  IMAD.U32 R16, RZ, RZ, UR4 ;  /* 0x00000004ff107e24 */ /* 0x000fca000f8e00ff */
[----:B------:R1:W2:Y:S01]  /*e660*/  LDS R27, [R16+0x132d0] ;  /* 0x0132d000101b7984 */ /* 0x0002a20000000800 */
[----:B------:R-:W-:Y:S06]  /*e670*/  BAR.ARV 0x4, 0x200 ;  /* 0x0108000000007b1d */ /* 0x000fec0000002000 */
[----:B------:R-:W-:Y:S05]  /*e680*/  BRA `(.L_x_1612) ;  /* 0x0000000000207947 */ /* 0x000fea0003800000 */
.L_x_1611:
[----:B0-----:R-:W0:Y:S01]  /*e690*/  @!P0 S2R R3, SR_CgaCtaId ;  /* 0x0000000000038919 */ /* 0x001e220000008800 */
[----:B------:R-:W-:Y:S01]  /*e6a0*/  @!P0 MOV R0, 0x400 ;  /* 0x0000040000008802 */ /* 0x000fe20000000f00 */
[----:B------:R-:W-:Y:S03]  /*e6b0*/  BAR.SYNC.DEFER_BLOCKING 0x4, 0x200 ;  /* 0x0108000000007b1d */ /* 0x000fe60000010000 */
[----:B0-----:R-:W-:-:S03]  /*e6c0*/  @!P0 LEA R16, R3, R0, 0x18 ;  /* 0x0000000003108211 */ /* 0x001fc600078ec0ff */
[----:B------:R-:W0:Y:S04]  /*e6d0*/  SHFL.IDX PT, R0, R27, RZ, 0x1f ;  /* 0x00001fff1b007589 */ /* 0x000e2800000e0000 */
[----:B------:R0:W-:Y:S02]  /*e6e0*/  @!P0 STS [R16+0x132d0], R27 ;  /* 0x0132d01b10008388 */ /* 0x0001e40000000800 */
[----:B0-----:R-:W-:Y:S01]  /*e6f0*/  IMAD.MOV.U32 R27, RZ, RZ, R0 ;  /* 0x000000ffff1b7224 */ /* 0x001fe200078e0000 */
[----:B------:R-:W-:Y:S06]  /*e700*/  BAR.ARV 0x5, 0x200 ;  /* 0x0148000000007b1d */ /* 0x000fec0000002000 */
.L_x_1612:
[----:B------:R-:W-:Y:S02]  /*e710*/  ULDC UR4, c[0x0][0xc38] ;  /* 0x00030e0000047ab9 */ /* 0x000fe40000000800 */
[----:B--2---:R-:W-:-:S13]  /*e720*/  ISETP.GE.AND P0, PT, R27, UR4, PT ;  /* 0x000000041b007c0c */ /* 0x004fda000bf06270 */
[----:B------:R-:W-:Y:S05]  /*e730*/  @!P0 BRA `(.L_x_1613) ;  /* 0xffffffd000348947 */ /* 0x000fea000383ffff */
.L_x_1554:
[----:B0-----:R-:W0:Y:S01]  /*e740*/  S2R R3, SR_CgaCtaId ;  /* 0x0000000000037919 */ /* 0x001e220000008800 */
[----:B------:R-:W-:Y:S01]  /*e750*/  VIADD R29, R29, 0x1 ;  /* 0x000000011d1d7836 */ /* 0x000fe20000000000 */
[----:B------:R-:W-:Y:S01]  /*e760*/  MOV R2, 0x400 ;  /* 0x0000040000027802 */ /* 0x000fe20000000f00 */
[----:B------:R-:W-:Y:S03]  /*e770*/  BSSY B0, `(.L_x_1614) ;  /* 0x0000008000007945 */ /* 0x000fe60003800000 */
[----:B------:R-:W-:-:S04]  /*e780*/  LEA.HI R0, R29, R29, RZ, 0x1 ;  /* 0x0000001d1d007211 */ /* 0x000fc800078f08ff */
[----:B------:R-:W-:-:S05]  /*e790*/  LOP3.LUT R0, R0, 0xfffffffe, RZ, 0xc0, !PT ;  /* 0xfffffffe00007812 */ /* 0x000fca00078ec0ff */
[----:B------:R-:W-:-:S05]  /*e7a0*/  IMAD.IADD R0, R29, 0x1, -R0 ;  /* 0x000000011d007824 */ /* 0x000fca00078e0a00 */
[----:B------:R-:W-:Y:S02]  /*e7b0*/  SHF.L.U32 R0, R0, 0x1f, RZ ;  /* 0x0000001f00007819 */ /* 0x000fe400000006ff */
[----:B0-----:R-:W-:-:S04]  /*e7c0*/  LEA R7, R3, R2, 0x18 ;  /* 0x0000000203077211 */ /* 0x001fc800078ec0ff */
[----:B------:R-:W0:Y:S02]  /*e7d0*/  SYNCS.PHASECHK.TRANS64.TRYWAIT P0, [R7+URZ+0x13220], R0 ;  /* 0x01322000070075a7 */ /* 0x000e24000800017f */
[----:B0-----:R-:W-:Y:S05]  /*e7e0*/  @!P0 BRA `(.L_x_1615) ;  /* 0x0000001000248947 */ /* 0x001fea0003800000 */
.L_x_1658:
[----:B------:R-:W-:Y:S05]  /*e7f0*/  BSYNC B0 ;  /* 0x0000000000007941 */ /* 0x000fea0003800000 */
.L_x_1614:
[----:B------:R-:W-:-:S03]  /*e800*/  UMOV UR4, 0xffffffff ;  /* 0xffffffff00047882 */ /* 0x000fc60000000000 */
[----:B------:R-:W-:Y:S05]  /*e810*/  BRA.DIV UR4, `(.L_x_1616) ;  /* 0x00000012042c7947 */ /* 0x000fea000b800000 */
[----:B0-----:R-:W0:Y:S02]  /*e820*/  S2R R0, SR_TID.X ;  /* 0x0000000000007919 */ /* 0x001e240000002100 */
[----:B0-----:R-:W-:-:S04]  /*e830*/  SHF.R.U32.HI R0, RZ, 0x5, R0 ;  /* 0x00000005ff007819 */ /* 0x001fc80000011600 */
[----:B------:R-:W-:-:S05]  /*e840*/  LOP3.LUT R0, R0, 0x3, RZ, 0xc0, !PT ;  /* 0x0000000300007812 */ /* 0x000fca00078ec0ff */
[----:B------:R0:W2:Y:S02]  /*e850*/  SHFL.IDX PT, R14, R0, RZ, 0x1f ;  /* 0x00001fff000e7589 */ /* 0x0000a400000e0000 */
.L_x_1661:
[----:B--2---:R-:W-:Y:S01]  /*e860*/  ISETP.NE.AND P0, PT, R14, RZ, PT ;  /* 0x000000ff0e00720c */ /* 0x004fe20003f05270 */
[----:B------:R-:W-:-:S12]  /*e870*/  BSSY B0, `(.L_x_1617) ;  /* 0x000002b000007945 */ /* 0x000fd80003800000 */
[----:B------:R-:W-:Y:S05]  /*e880*/  @P0 BRA `(.L_x_1618) ;  /* 0x0000000000a40947 */ /* 0x000fea0003800000 */
[----:B------:R-:W-:-:S03]  /*e890*/  UMOV UR4, 0xffffffff ;  /* 0xffffffff00047882 */ /* 0x000fc60000000000 */
[----:B------:R-:W-:Y:S05]  /*e8a0*/  BRA.DIV UR4, `(.L_x_1619) ;  /* 0x00000012043c7947 */ /* 0x000fea000b800000 */
[----:B------:R-:W-:-:S13]  /*e8b0*/  ELECT P6, URZ, PT ;  /* 0x00000000003f782f */ /* 0x000fda00038c0000 */
.L_x_1664:
[----:B------:R-:W-:Y:S05]  /*e8c0*/  @!P6 BRA `(.L_x_1618) ;  /* 0x000000000094e947 */ /* 0x000fea0003800000 */
[----:B------:R-:W-:-:S06]  /*e8d0*/  ULOP3.LUT UR4, UR38, 0x2, URZ, 0xfc, !UPT ;  /* 0x0000000226047892 */ /* 0x000fcc000f8efc3f */
[----:B0-----:R-:W-:-:S05]  /*e8e0*/  IMAD.U32 R0, RZ, RZ, UR4 ;  /* 0x00000004ff007e24 */ /* 0x001fca000f8e00ff */
[----:B------:R-:W-:-:S13]  /*e8f0*/  ISETP.NE.AND P0, PT, R0, 0x3, PT ;  /* 0x000000030000780c */ /* 0x000fda0003f05270 */
[----:B------:R-:W-:Y:S05]  /*e900*/  @!P0 BRA `(.L_x_1620) ;  /* 0x0000000000048947 */ /* 0x000fea0003800000 */
[----:B------:R-:W-:Y:S01]  /*e910*/  BPT.TRAP 0x1 ;  /* 0x000000040000795c */ /* 0x000fe20000300000 */
.L_x_1620:
        /* <DEDUP_REMOVED lines=12> */
.L_x_1665:
[----:B------:R-:W2:Y:S02]  /*e9e0*/  SYNCS.PHASECHK.TRANS64.TRYWAIT P1, [R3+URZ], R0 ;  /* 0x00000000030075a7 */ /* 0x000ea4000802017f */
[----:B--2---:R-:W-:Y:S05]  /*e9f0*/  @!P1 BRA `(.L_x_1622) ;  /* 0x00000010001c9947 */ /* 0x004fea0003800000 */
.L_x_1666:
[----:B------:R-:W-:Y:S05]  /*ea00*/  @!P0 BRA `(.L_x_1623) ;  /* 0x0000000000048947 */ /* 0x000fea0003800000 */
[----:B------:R-:W-:Y:S01]  /*ea10*/  BPT.TRAP 0x1 ;  /* 0x000000040000795c */ /* 0x000fe20000300000 */
.L_x_1623:
[----:B--2---:R-:W-:-:S04]  /*ea20*/  IMAD R3, R18, 0x8, R7 ;  /* 0x0000000812037824 */ /* 0x004fc800078e0207 */
[----:B------:R-:W2:Y:S02]  /*ea30*/  SYNCS.PHASECHK.TRANS64.TRYWAIT P1, [R3+URZ+0x13260], R4 ;  /* 0x01326004030075a7 */ /* 0x000ea4000802017f */
[----:B--2---:R-:W-:Y:S05]  /*ea40*/  @!P1 BRA `(.L_x_1624) ;  /* 0x00000010001c9947 */ /* 0x004fea0003800000 */
.L_x_1667:
[----:B------:R-:W-:Y:S05]  /*ea50*/  @!P0 BRA `(.L_x_1625) ;  /* 0x0000000000048947 */ /* 0x000fea0003800000 */
[----:B------:R-:W-:Y:S01]  /*ea60*/  BPT.TRAP 0x1 ;  /* 0x000000040000795c */ /* 0x000fe20000300000 */
.L_x_1625:
[----:B0-----:R-:W-:-:S04]  /*ea70*/  IMAD R5, R6, 0x8, R7 ;  /* 0x0000000806057824 */ /* 0x001fc800078e0207 */
[----:B------:R-:W0:Y:S02]  /*ea80*/  SYNCS.PHASECHK.TRANS64.TRYWAIT P1, [R5+URZ+0x13260], R0 ;  /* 0x01326000050075a7 */ /* 0x000e24000802017f */
[----:B0-----:R-:W-:Y:S05]  /*ea90*/  @!P1 BRA `(.L_x_1626) ;  /* 0x00000010001c9947 */ /* 0x001fea0003800000 */
.L_x_1668:
[----:B------:R-:W-:Y:S05]  /*eaa0*/  @!P0 BRA `(.L_x_1627) ;  /* 0x0000000000048947 */ /* 0x000fea0003800000 */
[----:B------:R-:W-:Y:S01]  /*eab0*/  BPT.TRAP 0x1 ;  /* 0x000000040000795c */ /* 0x000fe20000300000 */
.L_x_1627:
[----:B------:R-:W3:Y:S02]  /*eac0*/  SYNCS.PHASECHK.TRANS64.TRYWAIT P0, [R3+URZ+0x13280], R4 ;  /* 0x01328004030075a7 */ /* 0x000ee4000800017f */
[----:B---3--:R-:W-:Y:S05]  /*ead0*/  @!P0 BRA `(.L_x_1628) ;  /* 0x0000001000208947 */ /* 0x008fea0003800000 */
.L_x_1629:
[----:B----4-:R4:W0:Y:S02]  /*eae0*/  SYNCS.PHASECHK.TRANS64.TRYWAIT P0, [R5+URZ+0x13280], R0 ;  /* 0x01328000050075a7 */ /* 0x010824000800017f */
[----:B0-----:R-:W-:Y:S05]  /*eaf0*/  @!P0 NANOSLEEP.SYNCS 0x989680 ;  /* 0x009896800000895d */ /* 0x001fea0003900000 */
[----:B------:R-:W0:Y:S02]  /*eb00*/  @!P0 SYNCS.PHASECHK.TRANS64 P0, [R5+URZ+0x13280], R0 ;  /* 0x01328000050085a7 */ /* 0x000e24000800007f */
[----:B0-----:R-:W-:Y:S05]  /*eb10*/  @!P0 BRA `(.L_x_1629) ;  /* 0xfffffffc00f08947 */ /* 0x001fea000383ffff */
.L_x_1618:
[----:B------:R-:W-:Y:S05]  /*eb20*/  BSYNC B0 ;  /* 0x0000000000007941 */ /* 0x000fea0003800000 */
.L_x_1617:
[----:B------:R-:W-:Y:S05]  /*eb30*/  EXIT ;  /* 0x000000000000794d */ /* 0x000fea0003800000 */
.L_x_1516:
[----:B0-----:R-:W-:-:S04]  /*eb40*/  IMAD.U32 R3, RZ, RZ, UR45 ;  /* 0x0000002dff037e24 */ /* 0x001fc8000f8e00ff */
[----:B------:R0:W1:Y:S03]  /*eb50*/  SYNCS.PHASECHK.TRANS64.TRYWAIT P1, [R3+URZ+0x13200], R0 ;  /* 0x01320000030075a7 */ /* 0x000066000802017f */
[----:B-1----:R-:W-:Y:S05]  /*eb60*/  @!P1 NANOSLEEP.SYNCS 0x989680 ;  /* 0x009896800000995d */ /* 0x002fea0003900000 */
[----:B------:R-:W1:Y:S02]  /*eb70*/  @!P1 SYNCS.PHASECHK.TRANS64 P1, [R3+URZ+0x13200], R0 ;  /* 0x01320000030095a7 */ /* 0x000e64000802007f */
[----:B-1----:R-:W-:Y:S05]  /*eb80*/  @!P1 BRA `(.L_x_1516) ;  /* 0xfffffffc00ec9947 */ /* 0x002fea000383ffff */
[----:B------:R-:W-:Y:S05]  /*eb90*/  BRA `(.L_x_1630) ;  /* 0xffffff2c003c7947 */ /* 0x000fea000383ffff */
.L_x_1520:
[----:B-1----:R1:W2:Y:S02]  /*eba0*/  SYNCS.PHASECHK.TRANS64.TRYWAIT P1, [R3+URZ+0x13230], R0 ;  /* 0x01323000030075a7 */ /* 0x0022a4000802017f */
[----:B--2---:R-:W-:Y:S05]  /*ebb0*/  @!P1 NANOSLEEP.SYNCS 0x989680 ;  /* 0x009896800000995d */ /* 0x004fea0003900000 */
[----:B------:R-:W2:Y:S02]  /*ebc0*/  @!P1 SYNCS.PHASECHK.TRANS64 P1, [R3+URZ+0x13230], R0 ;  /* 0x01323000030095a7 */ /* 0x000ea4000802007f */
[----:B--2---:R-:W-:Y:S05]  /*ebd0*/  @!P1 BRA `(.L_x_1520) ;  /* 0xfffffffc00f09947 */ /* 0x004fea000383ffff */
[----:B------:R-:W-:Y:S05]  /*ebe0*/  BRA `(.L_x_1519) ;  /* 0xffffff2c00587947 */ /* 0x000fea000383ffff */
.L_x_1525:
[----:B-1----:R-:W-:-:S04]  /*ebf0*/  IMAD.U32 R9, RZ, RZ, UR21 ;  /* 0x00000015ff097e24 */ /* 0x002fc8000f8e00ff */
[----:B------:R1:W2:Y:S03]  /*ec00*/  SYNCS.PHASECHK.TRANS64.TRYWAIT P3, [R9+URZ+0x13230], R0 ;  /* 0x01323000090075a7 */ /* 0x0002a6000806017f */
[----:B--2---:R-:W-:Y:S05]  /*ec10*/  @!P3 NANOSLEEP.SYNCS 0x989680 ;  /* 0x009896800000b95d */ /* 0x004fea0003900000 */
[----:B------:R-:W2:Y:S02]  /*ec20*/  @!P3 SYNCS.PHASECHK.TRANS64 P3, [R9+URZ+0x13230], R0 ;  /* 0x013230000900b5a7 */ /* 0x000ea4000806007f */
[----:B--2---:R-:W-:Y:S05]  /*ec30*/  @!P3 BRA `(.L_x_1525) ;  /* 0xfffffffc00ecb947 */ /* 0x004fea000383ffff */
[----:B------:R-:W-:Y:S05]  /*ec40*/  BRA `(.L_x_1524) ;  /* 0xffffff5400f47947 */ /* 0x000fea000383ffff */
.L_x_1529:
[----:B-1----:R-:W-:-:S04]  /*ec50*/  IMAD.U32 R9, RZ, RZ, UR11 ;  /* 0x0000000bff097e24 */ /* 0x002fc8000f8e00ff */
[----:B------:R1:W2:Y:S03]  /*ec60*/  SYNCS.PHASECHK.TRANS64.TRYWAIT P3, [R9+URZ+0x13250], R0 ;  /* 0x01325000090075a7 */ /* 0x0002a6000806017f */
[----:B--2---:R-:W-:Y:S05]  /*ec70*/  @!P3 NANOSLEEP.SYNCS 0x989680 ;  /* 0x009896800000b95d */ /* 0x004fea0003900000 */
[----:B------:R-:W2:Y:S02]  /*ec80*/  @!P3 SYNCS.PHASECHK.TRANS64 P3, [R9+URZ+0x13250], R0 ;  /* 0x013250000900b5a7 */ /* 0x000ea4000806007f */
[----:B--2---:R-:W-:Y:S05]  /*ec90*/  @!P3 BRA `(.L_x_1529) ;  /* 0xfffffffc00ecb947 */ /* 0x004fea000383ffff */
[----:B------:R-:W-:Y:S05]  /*eca0*/  BRA `(.L_x_1528) ;  /* 0xffffff5c00007947 */ /* 0x000fea000383ffff */
.L_x_1536:
[----:B-1----:R-:W-:-:S04]  /*ecb0*/  IMAD.U32 R11, RZ, RZ, UR6 ;  /* 0x00000006ff0b7e24 */ /* 0x002fc8000f8e00ff */
[----:B------:R1:W2:Y:S03]  /*ecc0*/  SYNCS.PHASECHK.TRANS64.TRYWAIT P2, [R11+URZ+0x13230], R0 ;  /* 0x013230000b0075a7 */ /* 0x0002a6000804017f */
[----:B--2---:R-:W-:Y:S05]  /*ecd0*/  @!P2 NANOSLEEP.SYNCS 0x989680 ;  /* 0x009896800000a95d */ /* 0x004fea0003900000 */
[----:B------:R-:W2:Y:S02]  /*ece0*/  @!P2 SYNCS.PHASECHK.TRANS64 P2, [R11+URZ+0x13230], R0 ;  /* 0x013230000b00a5a7 */ /* 0x000ea4000804007f */
[----:B--2---:R-:W-:Y:S05]  /*ecf0*/  @!P2 BRA `(.L_x_1536) ;  /* 0xfffffffc00eca947 */ /* 0x004fea000383ffff */
[----:B------:R-:W-:Y:S05]  /*ed00*/  BRA `(.L_x_1535) ;  /* 0xffffff8400387947 */ /* 0x000fea000383ffff */
.L_x_1540:
[----:B-1----:R-:W-:-:S04]  /*ed10*/  IMAD.U32 R11, RZ, RZ, UR11 ;  /* 0x0000000bff0b7e24 */ /* 0x002fc8000f8e00ff */
[----:B------:R1:W2:Y:S03]  /*ed20*/  SYNCS.PHASECHK.TRANS64.TRYWAIT P2, [R11+URZ+0x13250], R0 ;  /* 0x013250000b0075a7 */ /* 0x0002a6000804017f */
[----:B--2---:R-:W-:Y:S05]  /*ed30*/  @!P2 NANOSLEEP.SYNCS 0x989680 ;  /* 0x009896800000a95d */ /* 0x004fea0003900000 */
[----:B------:R-:W2:Y:S02]  /*ed40*/  @!P2 SYNCS.PHASECHK.TRANS64 P2, [R11+URZ+0x13250], R0 ;  /* 0x013250000b00a5a7 */ /* 0x000ea4000804007f */
[----:B--2---:R-:W-:Y:S05]  /*ed50*/  @!P2 BRA `(.L_x_1540) ;  /* 0xfffffffc00eca947 */ /* 0x004fea000383ffff */
[----:B------:R-:W-:Y:S05]  /*ed60*/  BRA `(.L_x_1539) ;  /* 0xffffff8800447947 */ /* 0x000fea000383ffff */
.L_x_1546:
[----:B-1----:R-:W-:-:S04]  /*ed70*/  IMAD.U32 R6, RZ, RZ, UR14 ;  /* 0x0000000eff067e24 */ /* 0x002fc8000f8e00ff */
[----:B------:R1:W2:Y:S03]  /*ed80*/  SYNCS.PHASECHK.TRANS64.TRYWAIT P1, [R6+URZ+0x13250], R5 ;  /* 0x01325005060075a7 */ /* 0x0002a6000802017f */
[----:B--2---:R-:W-:Y:S05]  /*ed90*/  @!P1 NANOSLEEP.SYNCS 0x989680 ;  /* 0x009896800000995d */ /* 0x004fea0003900000 */
[----:B------:R-:W2:Y:S02]  /*eda0*/  @!P1 SYNCS.PHASECHK.TRANS64 P1, [R6+URZ+0x13250], R5 ;  /* 0x01325005060095a7 */ /* 0x000ea4000802007f */
[----:B--2---:R-:W-:Y:S05]  /*edb0*/  @!P1 BRA `(.L_x_1546) ;  /* 0xfffffffc00ec9947 */ /* 0x004fea000383ffff */
[----:B------:R-:W-:Y:S05]  /*edc0*/  BRA `(.L_x_1545) ;  /* 0xffffffa400847947 */ /* 0x000fea000383ffff */
.L_x_1568:
[----:B------:R-:W-:Y:S02]  /*edd0*/  IMAD.MOV.U32 R13, RZ, RZ, R20 ;  /* 0x000000ffff0d7224 */ /* 0x000fe400078e0014 */
[----:B------:R-:W-:Y:S02]  /*ede0*/  IMAD.MOV.U32 R12, RZ, RZ, RZ ;  /* 0x000000ffff0c7224 */ /* 0x000fe400078e00ff */
[----:B------:R-:W-:Y:S02]  /*edf0*/  IMAD.MOV.U32 R11, RZ, RZ, 0x1f ;  /* 0x0000001fff0b7424 */ /* 0x000fe400078e00ff */
[----:B------:R-:W-:-:S07]  /*ee00*/  IMAD.MOV.U32 R15, RZ, RZ, -0x1 ;  /* 0xffffffffff0f7424 */ /* 0x000fce00078e00ff */
[----:B------:R-:W-:Y:S05]  /*ee10*/  WARPSYNC.COLLECTIVE R15, `(.L_x_1631) ;  /* 0x000000000f087348 */ /* 0x000fea0003c00000 */
[----:B------:R0:W1:Y:S02]  /*ee20*/  SHFL.IDX P6, R14, R13, R12, R11 ;  /* 0x0000000c0d0e7389 */ /* 0x00006400000c000b */
[----:B01----:R-:W-:Y:S01]  /*ee30*/  ENDCOLLECTIVE ;  /* 0x000000000000791b */ /* 0x003fe20003800000 */
.L_x_1631:
[----:B------:R-:W-:Y:S05]  /*ee40*/  BRA `(.L_x_1632) ;  /* 0xffffffd4008c7947 */ /* 0x000fea000383ffff */
.L_x_1570:
[----:B------:R-:W-:Y:S01]  /*ee50*/  BSSY B0, `(.L_x_1633) ;  /* 0x0000006000007945 */ /* 0x000fe20003800000 */
[----:B------:R-:W-:-:S07]  /*ee60*/  IMAD.MOV.U32 R15, RZ, RZ, -0x1 ;  /* 0xffffffffff0f7424 */ /* 0x000fce00078e00ff */
[----:B0-----:R-:W-:Y:S05]  /*ee70*/  WARPSYNC.COLLECTIVE R15, `(.L_x_1634) ;  /* 0x000000000f0c7348 */ /* 0x001fea0003c00000 */
[----:B------:R-:W-:Y:S02]  /*ee80*/  ELECT P6, UR62, PT ;  /* 0x00000000003e782f */ /* 0x000fe400038c0000 */
[----:B------:R-:W-:Y:S01]  /*ee90*/  MOV R14, UR62 ;  /* 0x0000003e000e7c02 */ /* 0x000fe20008000f00 */
[----:B0-----:R-:W-:Y:S10]  /*eea0*/  ENDCOLLECTIVE ;  /* 0x000000000000791b */ /* 0x001ff40003800000 */
.L_x_1634:
[----:B------:R-:W-:Y:S05]  /*eeb0*/  BSYNC B0 ;  /* 0x0000000000007941 */ /* 0x000fea0003800000 */
.L_x_1633:
[----:B------:R-:W-:Y:S05]  /*eec0*/  BRA `(.L_x_1635) ;  /* 0xffffffd400947947 */ /* 0x000fea000383ffff */
.L_x_1572:
[----:B-1----:R1:W2:Y:S02]  /*eed0*/  SYNCS.PHASECHK.TRANS64.TRYWAIT P1, [R5+URZ+0x13280], R2 ;  /* 0x01328002050075a7 */ /* 0x0022a4000802017f */
[----:B--2---:R-:W-:Y:S05]  /*eee0*/  @!P1 NANOSLEEP.SYNCS 0x989680 ;  /* 0x009896800000995d */ /* 0x004fea0003900000 */
[----:B------:R-:W2:Y:S02]  /*eef0*/  @!P1 SYNCS.PHASECHK.TRANS64 P1, [R5+URZ+0x13280], R2 ;  /* 0x01328002050095a7 */ /* 0x000ea4000802007f */
[----:B--2---:R-:W-:Y:S05]  /*ef00*/  @!P1 BRA `(.L_x_1572) ;  /* 0xfffffffc00f09947 */ /* 0x004fea000383ffff */
[----:B------:R-:W-:Y:S05]  /*ef10*/  BRA `(.L_x_1636) ;  /* 0xffffffd400f07947 */ /* 0x000fea000383ffff */
.L_x_1574:
[----:B--2---:R2:W3:Y:S02]  /*ef20*/  SYNCS.PHASECHK.TRANS64.TRYWAIT P1, [R5+URZ+0x13240], R2 ;  /* 0x01324002050075a7 */ /* 0x0044e4000802017f */
[----:B---3--:R-:W-:Y:S05]  /*ef30*/  @!P1 NANOSLEEP.SYNCS 0x989680 ;  /* 0x009896800000995d */ /* 0x008fea0003900000 */
[----:B------:R-:W3:Y:S02]  /*ef40*/  @!P1 SYNCS.PHASECHK.TRANS64 P1, [R5+URZ+0x13240], R2 ;  /* 0x01324002050095a7 */ /* 0x000ee4000802007f */
[----:B---3--:R-:W-:Y:S05]  /*ef50*/  @!P1 BRA `(.L_x_1574) ;  /* 0xfffffffc00f09947 */ /* 0x008fea000383ffff */
[----:B------:R-:W-:Y:S05]  /*ef60*/  BRA `(.L_x_1637) ;  /* 0xffffffd8003c7947 */ /* 0x000fea000383ffff */
.L_x_1578:
[----:B------:R-:W-:Y:S02]  /*ef70*/  IMAD.MOV.U32 R13, RZ, RZ, R4 ;  /* 0x000000ffff0d7224 */ /* 0x000fe400078e0004 */
[----:B------:R-:W-:Y:S02]  /*ef80*/  IMAD.MOV.U32 R12, RZ, RZ, RZ ;  /* 0x000000ffff0c7224 */ /* 0x000fe400078e00ff */
[----:B------:R-:W-:Y:S02]  /*ef90*/  IMAD.MOV.U32 R11, RZ, RZ, 0x1c1f ;  /* 0x00001c1fff0b7424 */ /* 0x000fe400078e00ff */
[----:B------:R-:W-:Y:S02]  /*efa0*/  IMAD.MOV.U32 R15, RZ, RZ, -0x1 ;  /* 0xffffffffff0f7424 */ /* 0x000fe400078e00ff */
[----:B------:R-:W-:-:S07]  /*efb0*/  IMAD.U32 R7, RZ, RZ, UR41 ;  /* 0x00000029ff077e24 */ /* 0x000fce000f8e00ff */
[----:B------:R-:W-:Y:S05]  /*efc0*/  WARPSYNC.COLLECTIVE R15, `(.L_x_1638) ;  /* 0x000000000f087348 */ /* 0x000fea0003c00000 */
[----:B------:R0:W1:Y:S02]  /*efd0*/  SHFL.IDX P6, R14, R13, R12, R11 ;  /* 0x0000000c0d0e7389 */ /* 0x00006400000c000b */
[----:B01----:R-:W-:Y:S01]  /*efe0*/  ENDCOLLECTIVE ;  /* 0x000000000000791b */ /* 0x003fe20003800000 */
.L_x_1638:
[----:B------:R-:W-:Y:S02]  /*eff0*/  IMAD R7, R7, 0xc0, R20 ;  /* 0x000000c007077824 */ /* 0x000fe400078e0214 */
[----:B------:R-:W-:Y:S02]  /*f000*/  IMAD.MOV.U32 R13, RZ, RZ, R0 ;  /* 0x000000ffff0d7224 */ /* 0x000fe400078e0000 */
[----:B------:R-:W-:-:S07]  /*f010*/  IMAD.MOV.U32 R2, RZ, RZ, R14 ;  /* 0x000000ffff027224 */ /* 0x000fce00078e000e */
[----:B------:R-:W-:Y:S05]  /*f020*/  WARPSYNC.COLLECTIVE R15, `(.L_x_1639) ;  /* 0x000000000f087348 */ /* 0x000fea0003c00000 */
[----:B------:R0:W1:Y:S02]  /*f030*/  SHFL.IDX P6, R14, R13, R12, R11 ;  /* 0x0000000c0d0e7389 */ /* 0x00006400000c000b */
[----:B01----:R-:W-:Y:S01]  /*f040*/  ENDCOLLECTIVE ;  /* 0x000000000000791b */ /* 0x003fe20003800000 */
.L_x_1639:
        /* <DEDUP_REMOVED lines=12> */
.L_x_1640:
        /* <DEDUP_REMOVED lines=11> */
.L_x_1641:
        /* <DEDUP_REMOVED lines=8> */
.L_x_1642:
        /* <DEDUP_REMOVED lines=10> */
.L_x_1643:
        /* <DEDUP_REMOVED lines=8> */
.L_x_1644:
        /* <DEDUP_REMOVED lines=11> */
.L_x_1645:
[----:B------:R-:W-:Y:S02]  /*f410*/  IMAD.MOV.U32 R13, RZ, RZ, R8 ;  /* 0x000000ffff0d7224 */ /* 0x000fe400078e0008 */
[----:B------:R-:W-:Y:S02]  /*f420*/  IMAD.MOV.U32 R12, RZ, RZ, RZ ;  /* 0x000000ffff0c7224 */ /* 0x000fe400078e00ff */
[----:B------:R-:W-:-:S07]  /*f430*/  IMAD.MOV.U32 R9, RZ, RZ, R14 ;  /* 0x000000ffff097224 */ /* 0x000fce00078e000e */
[----:B------:R-:W-:Y:S05]  /*f440*/  WARPSYNC.COLLECTIVE R15, `(.L_x_1646) ;  /* 0x000000000f087348 */ /* 0x000fea0003c00000 */
[----:B------:R0:W1:Y:S02]  /*f450*/  SHFL.IDX P6, R14, R13, R12, R11 ;  /* 0x0000000c0d0e7389 */ /* 0x00006400000c000b */
[----:B01----:R-:W-:Y:S01]  /*f460*/  ENDCOLLECTIVE ;  /* 0x000000000000791b */ /* 0x003fe20003800000 */
.L_x_1646:
        /* <DEDUP_REMOVED lines=11> */
.L_x_1647:
        /* <DEDUP_REMOVED lines=8> */
.L_x_1648:
        /* <DEDUP_REMOVED lines=10> */
.L_x_1649:
[----:B------:R-:W-:Y:S05]  /*f640*/  BRA `(.L_x_1650) ;  /* 0xffffffdc00207947 */ /* 0x000fea000383ffff */
.L_x_1581:
[----:B0-----:R0:W1:Y:S02]  /*f650*/  SYNCS.PHASECHK.TRANS64.TRYWAIT P0, [R16+URZ+0x13220], R3 ;  /* 0x01322003100075a7 */ /* 0x001064000800017f */
[----:B-1----:R-:W-:Y:S05]  /*f660*/  @!P0 NANOSLEEP.SYNCS 0x989680 ;  /* 0x009896800000895d */ /* 0x002fea0003900000 */
[----:B------:R-:W1:Y:S02]  /*f670*/  @!P0 SYNCS.PHASECHK.TRANS64 P0, [R16+URZ+0x13220], R3 ;  /* 0x01322003100085a7 */ /* 0x000e64000800007f */
[----:B-1----:R-:W-:Y:S05]  /*f680*/  @!P0 BRA `(.L_x_1581) ;  /* 0xfffffffc00f08947 */ /* 0x002fea000383ffff */
[----:B------:R-:W-:Y:S05]  /*f690*/  BRA `(.L_x_1651) ;  /* 0xffffffdc00747947 */ /* 0x000fea000383ffff */
.L_x_1587:
[----:B0-----:R0:W1:Y:S02]  /*f6a0*/  SYNCS.PHASECHK.TRANS64.TRYWAIT P0, [R4+URZ+0x13280], R3 ;  /* 0x01328003040075a7 */ /* 0x001064000800017f */
[----:B-1----:R-:W-:Y:S05]  /*f6b0*/  @!P0 NANOSLEEP.SYNCS 0x989680 ;  /* 0x009896800000895d */ /* 0x002fea0003900000 */
[----:B------:R-:W1:Y:S02]  /*f6c0*/  @!P0 SYNCS.PHASECHK.TRANS64 P0, [R4+URZ+0x13280], R3 ;  /* 0x01328003040085a7 */ /* 0x000e64000800007f */
[----:B-1----:R-:W-:Y:S05]  /*f6d0*/  @!P0 BRA `(.L_x_1587) ;  /* 0xfffffffc00f08947 */ /* 0x002fea000383ffff */
[----:B------:R-:W-:Y:S05]  /*f6e0*/  BRA `(.L_x_1652) ;  /* 0xffffffe0001c7947 */ /* 0x000fea000383ffff */
.L_x_1592:
[----:B-1----:R1:W2:Y:S02]  /*f6f0*/  SYNCS.PHASECHK.TRANS64.TRYWAIT P0, [R4+URZ+0x13240], R3 ;  /* 0x01324003040075a7 */ /* 0x0022a4000800017f */
[----:B--2---:R-:W-:Y:S05]  /*f700*/  @!P0 NANOSLEEP.SYNCS 0x989680 ;  /* 0x009896800000895d */ /* 0x004fea0003900000 */
[----:B------:R-:W2:Y:S02]  /*f710*/  @!P0 SYNCS.PHASECHK.TRANS64 P0, [R4+URZ+0x13240], R3 ;  /* 0x01324003040085a7 */ /* 0x000ea4000800007f */
[----:B--2---:R-:W-:Y:S05]  /*f720*/  @!P0 BRA `(.L_x_1592) ;  /* 0xfffffffc00f08947 */ /* 0x004fea000383ffff */
[----:B------:R-:W-:Y:S05]  /*f730*/  BRA `(.L_x_1653) ;  /* 0xffffffe000947947 */ /* 0x000fea000383ffff */
.L_x_1598:
[----:B0-----:R0:W1:Y:S02]  /*f740*/  SYNCS.PHASECHK.TRANS64.TRYWAIT P1, [R3+URZ+0x13270], R2 ;  /* 0x01327002030075a7 */ /* 0x001064000802017f */
[----:B-1----:R-:W-:Y:S05]  /*f750*/  @!P1 NANOSLEEP.SYNCS 0x989680 ;  /* 0x009896800000995d */ /* 0x002fea0003900000 */
[----:B------:R-:W1:Y:S02]  /*f760*/  @!P1 SYNCS.PHASECHK.TRANS64 P1, [R3+URZ+0x13270], R2 ;  /* 0x01327002030095a7 */ /* 0x000e64000802007f */
[----:B-1----:R-:W-:Y:S05]  /*f770*/  @!P1 BRA `(.L_x_1598) ;  /* 0xfffffffc00f09947 */ /* 0x002fea000383ffff */
[----:B------:R-:W-:Y:S05]  /*f780*/  BRA `(.L_x_1654) ;  /* 0xffffffe400307947 */ /* 0x000fea000383ffff */
.L_x_1600:
[----:B0-----:R0:W1:Y:S02]  /*f790*/  SYNCS.PHASECHK.TRANS64.TRYWAIT P1, [R3+URZ+0x13260], R2 ;  /* 0x01326002030075a7 */ /* 0x001064000802017f */
[----:B-1----:R-:W-:Y:S05]  /*f7a0*/  @!P1 NANOSLEEP.SYNCS 0x989680 ;  /* 0x009896800000995d */ /* 0x002fea0003900000 */
[----:B------:R-:W1:Y:S02]  /*f7b0*/  @!P1 SYNCS.PHASECHK.TRANS64 P1, [R3+URZ+0x13260], R2 ;  /* 0x01326002030095a7 */ /* 0x000e64000802007f */
[----:B-1----:R-:W-:Y:S05]  /*f7c0*/  @!P1 BRA `(.L_x_1600) ;  /* 0xfffffffc00f09947 */ /* 0x002fea000383ffff */
[----:B------:R-:W-:Y:S05]  /*f7d0*/  BRA `(.L_x_1655) ;  /* 0xffffffe400387947 */ /* 0x000fea000383ffff */
.L_x_1607:
[----:B0-----:R0:W1:Y:S02]  /*f7e0*/  SYNCS.PHASECHK.TRANS64.TRYWAIT P1, [R2+URZ+0x13270], R3 ;  /* 0x01327003020075a7 */ /* 0x001064000802017f */
[----:B-1----:R-:W-:Y:S05]  /*f7f0*/  @!P1 NANOSLEEP.SYNCS 0x989680 ;  /* 0x009896800000995d */ /* 0x002fea0003900000 */
[----:B------:R-:W1:Y:S02]  /*f800*/  @!P1 SYNCS.PHASECHK.TRANS64 P1, [R2+URZ+0x13270], R3 ;  /* 0x01327003020095a7 */ /* 0x000e64000802007f */
[----:B-1----:R-:W-:Y:S05]  /*f810*/  @!P1 BRA `(.L_x_1607) ;  /* 0xfffffffc00f09947 */ /* 0x002fea000383ffff */
[----:B------:R-:W-:Y:S05]  /*f820*/  BRA `(.L_x_1656) ;  /* 0xffffffe8007c7947 */ /* 0x000fea000383ffff */
.L_x_1609:
[----:B0-----:R0:W1:Y:S02]  /*f830*/  SYNCS.PHASECHK.TRANS64.TRYWAIT P1, [R2+URZ+0x13260], R5 ;  /* 0x01326005020075a7 */ /* 0x001064000802017f */
[----:B-1----:R-:W-:Y:S05]  /*f840*/  @!P1 NANOSLEEP.SYNCS 0x989680 ;  /* 0x009896800000995d */ /* 0x002fea0003900000 */
[----:B------:R-:W1:Y:S02]  /*f850*/  @!P1 SYNCS.PHASECHK.TRANS64 P1, [R2+URZ+0x13260], R5 ;  /* 0x01326005020095a7 */ /* 0x000e64000802007f */
[----:B-1----:R-:W-:Y:S05]  /*f860*/  @!P1 BRA `(.L_x_1609) ;  /* 0xfffffffc00f09947 */ /* 0x002fea000383ffff */
[----:B------:R-:W-:Y:S05]  /*f870*/  BRA `(.L_x_1657) ;  /* 0xffffffe800847947 */ /* 0x000fea000383ffff */
.L_x_1615:
[----:B0-----:R0:W2:Y:S02]  /*f880*/  SYNCS.PHASECHK.TRANS64.TRYWAIT P0, [R7+URZ+0x13220], R0 ;  /* 0x01322000070075a7 */ /* 0x0010a4000800017f */
[----:B--2---:R-:W-:Y:S05]  /*f890*/  @!P0 NANOSLEEP.SYNCS 0x989680 ;  /* 0x009896800000895d */ /* 0x004fea0003900000 */
[----:B------:R-:W2:Y:S02]  /*f8a0*/  @!P0 SYNCS.PHASECHK.TRANS64 P0, [R7+URZ+0x13220], R0 ;  /* 0x01322000070085a7 */ /* 0x000ea4000800007f */
[----:B--2---:R-:W-:Y:S05]  /*f8b0*/  @!P0 BRA `(.L_x_1615) ;  /* 0xfffffffc00f08947 */ /* 0x004fea000383ffff */
[----:B------:R-:W-:Y:S05]  /*f8c0*/  BRA `(.L_x_1658) ;  /* 0xffffffec00c87947 */ /* 0x000fea000383ffff */
.L_x_1616:
        /* <DEDUP_REMOVED lines=11> */
.L_x_1660:
[----:B------:R-:W-:Y:S05]  /*f980*/  BSYNC B0 ;  /* 0x0000000000007941 */ /* 0x000fea0003800000 */
.L_x_1659:
[----:B------:R-:W-:Y:S05]  /*f990*/  BRA `(.L_x_1661) ;  /* 0xffffffec00b07947 */ /* 0x000fea000383ffff */
.L_x_1619:
[----:B------:R-:W-:Y:S01]  /*f9a0*/  BSSY B1, `(.L_x_1662) ;  /* 0x0000006000017945 */ /* 0x000fe20003800000 */
[----:B------:R-:W-:-:S07]  /*f9b0*/  IMAD.MOV.U32 R15, RZ, RZ, -0x1 ;  /* 0xffffffffff0f7424 */ /* 0x000fce00078e00ff */
[----:B01----:R-:W-:Y:S05]  /*f9c0*/  WARPSYNC.COLLECTIVE R15, `(.L_x_1663) ;  /* 0x000000000f0c7348 */ /* 0x003fea0003c00000 */
[----:B------:R-:W-:Y:S02]  /*f9d0*/  ELECT P6, UR62, PT ;  /* 0x00000000003e782f */ /* 0x000fe400038c0000 */
[----:B------:R-:W-:Y:S01]  /*f9e0*/  MOV R14, UR62 ;  /* 0x0000003e000e7c02 */ /* 0x000fe20008000f00 */
[----:B01----:R-:W-:Y:S10]  /*f9f0*/  ENDCOLLECTIVE ;  /* 0x000000000000791b */ /* 0x003ff40003800000 */
.L_x_1663:
[----:B------:R-:W-:Y:S05]  /*fa00*/  BSYNC B1 ;  /* 0x0000000000017941 */ /* 0x000fea0003800000 */
.L_x_1662:
[----:B------:R-:W-:Y:S05]  /*fa10*/  BRA `(.L_x_1664) ;  /* 0xffffffec00a87947 */ /* 0x000fea000383ffff */
.L_x_1621:
[----:B0-----:R0:W2:Y:S02]  /*fa20*/  SYNCS.PHASECHK.TRANS64.TRYWAIT P1, [R5+URZ], R4 ;  /* 0x00000004050075a7 */ /* 0x0010a4000802017f */
[----:B--2---:R-:W-:Y:S05]  /*fa30*/  @!P1 NANOSLEEP.SYNCS 0x989680 ;  /* 0x009896800000995d */ /* 0x004fea0003900000 */
[----:B------:R-:W2:Y:S02]  /*fa40*/  @!P1 SYNCS.PHASECHK.TRANS64 P1, [R5+URZ], R4 ;  /* 0x00000004050095a7 */ /* 0x000ea4000802007f */
[----:B--2---:R-:W-:Y:S05]  /*fa50*/  @!P1 BRA `(.L_x_1621) ;  /* 0xfffffffc00f09947 */ /* 0x004fea000383ffff */
[----:B------:R-:W-:Y:S05]  /*fa60*/  BRA `(.L_x_1665) ;  /* 0xffffffec00dc7947 */ /* 0x000fea000383ffff */
.L_x_1622:
[----:B--2---:R2:W3:Y:S02]  /*fa70*/  SYNCS.PHASECHK.TRANS64.TRYWAIT P1, [R3+URZ], R0 ;  /* 0x00000000030075a7 */ /* 0x0044e4000802017f */
[----:B---3--:R-:W-:Y:S05]  /*fa80*/  @!P1 NANOSLEEP.SYNCS 0x989680 ;  /* 0x009896800000995d */ /* 0x008fea0003900000 */
[----:B------:R-:W3:Y:S02]  /*fa90*/  @!P1 SYNCS.PHASECHK.TRANS64 P1, [R3+URZ], R0 ;  /* 0x00000000030095a7 */ /* 0x000ee4000802007f */
[----:B---3--:R-:W-:Y:S05]  /*faa0*/  @!P1 BRA `(.L_x_1622) ;  /* 0xfffffffc00f09947 */ /* 0x008fea000383ffff */
[----:B------:R-:W-:Y:S05]  /*fab0*/  BRA `(.L_x_1666) ;  /* 0xffffffec00d07947 */ /* 0x000fea000383ffff */
.L_x_1624:
[----:B--2---:R2:W3:Y:S02]  /*fac0*/  SYNCS.PHASECHK.TRANS64.TRYWAIT P1, [R3+URZ+0x13260], R4 ;  /* 0x01326004030075a7 */ /* 0x0044e4000802017f */
[----:B---3--:R-:W-:Y:S05]  /*fad0*/  @!P1 NANOSLEEP.SYNCS 0x989680 ;  /* 0x009896800000995d */ /* 0x008fea0003900000 */
[----:B------:R-:W3:Y:S02]  /*fae0*/  @!P1 SYNCS.PHASECHK.TRANS64 P1, [R3+URZ+0x13260], R4 ;  /* 0x01326004030095a7 */ /* 0x000ee4000802007f */
[----:B---3--:R-:W-:Y:S05]  /*faf0*/  @!P1 BRA `(.L_x_1624) ;  /* 0xfffffffc00f09947 */ /* 0x008fea000383ffff */
[----:B------:R-:W-:Y:S05]  /*fb00*/  BRA `(.L_x_1667) ;  /* 0xffffffec00d07947 */ /* 0x000fea000383ffff */
.L_x_1626:
[----:B0-----:R0:W3:Y:S02]  /*fb10*/  SYNCS.PHASECHK.TRANS64.TRYWAIT P1, [R5+URZ+0x13260], R0 ;  /* 0x01326000050075a7 */ /* 0x0010e4000802017f */
[----:B---3--:R-:W-:Y:S05]  /*fb20*/  @!P1 NANOSLEEP.SYNCS 0x989680 ;  /* 0x009896800000995d */ /* 0x008fea0003900000 */
[----:B------:R-:W3:Y:S02]  /*fb30*/  @!P1 SYNCS.PHASECHK.TRANS64 P1, [R5+URZ+0x13260], R0 ;  /* 0x01326000050095a7 */ /* 0x000ee4000802007f */
[----:B---3--:R-:W-:Y:S05]  /*fb40*/  @!P1 BRA `(.L_x_1626) ;  /* 0xfffffffc00f09947 */ /* 0x008fea000383ffff */
[----:B------:R-:W-:Y:S05]  /*fb50*/  BRA `(.L_x_1668) ;  /* 0xffffffec00d07947 */ /* 0x000fea000383ffff */
.L_x_1628:
[----:B---3--:R3:W4:Y:S02]  /*fb60*/  SYNCS.PHASECHK.TRANS64.TRYWAIT P0, [R3+URZ+0x13280], R4 ;  /* 0x01328004030075a7 */ /* 0x008724000800017f */
[----:B----4-:R-:W-:Y:S05]  /*fb70*/  @!P0 NANOSLEEP.SYNCS 0x989680 ;  /* 0x009896800000895d */ /* 0x010fea0003900000 */
[----:B------:R-:W4:Y:S02]  /*fb80*/  @!P0 SYNCS.PHASECHK.TRANS64 P0, [R3+URZ+0x13280], R4 ;  /* 0x01328004030085a7 */ /* 0x000f24000800007f */
[----:B----4-:R-:W-:Y:S05]  /*fb90*/  @!P0 BRA `(.L_x_1628) ;  /* 0xfffffffc00f08947 */ /* 0x010fea000383ffff */
[----:B------:R-:W-:Y:S05]  /*fba0*/  BRA `(.L_x_1629) ;  /* 0xffffffec00cc7947 */ /* 0x000fea000383ffff */
.L_x_1669:
        /* <DEDUP_REMOVED lines=13> */
.L_x_2203:


//--------------------- .text._ZN7cutlass13device_kernelIN5flash11enable_sm90INS1_16FlashAttnFwdSm90INS1_25CollectiveMainloopFwdSm90ILi2EN4cute5tupleIJNS5_1CILi1EEES8_S8_EEENS6_IJNS7_ILi192EEENS7_ILi160EEENS7_ILi64EEEEEELi64ENS_12float_e4m3_tEfNS_4arch4Sm90ELb1ELb0ELb0ELb1ELb0ELb0ELb0ELb1ELb1ELb1ELb0ELb0EEENS1_21CollectiveEpilogueFwdINS6_IJSA_SC_SB_EEES9_NS_10bfloat16_tESG_Li384ELb1ELb1ELb0ELb1EEENS1_36VarlenDynamicPersistentTileSchedulerILi192ELi160ELi384ELi128ELb0ELb1ELb1ELb1ELb1ELb1EEEEEEEEEvNT_6ParamsE --------------------------
	.section	.text._ZN7cutlass13device_kernelIN5flash11enable_sm90INS1_16FlashAttnFwdSm90INS1_25CollectiveMainloopFwdSm90ILi2EN4cute5tupleIJNS5_1CILi1EEES8_S8_EEENS6_IJNS7_ILi192EEENS7_ILi160EEENS7_ILi64EEEEEELi64ENS_12float_e4m3_tEfNS_4arch4Sm90ELb1ELb0ELb0ELb1ELb0ELb0ELb0ELb1ELb1ELb1ELb0ELb0EEENS1_21CollectiveEpilogueFwdINS6_IJSA_SC_SB_EEES9_NS_10bfloat16_tESG_Li384ELb1ELb1ELb0ELb1EEENS1_36VarlenDynamicPersistentTileSchedulerILi192ELi160ELi384ELi128ELb0ELb1ELb1ELb1ELb1ELb1EEEEEEEEEvNT_6ParamsE,"ax",@progbits
	.align	128
.text._ZN7cutlass13device_kernelIN5flash11enable_sm90INS1_16FlashAttnFwdSm90INS1_25CollectiveMainloopFwdSm90ILi2EN4cute5tupleIJNS5_1CILi1EEES8_S8_EEENS6_IJNS7_ILi192EEENS7_ILi160EEENS7_ILi64EEEEEELi64ENS_12float_e4m3_tEfNS_4arch4Sm90ELb1ELb0ELb0ELb1ELb0ELb0ELb0ELb1ELb1ELb1ELb0ELb0EEENS1_21CollectiveEpilogueFwdINS6_IJSA_SC_SB_EEES9_NS_10bfloat16_tESG_Li384ELb1ELb1ELb0ELb1EEENS1_36VarlenDynamicPersistentTileSchedulerILi192ELi160ELi384ELi128ELb0ELb1ELb1ELb1ELb1ELb1EEEEEEEEEvNT_6ParamsE:
        .type           _ZN7cutlass13device_kernelIN5flash11enable_sm90INS1_16FlashAttnFwdSm90INS1_25CollectiveMainloopFwdSm90ILi2EN4cute5tupleIJNS5_1CILi1EEES8_S8_EEENS6_IJNS7_ILi192EEENS7_ILi160EEENS7_ILi64EEEEEELi64ENS_12float_e4m3_tEfNS_4arch4Sm90ELb1ELb0ELb0ELb1ELb0ELb0ELb0ELb1ELb1ELb1ELb0ELb0EEENS1_21CollectiveEpilogueFwdINS6_IJSA_SC_SB_EEES9_NS_10bfloat16_tESG_Li384ELb1ELb1ELb0ELb1EEENS1_36VarlenDynamicPersistentTileSchedulerILi192ELi160ELi384ELi128ELb0ELb1ELb1ELb1ELb1ELb1EEEEEEEEEvNT_6ParamsE,@function
        .size           _ZN7cutlass13device_kernelIN5flash11enable_sm90INS1_16FlashAttnFwdSm90INS1_25CollectiveMainloopFwdSm90ILi2EN4cute5tupleIJNS5_1CILi1EEES8_S8_EEENS6_IJNS7_ILi192EEENS7_ILi160EEENS7_ILi64EEEEEELi64ENS_12float_e4m3_tEfNS_4arch4Sm90ELb1ELb0ELb0ELb1ELb0ELb0ELb0ELb1ELb1ELb1ELb0ELb0EEENS1_21CollectiveEpilogueFwdINS6_IJSA_SC_SB_EEES9_NS_10bfloat16_tESG_Li384ELb1ELb1ELb0ELb1EEENS1_36VarlenDynamicPersistentTileSchedulerILi192ELi160ELi384ELi128ELb0ELb1ELb1ELb1ELb1ELb1EEEEEEEEEvNT_6ParamsE,(.L_x_2204 - _ZN7cutlass13device_kernelIN5flash11enable_sm90INS1_16FlashAttnFwdSm90INS1_25CollectiveMainloopFwdSm90ILi2EN4cute5tupleIJNS5_1CILi1EEES8_S8_EEENS6_IJNS7_ILi192EEENS7_ILi160EEENS7_ILi64EEEEEELi64ENS_12float_e4m3_tEfNS_4arch4Sm90ELb1ELb0ELb0ELb1ELb0ELb0ELb0ELb1ELb1ELb1ELb0ELb0EEENS1_21CollectiveEpilogueFwdINS6_IJSA_SC_SB_EEES9_NS_10bfloat16_tESG_Li384ELb1ELb1ELb0ELb1EEENS1_36VarlenDynamicPersistentTileSchedulerILi192ELi160ELi384ELi128ELb0ELb1ELb1ELb1ELb1ELb1EEEEEEEEEvNT_6ParamsE)
        .other          _ZN7cutlass13device_kernelIN5flash11enable_sm90INS1_16FlashAttnFwdSm90INS1_25CollectiveMainloopFwdSm90ILi2EN4cute5tupleIJNS5_1CILi1EEES8_S8_EEENS6_IJNS7_ILi192EEENS7_ILi160EEENS7_ILi64EEEEEELi64ENS_12float_e4m3_tEfNS_4arch4Sm90ELb1ELb0ELb0ELb1ELb0ELb0ELb0ELb1ELb1ELb1ELb0ELb0EEENS1_21CollectiveEpilogueFwdINS6_IJSA_SC_SB_EEES9_NS_10bfloat16_tESG_Li384ELb1ELb1ELb0ELb1EEENS1_36VarlenDynamicPersistentTileSchedulerILi192ELi160ELi384ELi128ELb0ELb1ELb1ELb1ELb1ELb1EEEEEEEEEvNT_6ParamsE,@"STO_CUDA_ENTRY STV_DEFAULT"
_ZN7cutlass13device_kernelIN5flash11enable_sm90INS1_16FlashAttnFwdSm90INS1_25CollectiveMainloopFwdSm90ILi2EN4cute5tupleIJNS5_1CILi1EEES8_S8_EEENS6_IJNS7_ILi192EEENS7_ILi160EEENS7_ILi64EEEEEELi64ENS_12float_e4m3_tEfNS_4arch4Sm90ELb1ELb0ELb0ELb1ELb0ELb0ELb0ELb1ELb1ELb1ELb0ELb0EEENS1_21CollectiveEpilogueFwdINS6_IJSA_SC_SB_EEES9_NS_10bfloat16_tESG_Li384ELb1ELb1ELb0ELb1EEENS1_36VarlenDynamicPersistentTileSchedulerILi192ELi160ELi384ELi128ELb0ELb1ELb1ELb1ELb1ELb1EEEEEEEEEvNT_6ParamsE:
        /* <DEDUP_REMOVED lines=18> */
.L_x_1671:
[----:B------:R-:W-:Y:S05]  /*0120*/  BSYNC B0 ;  /* 0x0000000000007941 */ /* 0x000fea0003800000 */
.L_x_1670:
        /* <DEDUP_REMOVED lines=41> */
.L_x_1672:
        /* <DEDUP_REMOVED lines=22> */
.L_x_1673:
        /* <DEDUP_REMOVED lines=18> */
.L_x_1674:
        /* <DEDUP_REMOVED lines=22> */
.L_x_1675:
        /* <DEDUP_REMOVED lines=22> */
.L_x_1676:
[----:B------:R-:W-:Y:S01]  /*0900*/  PLOP3.LUT P0, PT, PT, PT, UP0, 0x80, 0x0 ;  /* 0x000000000000781c */ /* 0x000fe20003f0f008 */
[----:B------:R-:W-:Y:S01]  /*0910*/  UMOV UR38, 0x1 ;  /* 0x0000000100267882 */ /* 0x000fe20000000000 */
[----:B------:R-:W-:Y:S01]  /*0920*/  NOP ;  /* 0x0000000000007918 */ /* 0x000fe20000000000 */
[----:B------:R-:W-:Y:S01]  /*0930*/  USEL UR38, UR38, 0x2, !UP0 ;  /* 0x0000000226267887 */ /* 0x000fe2000c000000 */
[----:B------:R-:W-:Y:S01]  /*0940*/  ULDC.64 UR52, c[0x0][0x208] ;  /* 0x0000820000347ab9 */ /* 0x000fe20000000a00 */
[----:B012-4-:R-:W-:Y:S08]  /*0950*/  BAR.SYNC.DEFER_BLOCKING 0x0 ;  /* 0x0000000000007b1d */ /* 0x017ff00000010000 */
[----:B------:R-:W-:Y:S05]  /*0960*/  @!P0 BRA `(.L_x_1677) ;  /* 0x000000b000308947 */ /* 0x000fea0003800000 */
.L_x_1678:
        /* <DEDUP_REMOVED lines=16> */
[----:B------:R-:W-:Y:S01]  /*0a70*/  ULOP3.LUT UR47, UR38, 0x1, URZ, 0xfc, !UPT ;  /* 0x00000001262f7892 */ /* 0x000fe2000f8efc3f */
[----:B------:R-:W-:Y:S01]  /*0a80*/  R2UR UR48, R30 ;  /* 0x000000001e3072ca */ /* 0x000fe200000e0000 */
        /* <DEDUP_REMOVED lines=16> */
[----:B------:R-:W-:Y:S02]  /*0b90*/  LOP3.LUT R2, R2, 0x1ffffffe, RZ, 0xc0, !PT ;  /* 0x1ffffffe02027812 */ /* 0x000fe400078ec0ff */
[----:B------:R-:W-:Y:S01]  /*0ba0*/  SHF.R.S32.HI R6, RZ, 0x1f, R23 ;  /* 0x0000001fff067819 */ /* 0x000fe20000011417 */
[----:B------:R-:W-:Y:S01]  /*0bb0*/  IMAD R3, R3, 0x40, R4 ;  /* 0x0000004003037824 */ /* 0x000fe200078e0204 */
[----:B------:R-:W-:Y:S01]  /*0bc0*/  LEA.HI R10, R0, R12, RZ, 0x2 ;  /* 0x0000000c000a7211 */ /* 0x000fe200078f10ff */
[----:B------:R-:W-:Y:S01]  /*0bd0*/  IMAD.IADD R2, R5, 0x1, -R2 ;  /* 0x0000000105027824 */ /* 0x000fe200078e0a02 */
[----:B------:R-:W-:Y:S02]  /*0be0*/  LEA.HI R7, R6, R23, RZ, 0x2 ;  /* 0x0000001706077211 */ /* 0x000fe400078f10ff */
[----:B------:R-:W-:Y:S01]  /*0bf0*/  SHF.R.S32.HI R156, RZ, 0x7, R156 ;  /* 0x00000007ff9c7819 */ /* 0x000fe2000001149c */
[----:B------:R-:W-:Y:S01]  /*0c00*/  IMAD R2, R2, 0x8, R3 ;  /* 0x0000000802027824 */ /* 0x000fe200078e0203 */
[----:B------:R-:W-:-:S02]  /*0c10*/  SHF.R.S32.HI R8, RZ, 0x2, R7 ;  /* 0x00000002ff087819 */ /* 0x000fc40000011407 */
[----:B------:R-:W-:Y:S01]  /*0c20*/  SHF.R.S32.HI R9, RZ, 0x1f, R7 ;  /* 0x0000001fff097819 */ /* 0x000fe20000011407 */
[----:B------:R-:W-:Y:S01]  /*0c30*/  IMAD.HI R4, R156, 0x55555556, RZ ;  /* 0x555555569c047827 */ /* 0x000fe200078e02ff */
[----:B------:R-:W-:Y:S01]  /*0c40*/  LOP3.LUT R10, R10, 0xfffffffc, RZ, 0xc0, !PT ;  /* 0xfffffffc0a0a7812 */ /* 0x000fe200078ec0ff */
[----:B------:R0:W-:Y:S01]  /*0c50*/  STL [R1], R2 ;  /* 0x0000000201007387 */ /* 0x0001e20000100800 */
[----:B------:R-:W-:Y:S02]  /*0c60*/  LEA.HI R9, R9, R8, RZ, 0x3 ;  /* 0x0000000809097211 */ /* 0x000fe400078f18ff */
[----:B------:R-:W-:Y:S01]  /*0c70*/  LEA.HI R0, R0, R12, RZ, 0x3 ;  /* 0x0000000c00007211 */ /* 0x000fe200078f18ff */
[----:B------:R-:W-:Y:S01]  /*0c80*/  IMAD.IADD R10, R12, 0x1, -R10 ;  /* 0x000000010c0a7824 */ /* 0x000fe200078e0a0a */
[----:B------:R-:W-:Y:S02]  /*0c90*/  LOP3.LUT R9, R9, 0xfffffff8, RZ, 0xc0, !PT ;  /* 0xfffffff809097812 */ /* 0x000fe400078ec0ff */
[----:B------:R-:W-:-:S02]  /*0ca0*/  LEA.HI R6, R6, R23, RZ, 0x5 ;  /* 0x0000001706067211 */ /* 0x000fc400078f28ff */
[----:B------:R-:W-:Y:S01]  /*0cb0*/  LEA.HI R5, R4, R4, RZ, 0x1 ;  /* 0x0000000404057211 */ /* 0x000fe200078f08ff */
[----:B------:R-:W-:Y:S01]  /*0cc0*/  IMAD.IADD R9, R8, 0x1, -R9 ;  /* 0x0000000108097824 */ /* 0x000fe200078e0a09 */
[----:B------:R-:W-:Y:S02]  /*0cd0*/  LOP3.LUT R18, R0, 0xfffffff8, RZ, 0xc0, !PT ;  /* 0xfffffff800127812 */ /* 0x000fe400078ec0ff */
[----:B------:R-:W-:Y:S01]  /*0ce0*/  LEA.HI R4, R10, R10, RZ, 0x1 ;  /* 0x0000000a0a047211 */ /* 0x000fe200078f08ff */
[----:B------:R-:W-:Y:S01]  /*0cf0*/  IMAD R5, R5, -0x3, R156 ;  /* 0xfffffffd05057824 */ /* 0x000fe200078e029c */
[----:B------:R-:W-:Y:S01]  /*0d00*/  SHF.R.S32.HI R6, RZ, 0x5, R6 ;  /* 0x00000005ff067819 */ /* 0x000fe20000011406 */
[----:B------:R-:W-:Y:S01]  /*0d10*/  IMAD.IADD R18, R12, 0x1, -R18 ;  /* 0x000000010c127824 */ /* 0x000fe200078e0a12 */
[----:B------:R-:W-:Y:S02]  /*0d20*/  LOP3.LUT R11, R4, 0x1ffffffe, RZ, 0xc0, !PT ;  /* 0x1ffffffe040b7812 */ /* 0x000fe400078ec0ff */
[----:B------:R-:W-:Y:S01]  /*0d30*/  LOP3.LUT R16, R7, 0x7ffffffc, RZ, 0xc0, !PT ;  /* 0x7ffffffc07107812 */ /* 0x000fe200078ec0ff */
[----:B------:R-:W-:Y:S01]  /*0d40*/  IMAD R6, R6, 0x10, R9 ;  /* 0x0000001006067824 */ /* 0x000fe200078e0209 */
[----:B------:R-:W-:Y:S01]  /*0d50*/  SHF.R.S32.HI R22, RZ, 0x3, R0 ;  /* 0x00000003ff167819 */ /* 0x000fe20000011400 */
[----:B------:R-:W-:-:S02]  /*0d60*/  IMAD.SHL.U32 R19, R18, 0x8, RZ ;  /* 0x0000000812137824 */ /* 0x000fc400078e00ff */
[----:B------:R-:W-:Y:S02]  /*0d70*/  IMAD.IADD R10, R10, 0x1, -R11 ;  /* 0x000000010a0a7824 */ /* 0x000fe400078e0a0b */
[----:B------:R-:W-:Y:S01]  /*0d80*/  IMAD R157, R5, 0x40, R6 ;  /* 0x00000040059d7824 */ /* 0x000fe200078e0206 */
[----:B------:R-:W-:Y:S01]  /*0d90*/  SHF.R.S32.HI R0, RZ, 0x1f, R19 ;  /* 0x0000001fff007819 */ /* 0x000fe20000011413 */
[----:B------:R-:W-:Y:S02]  /*0da0*/  IMAD.IADD R16, R23, 0x1, -R16 ;  /* 0x0000000117107824 */ /* 0x000fe400078e0a10 */
[----:B0-----:R-:W-:-:S07]  /*0db0*/  IMAD R17, R10, 0x8, R157 ;  /* 0x000000080a117824 */ /* 0x001fce00078e029d */
.L_x_1723:
[----:B012---:R-:W0:Y:S01]  /*0dc0*/  LDC.64 R2, c[0x0][0xc88] ;  /* 0x00032200ff027b82 */ /* 0x007e220000000a00 */
[----:B------:R-:W-:Y:S01]  /*0dd0*/  ULDC.64 UR6, c[0x0][0xa28] ;  /* 0x00028a0000067ab9 */ /* 0x000fe20000000a00 */
[----:B------:R-:W-:Y:S01]  /*0de0*/  ULDC.64 UR8, c[0x0][0xa18] ;  /* 0x0002860000087ab9 */ /* 0x000fe20000000a00 */
[----:B------:R-:W-:Y:S01]  /*0df0*/  ULDC UR4, c[0x0][0x424] ;  /* 0x0001090000047ab9 */ /* 0x000fe20000000800 */
[----:B0-----:R-:W-:-:S06]  /*0e00*/  IMAD.WIDE R2, R31, 0x4, R2 ;  /* 0x000000041f027825 */ /* 0x001fcc00078e0202 */
[----:B------:R-:W2:Y:S01]  /*0e10*/  LDG.E R2, desc[UR52][R2.64] ;  /* 0x0000003402027981 */ /* 0x000ea2000c1e1900 */
[----:B------:R-:W-:Y:S02]  /*0e20*/  UISETP.NE.U32.AND UP0, UPT, UR6, URZ, UPT ;  /* 0x0000003f0600728c */ /* 0x000fe4000bf05070 */
[----:B------:R-:W-:Y:S02]  /*0e30*/  UISETP.NE.U32.AND UP1, UPT, UR8, URZ, UPT ;  /* 0x0000003f0800728c */ /* 0x000fe4000bf25070 */
[----:B------:R-:W-:Y:S02]  /*0e40*/  UISETP.NE.AND.EX UP0, UPT, UR7, URZ, UPT, UP0 ;  /* 0x0000003f0700728c */ /* 0x000fe4000bf05300 */
[----:B------:R-:W-:-:S04]  /*0e50*/  UISETP.NE.AND.EX UP1, UPT, UR9, URZ, UPT, UP1 ;  /* 0x0000003f0900728c */ /* 0x000fc8000bf25310 */
[----:B------:R-:W-:Y:S02]  /*0e60*/  PLOP3.LUT P0, PT, PT, PT, UP0, 0x80, 0x0 ;  /* 0x000000000000781c */ /* 0x000fe40003f0f008 */
[----:B------:R-:W-:Y:S02]  /*0e70*/  PLOP3.LUT P2, PT, PT, PT, UP1, 0x80, 0x0 ;  /* 0x000000000000781c */ /* 0x000fe40003f4f018 */
[----:B--2---:R-:W-:-:S13]  /*0e80*/  R2UR UR39, R2 ;  /* 0x00000000022772ca */ /* 0x004fda00000e0000 */
[----:B------:R-:W-:Y:S02]  /*0e90*/  USHF.R.S32.HI UR40, URZ, 0x1f, UR39 ;  /* 0x0000001f3f287899 */ /* 0x000fe40008011427 */
[----:B------:R-:W-:-:S04]  /*0ea0*/  @UP0 ULEA UR6, UP2, UR39, UR6, 0x2 ;  /* 0x0000000627060291 */ /* 0x000fc8000f84103f */
[----:B------:R-:W-:Y:S02]  /*0eb0*/  @UP0 ULEA.HI.X UR7, UR39, UR7, UR40, 0x2, UP2 ;  /* 0x0000000727070291 */ /* 0x000fe400090f1428 */
[----:B------:R-:W-:Y:S01]  /*0ec0*/  @UP1 ULEA UR8, UP0, UR39, UR8, 0x2 ;  /* 0x0000000827081291 */ /* 0x000fe2000f80103f */
[----:B------:R-:W-:-:S03]  /*0ed0*/  IMAD.U32 R2, RZ, RZ, UR6 ;  /* 0x00000006ff027e24 */ /* 0x000fc6000f8e00ff */
[----:B------:R-:W-:Y:S01]  /*0ee0*/  @UP1 ULEA.HI.X UR9, UR39, UR9, UR40, 0x2, UP0 ;  /* 0x0000000927091291 */ /* 0x000fe200080f1428 */
[----:B------:R-:W-:Y:S01]  /*0ef0*/  IMAD.U32 R3, RZ, RZ, UR7 ;  /* 0x00000007ff037e24 */ /* 0x000fe2000f8e00ff */
[----:B------:R-:W-:Y:S01]  /*0f00*/  ULDC.64 UR6, c[0x0][0x418] ;  /* 0x0001060000067ab9 */ /* 0x000fe20000000a00 */
[----:B-----5:R-:W-:-:S03]  /*0f10*/  IMAD.U32 R4, RZ, RZ, UR8 ;  /* 0x00000008ff047e24 */ /* 0x020fc6000f8e00ff */
[----:B------:R-:W-:Y:S01]  /*0f20*/  IMAD.U32 R5, RZ, RZ, UR9 ;  /* 0x00000009ff057e24 */ /* 0x000fe2000f8e00ff */
[----:B------:R-:W2:Y:S01]  /*0f30*/  @P0 LDG.E R2, desc[UR52][R2.64] ;  /* 0x0000003402020981 */ /* 0x000ea2000c1e1900 */
[----:B------:R-:W-:Y:S01]  /*0f40*/  UISETP.NE.U32.AND UP0, UPT, UR6, URZ, UPT ;  /* 0x0000003f0600728c */ /* 0x000fe2000bf05070 */
[----:B------:R-:W-:Y:S02]  /*0f50*/  ULDC.64 UR8, c[0x0][0xa20] ;  /* 0x0002880000087ab9 */ /* 0x000fe40000000a00 */
[----:B------:R-:W3:Y:S01]  /*0f60*/  @P2 LDG.E R4, desc[UR52][R4.64] ;  /* 0x0000003404042981 */ /* 0x000ee2000c1e1900 */
[----:B------:R-:W-:Y:S01]  /*0f70*/  UISETP.NE.AND.EX UP0, UPT, UR7, URZ, UPT, UP0 ;  /* 0x0000003f0700728c */ /* 0x000fe2000bf05300 */
[----:B------:R-:W-:Y:S01]  /*0f80*/  ISETP.NE.U32.AND P1, PT, RZ, UR8, PT ;  /* 0x00000008ff007c0c */ /* 0x000fe2000bf25070 */
[----:B------:R-:W-:Y:S01]  /*0f90*/  ULDC UR6, c[0x0][0x2f0] ;  /* 0x0000bc0000067ab9 */ /* 0x000fe20000000800 */
[----:B------:R-:W-:Y:S01]  /*0fa0*/  UMOV UR49, URZ ;  /* 0x0000003f00317c82 */ /* 0x000fe20008000000 */
[----:B------:R-:W-:Y:S01]  /*0fb0*/  USEL UR4, UR4, 0x1, UP0 ;  /* 0x0000000104047887 */ /* 0x000fe20008000000 */
[----:B------:R-:W-:Y:S01]  /*0fc0*/  ISETP.NE.AND.EX P1, PT, RZ, UR9, PT, P1 ;  /* 0x00000009ff007c0c */ /* 0x000fe2000bf25310 */
[----:B------:R-:W-:-:S02]  /*0fd0*/  ULDC UR50, c[0x0][0x288] ;  /* 0x0000a20000327ab9 */ /* 0x000fc40000000800 */
[----:B------:R-:W-:Y:S01]  /*0fe0*/  UIMAD UR4, UR4, UR6, URZ ;  /* 0x00000006040472a4 */ /* 0x000fe2000f8e023f */
[----:B--2---:R-:W-:Y:S02]  /*0ff0*/  @P0 R2UR UR49, R2 ;  /* 0x00000000023102ca */ /* 0x004fe400000e0000 */
[----:B---3--:R-:W-:Y:S01]  /*1000*/  @P2 R2UR UR50, R4 ;  /* 0x00000000043222ca */ /* 0x008fe200000e0000 */
[----:B------:R-:W-:-:S14]  /*1010*/  @P2 BRA `(.L_x_1679) ;  /* 0x0000000000342947 */ /* 0x000fdc0003800000 */
        /* <DEDUP_REMOVED lines=13> */
.L_x_1679:
[----:B------:R-:W-:Y:S01]  /*10f0*/  UMOV UR41, UR48 ;  /* 0x0000003000297c82 */ /* 0x000fe20008000000 */
[----:B------:R-:W-:Y:S05]  /*1100*/  @!P1 BRA `(.L_x_1680) ;  /* 0x00000000001c9947 */ /* 0x000fea0003800000 */
[----:B------:R-:W-:-:S04]  /*1110*/  ULEA UR4, UP0, UR39, UR8, 0x2 ;  /* 0x0000000827047291 */ /* 0x000fc8000f80103f */
[----:B------:R-:W-:Y:S02]  /*1120*/  ULEA.HI.X UR6, UR39, UR9, UR40, 0x2, UP0 ;  /* 0x0000000927067291 */ /* 0x000fe400080f1428 */
[----:B------:R-:W-:-:S04]  /*1130*/  IMAD.U32 R2, RZ, RZ, UR4 ;  /* 0x00000004ff027e24 */ /* 0x000fc8000f8e00ff */
[----:B------:R-:W-:-:S05]  /*1140*/  IMAD.U32 R3, RZ, RZ, UR6 ;  /* 0x00000006ff037e24 */ /* 0x000fca000f8e00ff */
[----:B------:R-:W2:Y:S02]  /*1150*/  LDG.E R2, desc[UR52][R2.64] ;  /* 0x0000003402027981 */ /* 0x000ea4000c1e1900 */
[----:B--2---:R-:W-:Y:S01]  /*1160*/  R2UR UR4, R2 ;  /* 0x00000000020472ca */ /* 0x004fe200000e0000 */
[----:B------:R-:W-:-:S14]  /*1170*/  BRA `(.L_x_1681) ;  /* 0x0000000000347947 */ /* 0x000fdc0003800000 */
.L_x_1680:
        /* <DEDUP_REMOVED lines=13> */
.L_x_1681:
[----:B------:R-:W-:Y:S01]  /*1250*/  ULDC.64 UR8, c[0x0][0x990] ;  /* 0x0002640000087ab9 */ /* 0x000fe20000000a00 */
[----:B------:R-:W-:Y:S01]  /*1260*/  ULDC.64 UR6, c[0x0][0x998] ;  /* 0x0002660000067ab9 */ /* 0x000fe20000000a00 */
        /* <DEDUP_REMOVED lines=11> */
[----:B------:R-:W-:Y:S02]  /*1320*/  @UP0 UIMAD UR10, UR40, UR16, URZ ;  /* 0x00000010280a02a4 */ /* 0x000fe4000f8e023f */
[----:B------:R-:W-:Y:S02]  /*1330*/  @UP1 UIMAD UR12, UR40, UR18, URZ ;  /* 0x00000012280c12a4 */ /* 0x000fe4000f8e023f */
[----:B------:R-:W-:Y:S02]  /*1340*/  @UP0 UIMAD UR17, UR39, UR17, UR10 ;  /* 0x00000011271102a4 */ /* 0x000fe4000f8e020a */
[----:B------:R-:W-:Y:S02]  /*1350*/  @UP1 UIMAD.WIDE.U32 UR10, UR39, UR18, URZ ;  /* 0x00000012270a12a5 */ /* 0x000fe4000f8e003f */
[----:B------:R-:W-:-:S02]  /*1360*/  @UP0 UIMAD.WIDE.U32 UR14, UR39, UR16, URZ ;  /* 0x00000010270e02a5 */ /* 0x000fc4000f8e003f */
[----:B------:R-:W-:Y:S02]  /*1370*/  @UP1 UIMAD UR18, UR39, UR19, UR12 ;  /* 0x00000013271212a4 */ /* 0x000fe4000f8e020c */
[----:B------:R-:W-:Y:S02]  /*1380*/  @UP1 USHF.R.S32.HI UR19, URZ, 0x1f, UR48 ;  /* 0x0000001f3f131899 */ /* 0x000fe40008011430 */
[----:B------:R-:W-:Y:S01]  /*1390*/  @UP0 USHF.R.S32.HI UR16, URZ, 0x1f, UR48 ;  /* 0x0000001f3f100899 */ /* 0x000fe20008011430 */
[----:B------:R-:W-:Y:S01]  /*13a0*/  @UP1 ULDC.64 UR12, c[0x0][0x9c0] ;  /* 0x00027000000c1ab9 */ /* 0x000fe20000000a00 */
[----:B------:R-:W-:Y:S02]  /*13b0*/  @UP0 UIADD3 UR15, UR15, UR17, URZ ;  /* 0x000000110f0f0290 */ /* 0x000fe4000fffe03f */
[----:B------:R-:W-:Y:S02]  /*13c0*/  @UP1 UIMAD UR17, UR19, UR12, URZ ;  /* 0x0000000c131112a4 */ /* 0x000fe4000f8e023f */
[----:B------:R-:W-:-:S02]  /*13d0*/  @UP0 UIMAD UR16, UR16, UR20, URZ ;  /* 0x00000014101002a4 */ /* 0x000fc4000f8e023f */
[----:B------:R-:W-:Y:S02]  /*13e0*/  @UP1 UIADD3 UR11, UR11, UR18, URZ ;  /* 0x000000120b0b1290 */ /* 0x000fe4000fffe03f */
[----:B------:R-:W-:Y:S02]  /*13f0*/  @UP1 UIMAD UR17, UR48, UR13, UR17 ;  /* 0x0000000d301112a4 */ /* 0x000fe4000f8e0211 */
[----:B------:R-:W-:Y:S02]  /*1400*/  @UP0 UIMAD UR16, UR48, UR21, UR16 ;  /* 0x00000015301002a4 */ /* 0x000fe4000f8e0210 */
[----:B------:R-:W-:Y:S02]  /*1410*/  @UP0 UIMAD.WIDE.U32 UR14, UR48, UR20, UR14 ;  /* 0x00000014300e02a5 */ /* 0x000fe4000f8e000e */
[----:B------:R-:W-:Y:S02]  /*1420*/  @UP1 UIMAD.WIDE.U32 UR12, UR48, UR12, UR10 ;  /* 0x0000000c300c12a5 */ /* 0x000fe4000f8e000a */
[----:B------:R-:W-:-:S02]  /*1430*/  @UP0 UIADD3 UR11, UR15, UR16, URZ ;  /* 0x000000100f0b0290 */ /* 0x000fc4000fffe03f */
[----:B------:R-:W-:Y:S02]  /*1440*/  @UP0 ULEA UR8, UP2, UR14, UR8, 0x2 ;  /* 0x000000080e080291 */ /* 0x000fe4000f84103f */
[----:B------:R-:W-:Y:S02]  /*1450*/  @UP1 UIADD3 UR10, UR13, UR17, URZ ;  /* 0x000000110d0a1290 */ /* 0x000fe4000fffe03f */
[----:B------:R-:W-:Y:S02]  /*1460*/  @UP1 ULEA UR6, UP3, UR12, UR6, 0x2 ;  /* 0x000000060c061291 */ /* 0x000fe4000f86103f */
[----:B------:R-:W-:Y:S01]  /*1470*/  @UP0 ULEA.HI.X UR9, UR14, UR9, UR11, 0x2, UP2 ;  /* 0x000000090e090291 */ /* 0x000fe200090f140b */
[----:B------:R-:W-:Y:S01]  /*1480*/  IMAD.U32 R2, RZ, RZ, UR8 ;  /* 0x00000008ff027e24 */ /* 0x000fe2000f8e00ff */
[----:B------:R-:W-:Y:S02]  /*1490*/  @UP1 ULEA.HI.X UR7, UR12, UR7, UR10, 0x2, UP3 ;  /* 0x000000070c071291 */ /* 0x000fe400098f140a */
[----:B------:R-:W-:Y:S01]  /*14a0*/  IMAD.U32 R4, RZ, RZ, UR6 ;  /* 0x00000006ff047e24 */ /* 0x000fe2000f8e00ff */
[----:B------:R-:W-:Y:S01]  /*14b0*/  UIMAD UR42, UR5, 0xc0, URZ ;  /* 0x000000c0052a78a4 */ /* 0x000fe2000f8e023f */
[----:B------:R-:W-:Y:S01]  /*14c0*/  IMAD.U32 R3, RZ, RZ, UR9 ;  /* 0x00000009ff037e24 */ /* 0x000fe2000f8e00ff */
[----:B------:R-:W-:Y:S01]  /*14d0*/  ULDC UR6, c[0x0][0x988] ;  /* 0x0002620000067ab9 */ /* 0x000fe20000000800 */
[----:B------:R-:W-:Y:S01]  /*14e0*/  IMAD.U32 R5, RZ, RZ, UR7 ;  /* 0x00000007ff057e24 */ /* 0x000fe2000f8e00ff */
[----:B------:R-:W-:-:S02]  /*14f0*/  ULDC UR7, c[0x0][0x448] ;  /* 0x0001120000077ab9 */ /* 0x000fc40000000800 */
[----:B------:R0:W2:Y:S04]  /*1500*/  @P0 LDG.E R7, desc[UR52][R2.64] ;  /* 0x0000003402070981 */ /* 0x0000a8000c1e1900 */
[----:B------:R1:W2:Y:S01]  /*1510*/  @P1 LDG.E R0, desc[UR52][R4.64] ;  /* 0x0000003404001981 */ /* 0x0002a2000c1e1900 */
[----:B------:R-:W-:Y:S01]  /*1520*/  UISETP.NE.AND UP0, UPT, UR7, 0x1, UPT ;  /* 0x000000010700788c */ /* 0x000fe2000bf05270 */
[----:B------:R-:W-:Y:S01]  /*1530*/  PLOP3.LUT P0, PT, PT, PT, PT, 0x80, 0x0 ;  /* 0x000000000000781c */ /* 0x000fe20003f0f070 */
[----:B------:R-:W-:Y:S01]  /*1540*/  UIADD3 UR49, -UR49, UR4, URZ ;  /* 0x0000000431317290 */ /* 0x000fe2000fffe13f */
[----:B------:R-:W-:Y:S02]  /*1550*/  CS2R R54, SRZ ;  /* 0x0000000000367805 */ /* 0x000fe4000001ff00 */
[----:B------:R-:W-:-:S02]  /*1560*/  CS2R R52, SRZ ;  /* 0x0000000000347805 */ /* 0x000fc4000001ff00 */
[----:B0-----:R-:W-:Y:S01]  /*1570*/  CS2R R2, SRZ ;  /* 0x0000000000027805 */ /* 0x001fe2000001ff00 */
[----:B------:R-:W-:Y:S01]  /*1580*/  UIADD3 UR7, UR49, 0xa0, -UR50 ;  /* 0x000000a031077890 */ /* 0x000fe2000fffe832 */
[----:B------:R-:W-:Y:S02]  /*1590*/  CS2R R8, SRZ ;  /* 0x0000000000087805 */ /* 0x000fe4000001ff00 */
[----:B------:R-:W-:Y:S02]  /*15a0*/  CS2R R46, SRZ ;  /* 0x00000000002e7805 */ /* 0x000fe4000001ff00 */
[----:B-1----:R-:W-:Y:S02]  /*15b0*/  CS2R R4, SRZ ;  /* 0x0000000000047805 */ /* 0x002fe4000001ff00 */
[----:B------:R-:W-:Y:S01]  /*15c0*/  CS2R R10, SRZ ;  /* 0x00000000000a7805 */ /* 0x000fe2000001ff00 */
[----:B------:R-:W-:Y:S01]  /*15d0*/  @UP0 ULDC UR4, c[0x0][0x44c] ;  /* 0x0001130000040ab9 */ /* 0x000fe20000000800 */
[----:B------:R-:W-:Y:S01]  /*15e0*/  @UP0 ULDC UR8, c[0x0][0x450] ;  /* 0x0001140000080ab9 */ /* 0x000fe20000000800 */
        /* <DEDUP_REMOVED lines=8> */
[----:B------:R-:W-:Y:S01]  /*1670*/  CS2R R56, SRZ ;  /* 0x0000000000387805 */ /* 0x000fe2000001ff00 */
[----:B------:R-:W-:Y:S02]  /*1680*/  IMAD.MOV.U32 R33, RZ, RZ, RZ ;  /* 0x000000ffff217224 */ /* 0x000fe400078e00ff */
[----:B------:R-:W-:Y:S02]  /*1690*/  IMAD.MOV.U32 R58, RZ, RZ, RZ ;  /* 0x000000ffff3a7224 */ /* 0x000fe400078e00ff */
[----:B--2---:R-:W-:-:S04]  /*16a0*/  FMUL.FTZ R0, R7, R0 ;  /* 0x0000000007007220 */ /* 0x004fc80000410000 */
[----:B------:R-:W-:Y:S01]  /*16b0*/  FMUL.FTZ R0, R0, UR6 ;  /* 0x0000000600007c20 */ /* 0x000fe20008410000 */
[----:B------:R-:W-:-:S04]  /*16c0*/  UIADD3 UR6, UR42, 0xbf, URZ ;  /* 0x000000bf2a067890 */ /* 0x000fc8000fffe03f */
[----:B------:R-:W-:Y:S01]  /*16d0*/  UIMAD.WIDE.U32 UR4, UR6, UR4, URZ ;  /* 0x00000004060472a5 */ /* 0x000fe2000f8e003f */
[----:B------:R-:W-:Y:S01]  /*16e0*/  R2UR UR43, R0 ;  /* 0x00000000002b72ca */ /* 0x000fe200000e0000 */
[----:B------:R-:W-:Y:S02]  /*16f0*/  UIADD3 UR4, UR49, 0x9f, URZ ;  /* 0x0000009f31047890 */ /* 0x000fe4000fffe03f */
[----:B------:R-:W-:Y:S02]  /*1700*/  @UP0 USHF.R.U32.HI UR6, URZ, UR8, UR5 ;  /* 0x000000083f060299 */ /* 0x000fe40008011605 */
        /* <DEDUP_REMOVED lines=43> */
.L_x_1683:
        /* <DEDUP_REMOVED lines=9> */
.L_x_1817:
[----:B------:R-:W-:Y:S05]  /*1a50*/  @!P0 BRA `(.L_x_1685) ;  /* 0x0000000000048947 */ /* 0x000fea0003800000 */
[----:B------:R-:W-:Y:S01]  /*1a60*/  BPT.TRAP 0x1 ;  /* 0x000000040000795c */ /* 0x000fe20000300000 */
.L_x_1685:
[----:B0-----:R-:W-:Y:S02]  /*1a70*/  IMAD.U32 R3, RZ, RZ, UR37 ;  /* 0x00000025ff037e24 */ /* 0x001fe4000f8e00ff */
[----:B------:R-:W-:-:S03]  /*1a80*/  IMAD.U32 R0, RZ, RZ, UR36 ;  /* 0x00000024ff007e24 */ /* 0x000fc6000f8e00ff */
[----:B------:R-:W-:Y:S02]  /*1a90*/  LEA R3, R3, UR45, 0x3 ;  /* 0x0000002d03037c11 */ /* 0x000fe4000f8e18ff */
[----:B------:R-:W-:-:S04]  /*1aa0*/  SHF.L.U32 R0, R0, 0x1f, RZ ;  /* 0x0000001f00007819 */ /* 0x000fc800000006ff */
[----:B------:R0:W1:Y:S01]  /*1ab0*/  SYNCS.PHASECHK.TRANS64.TRYWAIT P1, [R3+URZ+0x13230], R0 ;  /* 0x01323000030075a7 */ /* 0x000062000802017f */
[----:B------:R-:W-:Y:S05]  /*1ac0*/  @!P0 BRA `(.L_x_1686) ;  /* 0x0000000000048947 */ /* 0x000fea0003800000 */
[----:B------:R-:W-:Y:S01]  /*1ad0*/  BPT.TRAP 0x1 ;  /* 0x000000040000795c */ /* 0x000fe20000300000 */
.L_x_1686:
[----:B-1----:R-:W-:Y:S05]  /*1ae0*/  @P1 BRA `(.L_x_1687) ;  /* 0x0000000000081947 */ /* 0x002fea0003800000 */
[----:B------:R-:W1:Y:S02]  /*1af0*/  SYNCS.PHASECHK.TRANS64.TRYWAIT P1, [R3+URZ+0x13230], R0 ;  /* 0x01323000030075a7 */ /* 0x000e64000802017f */
[----:B-1----:R-:W-:Y:S05]  /*1b00*/  @!P1 BRA `(.L_x_1688) ;  /* 0x000000ec009c9947 */ /* 0x002fea0003800000 */
.L_x_1687:
        /* <DEDUP_REMOVED lines=17> */
[----:B------:R-:W-:Y:S01]  /*1c20*/  UISETP.NE.AND UP0, UPT, UR7, 0x1, UPT ;  /* 0x000000010700788c */ /* 0x000fe2000bf05270 */
[----:B------:R-:W-:Y:S01]  /*1c30*/  IMAD.U32 R4, RZ, RZ, UR50 ;  /* 0x00000032ff047e24 */ /* 0x000fe2000f8e00ff */
[----:B------:R-:W-:Y:S01]  /*1c40*/  UIADD3 UR22, UR51, -0x2, URZ ;  /* 0xfffffffe33167890 */ /* 0x000fe2000fffe03f */
[----:B------:R-:W-:Y:S01]  /*1c50*/  IMAD.U32 R111, RZ, RZ, UR43 ;  /* 0x0000002bff6f7e24 */ /* 0x000fe2000f8e00ff */
[----:B------:R-:W-:Y:S01]  /*1c60*/  UIMAD UR12, UR37, 0x280, UR12 ;  /* 0x00000280250c78a4 */ /* 0x000fe2000f8e020c */
[----:B------:R-:W-:Y:S01]  /*1c70*/  UMOV UR7, 0x80000020 ;  /* 0x8000002000077882 */ /* 0x000fe20000000000 */
[----:B------:R-:W-:-:S02]  /*1c80*/  PLOP3.LUT P2, PT, PT, PT, UP0, 0x80, 0x0 ;  /* 0x000000000000781c */ /* 0x000fc40003f4f008 */
        /* <DEDUP_REMOVED lines=28> */
[----:B------:R-:W-:Y:S01]  /*1e50*/  UIMAD UR10, UR51, -0xa0, UR49 ;  /* 0xffffff60330a78a4 */ /* 0x000fe2000f8e0231 */
[----:B------:R-:W-:-:S03]  /*1e60*/  @UP0 ULDC UR11, c[0x0][0x450] ;  /* 0x00011400000b0ab9 */ /* 0x000fc60000000800 */
[----:B------:R-:W-:-:S06]  /*1e70*/  UIADD3 UR10, UR10, 0xa0, URZ ;  /* 0x000000a00a0a7890 */ /* 0x000fcc000fffe03f */
[----:B------:R-:W-:Y:S01]  /*1e80*/  IMAD.U32 R7, RZ, RZ, UR10 ;  /* 0x0000000aff077e24 */ /* 0x000fe2000f8e00ff */
[----:B------:R-:W-:-:S03]  /*1e90*/  UMOV UR10, UR42 ;  /* 0x0000002a000a7c82 */ /* 0x000fc60008000000 */
[----:B------:R-:W-:Y:S01]  /*1ea0*/  IMAD R2, R16, -0x2, R7 ;  /* 0xfffffffe10027824 */ /* 0x000fe200078e0207 */
[----:B------:R-:W-:Y:S02]  /*1eb0*/  WARPGROUP.DEPBAR.LE gsb0, 0x0 ;  /* 0x00008000000079c5 */ /* 0x000fe40000010000 */
[----:B------:R-:W-:-:S06]  /*1ec0*/  WARPGROUP.ARRIVE ;  /* 0x00000000000079c5 */ /* 0x000fcc0000000000 */
[----:B------:R-:W-:Y:S01]  /*1ed0*/  QGMMA.64x32x32.F32.E4M3.E4M3 R88, gdesc[UR4], R88, gsb0 ;  /* 0x00600000045879f3 */ /* 0x000fe20008000858 */
[----:B------:R-:W-:Y:S01]  /*1ee0*/  @UP0 ULDC UR6, c[0x0][0x44c] ;  /* 0x0001130000060ab9 */ /* 0x000fe20000000800 */
[----:B------:R-:W-:Y:S01]  /*1ef0*/  @UP0 ULDC UR7, c[0x0][0x450] ;  /* 0x0001140000070ab9 */ /* 0x000fe20000000800 */
[----:B01----:R-:W-:Y:S01]  /*1f00*/  @P2 IMAD.HI.U32 R0, R12, UR6, RZ ;  /* 0x000000060c002c27 */ /* 0x003fe2000f8e00ff */
[----:B------:R-:W-:-:S04]  /*1f10*/  UIADD3 UR6, UR12, 0x82, URZ ;  /* 0x000000820c067890 */ /* 0x000fc8000fffe03f */
[----:B------:R-:W-:Y:S01]  /*1f20*/  @P2 SHF.R.U32.HI R12, RZ, UR7, R0 ;  /* 0x00000007ff0c2c19 */ /* 0x000fe20008011600 */
[----:B------:R-:W-:-:S04]  /*1f30*/  UMOV UR7, 0x80000020 ;  /* 0x8000002000077882 */ /* 0x000fc80000000000 */
[----:B------:R-:W0:Y:S04]  /*1f40*/  SHFL.IDX PT, R0, R12, 0x1, 0x1c1f ;  /* 0x003c1f000c007f89 */ /* 0x000e2800000e0000 */
[----:B------:R-:W1:Y:S01]  /*1f50*/  SHFL.IDX PT, R12, R12, RZ, 0x1c1f ;  /* 0x001c1fff0c0c7589 */ /* 0x000e6200000e0000 */
[----:B------:R-:W-:Y:S02]  /*1f60*/  WARPGROUP.DEPBAR.LE gsb0, 0x0 ;  /* 0x00008000000079c5 */ /* 0x000fe40000010000 */
[----:B------:R-:W-:-:S06]  /*1f70*/  WARPGROUP.ARRIVE ;  /* 0x00000000000079c5 */ /* 0x000fcc0000000000 */
[----:B------:R-:W-:Y:S01]  /*1f80*/  QGMMA.64x32x32.F32.E4M3.E4M3 R72, gdesc[UR4], R72, gsb0 ;  /* 0x00600000044879f3 */ /* 0x000fe20008000848 */
[----:B------:R-:W-:Y:S01]  /*1f90*/  UMOV UR6, 0xffffff60 ;  /* 0xffffff6000067882 */ /* 0x000fe20000000000 */
[----:B------:R-:W-:Y:S01]  /*1fa0*/  UMOV UR7, 0x80000020 ;  /* 0x8000002000077882 */ /* 0x000fe20000000000 */
[----:B------:R-:W-:-:S06]  /*1fb0*/  UIMAD UR6, UR51, UR6, 0xa1 ;  /* 0x000000a1330674a4 */ /* 0x000fcc000f8e0206 */
[----:B------:R-:W-:Y:S01]  /*1fc0*/  IMAD.U32 R11, RZ, RZ, UR6 ;  /* 0x00000006ff0b7e24 */ /* 0x000fe2000f8e00ff */
[----:B------:R-:W-:-:S03]  /*1fd0*/  UIADD3 UR6, UR12, 0x102, URZ ;  /* 0x000001020c067890 */ /* 0x000fc6000fffe03f */
[----:B------:R-:W-:-:S05]  /*1fe0*/  IMAD R11, R16, -0x2, R11 ;  /* 0xfffffffe100b7824 */ /* 0x000fca00078e020b */
[----:B------:R-:W-:-:S04]  /*1ff0*/  IADD3 R11, -R4, UR49, R11 ;  /* 0x00000031040b7c10 */ /* 0x000fc8000fffe10b */
[-CC-:B0-----:R-:W-:Y:S02]  /*2000*/  VIADDMNMX R0, R0, R11.reuse, R2.reuse, PT ;  /* 0x0000000b00007246 */ /* 0x181fe40003800102 */
[----:B-1----:R-:W-:Y:S02]  /*2010*/  VIADDMNMX R2, R12, R11, R2, PT ;  /* 0x0000000b0c027246 */ /* 0x002fe40003800102 */
[C---:B------:R-:W-:Y:S02]  /*2020*/  ISETP.GT.AND P3, PT, R0.reuse, RZ, PT ;  /* 0x000000ff0000720c */ /* 0x040fe40003f64270 */
[C---:B------:R-:W-:Y:S02]  /*2030*/  ISETP.GT.AND P4, PT, R0.reuse, 0x1, PT ;  /* 0x000000010000780c */ /* 0x040fe40003f84270 */
[----:B------:R-:W-:Y:S02]  /*2040*/  ISETP.GT.AND P5, PT, R0, 0x8, PT ;  /* 0x000000080000780c */ /* 0x000fe40003fa4270 */
[----:B------:R-:W-:-:S02]  /*2050*/  FSEL R13, R90, -INF , P3 ;  /* 0xff8000005a0d7808 */ /* 0x000fc40001800000 */
        /* <DEDUP_REMOVED lines=12> */
[----:B------:R-:W-:Y:S01]  /*2120*/  FMNMX.FTZ R4, R107, R4, !PT ;  /* 0x000000046b047209 */ /* 0x000fe20007810000 */
[----:B------:R-:W-:Y:S02]  /*2130*/  WARPGROUP.DEPBAR.LE gsb0, 0x0 ;  /* 0x00008000000079c5 */ /* 0x000fe40000010000 */
[----:B------:R-:W-:Y:S01]  /*2140*/  WARPGROUP.ARRIVE ;  /* 0x00000000000079c5 */ /* 0x000fe20000000000 */
[----:B------:R-:W-:Y:S02]  /*2150*/  ISETP.GT.AND P3, PT, R0, 0x19, PT ;  /* 0x000000190000780c */ /* 0x000fe40003f64270 */
[----:B------:R-:W-:Y:S02]  /*2160*/  FSEL R99, R102, -INF , P4 ;  /* 0xff80000066637808 */ /* 0x000fe40002000000 */
[----:B------:R-:W-:Y:S01]  /*2170*/  FMNMX.FTZ R4, R105, R4, !PT ;  /* 0x0000000469047209 */ /* 0x000fe20007810000 */
[----:B------:R-:W-:Y:S01]  /*2180*/  QGMMA.64x32x32.F32.E4M3.E4M3 R56, gdesc[UR4], R56, gsb0 ;  /* 0x00600000043879f3 */ /* 0x000fe20008000838 */
        /* <DEDUP_REMOVED lines=30> */
[----:B------:R-:W-:Y:S01]  /*2370*/  FMNMX.FTZ R109, R87, R4, !PT ;  /* 0x00000004576d7209 */ /* 0x000fe20007810000 */
[----:B------:R-:W-:Y:S02]  /*2380*/  WARPGROUP.DEPBAR.LE gsb0, 0x0 ;  /* 0x00008000000079c5 */ /* 0x000fe40000010000 */
[----:B------:R-:W-:Y:S01]  /*2390*/  WARPGROUP.ARRIVE ;  /* 0x00000000000079c5 */ /* 0x000fe20000000000 */
[----:B------:R-:W-:Y:S02]  /*23a0*/  FSEL R58, R58, -INF , P4 ;  /* 0xff8000003a3a7808 */ /* 0x000fe40002000000 */
[----:B------:R-:W-:-:S02]  /*23b0*/  ISETP.GT.AND P4, PT, R0, 0x48, PT ;  /* 0x000000480000780c */ /* 0x000fc40003f84270 */
[----:B------:R-:W-:Y:S01]  /*23c0*/  FSEL R59, R59, -INF , P3 ;  /* 0xff8000003b3b7808 */ /* 0x000fe20001800000 */
[----:B------:R-:W-:Y:S01]  /*23d0*/  QGMMA.64x32x32.F32.E4M3.E4M3 R40, gdesc[UR4], R40, gsb0 ;  /* 0x00600000042879f3 */ /* 0x000fe20008000828 */
[----:B------:R-:W-:Y:S01]  /*23e0*/  UIADD3 UR6, UR12, 0x202, URZ ;  /* 0x000002020c067890 */ /* 0x000fe2000fffe03f */
[----:B------:R-:W-:Y:S01]  /*23f0*/  FMNMX.FTZ R4, R58, R109, !PT ;  /* 0x0000006d3a047209 */ /* 0x000fe20007810000 */
[----:B------:R-:W-:Y:S01]  /*2400*/  UMOV UR7, 0x80000020 ;  /* 0x8000002000077882 */ /* 0x000fe20000000000 */
        /* <DEDUP_REMOVED lines=19> */
[----:B------:R-:W-:Y:S02]  /*2540*/  FMNMX.FTZ R109, R71, R4, !PT ;  /* 0x00000004476d7209 */ /* 0x000fe40007810000 */
[----:B------:R-:W-:-:S04]  /*2550*/  ISETP.GT.AND P5, PT, R2, 0x8, PT ;  /* 0x000000080200780c */ /* 0x000fc80003fa4270 */
[----:B------:R-:W-:Y:S01]  /*2560*/  FSEL R92, R92, -INF , P5 ;  /* 0xff8000005c5c7808 */ /* 0x000fe20002800000 */
[----:B------:R-:W-:Y:S02]  /*2570*/  WARPGROUP.DEPBAR.LE gsb0, 0x0 ;  /* 0x00008000000079c5 */ /* 0x000fe40000010000 */
        /* <DEDUP_REMOVED lines=14> */
[----:B------:R-:W-:Y:S01]  /*2660*/  UIADD3 UR6, UR10, UR49, -UR50 ;  /* 0x000000310a067290 */ /* 0x000fe2000fffe832 */
        /* <DEDUP_REMOVED lines=42> */
[----:B------:R-:W-:Y:S02]  /*2910*/  FMNMX.FTZ R0, R38, R109, !PT ;  /* 0x0000006d26007209 */ /* 0x000fe40007810000 */
[----:B------:R-:W-:Y:S02]  /*2920*/  ISETP.GT.AND P4, PT, R2, 0x1, PT ;  /* 0x000000010200780c */ /* 0x000fe40003f84270 */
[----:B------:R-:W-:Y:S02]  /*2930*/  FMNMX.FTZ R8, R39, R0, !PT ;  /* 0x0000000027087209 */ /* 0x000fe40007810000 */
[----:B------:R-:W-:-:S02]  /*2940*/  FSEL R89, R89, -INF , P4 ;  /* 0xff80000059597808 */ /* 0x000fc40002000000 */
[----:B------:R-:W-:Y:S01]  /*2950*/  ISETP.GT.AND P4, PT, R2, 0x10, PT ;  /* 0x000000100200780c */ /* 0x000fe20003f84270 */
[----:B------:R-:W0:Y:S03]  /*2960*/  SHFL.BFLY PT, R109, R8, 0x2, 0x1f ;  /* 0x0c401f00086d7f89 */ /* 0x000e2600000e0000 */
[----:B------:R-:W-:Y:S02]  /*2970*/  FSEL R96, R96, -INF , P4 ;  /* 0xff80000060607808 */ /* 0x000fe40002000000 */
[----:B------:R-:W-:-:S04]  /*2980*/  ISETP.GT.AND P4, PT, R2, 0x18, PT ;  /* 0x000000180200780c */ /* 0x000fc80003f84270 */
[----:B------:R-:W-:Y:S02]  /*2990*/  FSEL R100, R100, -INF , P4 ;  /* 0xff80000064647808 */ /* 0x000fe40002000000 */
[----:B------:R-:W-:-:S04]  /*29a0*/  ISETP.GT.AND P4, PT, R2, 0x21, PT ;  /* 0x000000210200780c */ /* 0x000fc80003f84270 */
[----:B------:R-:W-:Y:S02]  /*29b0*/  FSEL R73, R73, -INF , P4 ;  /* 0xff80000049497808 */ /* 0x000fe40002000000 */
[----:B------:R-:W-:-:S04]  /*29c0*/  ISETP.GT.AND P4, PT, R2, 0x29, PT ;  /* 0x000000290200780c */ /* 0x000fc80003f84270 */
[----:B------:R-:W-:Y:S02]  /*29d0*/  FSEL R77, R77, -INF , P4 ;  /* 0xff8000004d4d7808 */ /* 0x000fe40002000000 */
[----:B------:R-:W-:Y:S02]  /*29e0*/  ISETP.GT.AND P4, PT, R2, 0x31, PT ;  /* 0x000000310200780c */ /* 0x000fe40003f84270 */
[----:B0-----:R-:W-:Y:S02]  /*29f0*/  FMNMX.FTZ R109, R8, R109, !PT ;  /* 0x0000006d086d7209 */ /* 0x001fe40007810000 */
[----:B------:R-:W-:Y:S02]  /*2a00*/  FSEL R81, R81, -INF , P4 ;  /* 0xff80000051517808 */ /* 0x000fe40002000000 */
[----:B------:R-:W-:Y:S01]  /*2a10*/  ISETP.GT.AND P4, PT, R2, 0x39, PT ;  /* 0x000000390200780c */ /* 0x000fe20003f84270 */
[----:B------:R-:W0:Y:S03]  /*2a20*/  SHFL.BFLY PT, R0, R109, 0x1, 0x1f ;  /* 0x0c201f006d007f89 */ /* 0x000e2600000e0000 */
[----:B------:R-:W-:-:S02]  /*2a30*/  FSEL R85, R85, -INF , P4 ;  /* 0xff80000055557808 */ /* 0x000fc40002000000 */
        /* <DEDUP_REMOVED lines=9> */
[C---:B------:R-:W-:Y:S01]  /*2ad0*/  FSETP.NEU.FTZ.AND P3, PT, R0.reuse, -INF , PT ;  /* 0xff8000000000780b */ /* 0x040fe20003f7d000 */
[----:B------:R-:W-:-:S01]  /*2ae0*/  FFMA.FTZ R4, R0, R111, -8 ;  /* 0xc100000000047423 */ /* 0x000fc2000001006f */
[----:B------:R-:W-:-:S04]  /*2af0*/  ISETP.GT.AND P4, PT, R2, 0x61, PT ;  /* 0x000000610200780c */ /* 0x000fc80003f84270 */
[----:B------:R-:W-:Y:S02]  /*2b00*/  FSEL R4, R4, RZ, P3 ;  /* 0x000000ff04047208 */ /* 0x000fe40001800000 */
[----:B------:R-:W-:Y:S02]  /*2b10*/  ISETP.GT.AND P3, PT, R2, RZ, PT ;  /* 0x000000ff0200720c */ /* 0x000fe40003f64270 */
[----:B------:R-:W-:Y:S01]  /*2b20*/  FSEL R41, R41, -INF , P4 ;  /* 0xff80000029297808 */ /* 0x000fe20002000000 */
[----:B------:R-:W-:-:S01]  /*2b30*/  FFMA.FTZ R6, R13, UR43, -R4 ;  /* 0x0000002b0d067c23 */ /* 0x000fc20008010804 */
[----:B------:R-:W-:Y:S01]  /*2b40*/  FSEL R88, R88, -INF , P3 ;  /* 0xff80000058587808 */ /* 0x000fe20001800000 */
[----:B------:R-:W-:-:S01]  /*2b50*/  FFMA.FTZ R8, R9, UR43, -R4 ;  /* 0x0000002b09087c23 */ /* 0x000fc20008010804 */
[----:B------:R-:W-:Y:S01]  /*2b60*/  ISETP.GT.AND P3, PT, R2, 0x9, PT ;  /* 0x000000090200780c */ /* 0x000fe20003f64270 */
[----:B------:R-:W-:-:S01]  /*2b70*/  FFMA.FTZ R9, R95, UR43, -R4 ;  /* 0x0000002b5f097c23 */ /* 0x000fc20008010804 */
[----:B------:R-:W-:Y:S01]  /*2b80*/  FMNMX.FTZ R13, R88, R89, !PT ;  /* 0x00000059580d7209 */ /* 0x000fe20007810000 */
[----:B------:R-:W-:-:S01]  /*2b90*/  FFMA.FTZ R82, R79, UR43, -R4 ;  /* 0x0000002b4f527c23 */ /* 0x000fc20008010804 */
[----:B------:R-:W-:Y:S01]  /*2ba0*/  FSEL R93, R93, -INF , P3 ;  /* 0xff8000005d5d7808 */ /* 0x000fe20001800000 */
[----:B------:R-:W-:-:S01]  /*2bb0*/  FFMA.FTZ R83, R83, UR43, -R4 ;  /* 0x0000002b53537c23 */ /* 0x000fc20008010804 */
[----:B------:R-:W-:Y:S01]  /*2bc0*/  FMNMX.FTZ R14, R92, R13, !PT ;  /* 0x0000000d5c0e7209 */ /* 0x000fe20007810000 */
        /* <DEDUP_REMOVED lines=36> */
[----:B------:R0:W-:Y:S01]  /*2e10*/  MUFU.EX2 R21, R82 ;  /* 0x0000005200157308 */ /* 0x0001e20000000800 */
        /* <DEDUP_REMOVED lines=9> */
[----:B------:R-:W-:Y:S01]  /*2eb0*/  FFMA.FTZ R39, R39, UR43, -R4 ;  /* 0x0000002b27277c23 */ /* 0x000fe20008010804 */
[----:B------:R-:W-:Y:S01]  /*2ec0*/  ISETP.GT.AND P3, PT, R2, 0x40, PT ;  /* 0x000000400200780c */ /* 0x000fe20003f64270 */
[----:B------:R-:W-:Y:S01]  /*2ed0*/  MUFU.EX2 R6, R6 ;  /* 0x0000000600067308 */ /* 0x000fe20000000800 */
[----:B------:R-:W-:-:S02]  /*2ee0*/  FMNMX.FTZ R78, R84, R75, !PT ;  /* 0x0000004b544e7209 */ /* 0x000fc40007810000 */
[----:B------:R-:W-:Y:S02]  /*2ef0*/  FSEL R56, R56, -INF , P3 ;  /* 0xff80000038387808 */ /* 0x000fe40001800000 */
[----:B------:R-:W-:Y:S02]  /*2f00*/  FMNMX.FTZ R79, R85, R78, !PT ;  /* 0x0000004e554f7209 */ /* 0x000fe40007810000 */
[----:B------:R-:W-:Y:S01]  /*2f10*/  ISETP.GT.AND P3, PT, R2, 0x48, PT ;  /* 0x000000480200780c */ /* 0x000fe20003f64270 */
[----:B------:R1:W-:Y:S01]  /*2f20*/  MUFU.EX2 R75, R83 ;  /* 0x00000053004b7308 */ /* 0x0003e20000000800 */
[----:B0-----:R-:W-:Y:S02]  /*2f30*/  FMNMX.FTZ R82, R56, R79, !PT ;  /* 0x0000004f38527209 */ /* 0x001fe40007810000 */
[----:B------:R-:W-:Y:S02]  /*2f40*/  FSEL R78, R60, -INF , P3 ;  /* 0xff8000003c4e7808 */ /* 0x000fe40001800000 */
[----:B------:R-:W-:-:S02]  /*2f50*/  FMNMX.FTZ R79, R57, R82, !PT ;  /* 0x00000052394f7209 */ /* 0x000fc40007810000 */
[----:B------:R-:W-:Y:S01]  /*2f60*/  ISETP.GT.AND P3, PT, R2, 0x50, PT ;  /* 0x000000500200780c */ /* 0x000fe20003f64270 */
[----:B------:R0:W-:Y:S01]  /*2f70*/  MUFU.EX2 R60, R86 ;  /* 0x00000056003c7308 */ /* 0x0001e20000000800 */
[----:B------:R-:W-:Y:S02]  /*2f80*/  FMNMX.FTZ R82, R78, R79, !PT ;  /* 0x0000004f4e527209 */ /* 0x000fe40007810000 */
[----:B------:R-:W-:Y:S02]  /*2f90*/  FSEL R64, R64, -INF , P3 ;  /* 0xff80000040407808 */ /* 0x000fe40001800000 */
[----:B-1----:R-:W-:Y:S02]  /*2fa0*/  FMNMX.FTZ R83, R61, R82, !PT ;  /* 0x000000523d537209 */ /* 0x002fe40007810000 */
[----:B------:R-:W-:Y:S01]  /*2fb0*/  ISETP.GT.AND P3, PT, R2, 0x58, PT ;  /* 0x000000580200780c */ /* 0x000fe20003f64270 */
[----:B------:R1:W-:Y:S01]  /*2fc0*/  MUFU.EX2 R79, R87 ;  /* 0x00000057004f7308 */ /* 0x0003e20000000800 */
[----:B------:R-:W-:-:S02]  /*2fd0*/  FMNMX.FTZ R82, R64, R83, !PT ;  /* 0x0000005340527209 */ /* 0x000fc40007810000 */
[----:B------:R-:W-:Y:S02]  /*2fe0*/  FSEL R68, R68, -INF , P3 ;  /* 0xff80000044447808 */ /* 0x000fe40001800000 */
[----:B------:R-:W-:Y:S02]  /*2ff0*/  FMNMX.FTZ R83, R65, R82, !PT ;  /* 0x0000005241537209 */ /* 0x000fe40007810000 */
[----:B------:R-:W-:Y:S01]  /*3000*/  ISETP.GT.AND P3, PT, R2, 0x60, PT ;  /* 0x000000600200780c */ /* 0x000fe20003f64270 */
[----:B------:R-:W-:Y:S01]  /*3010*/  MUFU.EX2 R7, R7 ;  /* 0x0000000700077308 */ /* 0x000fe20000000800 */
[----:B------:R-:W-:Y:S02]  /*3020*/  FMNMX.FTZ R82, R68, R83, !PT ;  /* 0x0000005344527209 */ /* 0x000fe40007810000 */
[----:B------:R-:W-:Y:S02]  /*3030*/  FSEL R40, R40, -INF , P3 ;  /* 0xff80000028287808 */ /* 0x000fe40001800000 */
[----:B------:R-:W-:-:S02]  /*3040*/  FMNMX.FTZ R83, R69, R82, !PT ;  /* 0x0000005245537209 */ /* 0x000fc40007810000 */
[----:B------:R-:W-:Y:S01]  /*3050*/  ISETP.GT.AND P3, PT, R2, 0x68, PT ;  /* 0x000000680200780c */ /* 0x000fe20003f64270 */
[----:B------:R-:W-:Y:S01]  /*3060*/  MUFU.EX2 R8, R8 ;  /* 0x0000000800087308 */ /* 0x000fe20000000800 */
[----:B------:R-:W-:Y:S02]  /*3070*/  FMNMX.FTZ R82, R40, R83, !PT ;  /* 0x0000005328527209 */ /* 0x000fe40007810000 */
[----:B------:R-:W-:Y:S02]  /*3080*/  ISETP.GT.AND P4, PT, R2, 0x69, PT ;  /* 0x000000690200780c */ /* 0x000fe40003f84270 */
[----:B------:R-:W-:Y:S02]  /*3090*/  FSEL R62, R44, -INF , P3 ;  /* 0xff8000002c3e7808 */ /* 0x000fe40001800000 */
[----:B------:R-:W-:Y:S01]  /*30a0*/  FMNMX.FTZ R83, R41, R82, !PT ;  /* 0x0000005229537209 */ /* 0x000fe20007810000 */
[----:B------:R2:W-:Y:S01]  /*30b0*/  MUFU.EX2 R44, R90 ;  /* 0x0000005a002c7308 */ /* 0x0005e20000000800 */
[----:B------:R-:W-:-:S02]  /*30c0*/  ISETP.GT.AND P3, PT, R2, 0x70, PT ;  /* 0x000000700200780c */ /* 0x000fc40003f64270 */
[----:B------:R-:W-:Y:S02]  /*30d0*/  FSEL R45, R45, -INF , P4 ;  /* 0xff8000002d2d7808 */ /* 0x000fe40002000000 */
[----:B0-----:R-:W-:Y:S02]  /*30e0*/  FMNMX.FTZ R86, R62, R83, !PT ;  /* 0x000000533e567209 */ /* 0x001fe40007810000 */
[----:B------:R-:W-:Y:S01]  /*30f0*/  ISETP.GT.AND P4, PT, R2, 0x71, PT ;  /* 0x000000710200780c */ /* 0x000fe20003f84270 */
[----:B------:R-:W0:Y:S01]  /*3100*/  MUFU.EX2 R9, R9 ;  /* 0x0000000900097308 */ /* 0x000e220000000800 */
[----:B------:R-:W-:Y:S01]  /*3110*/  FSEL R82, R48, -INF , P3 ;  /* 0xff80000030527808 */ /* 0x000fe20001800000 */
[--C-:B------:R-:W-:Y:S01]  /*3120*/  FFMA.FTZ R48, R66, UR43, -R4.reuse ;  /* 0x0000002b42307c23 */ /* 0x100fe20008010804 */
[----:B-1----:R-:W-:Y:S01]  /*3130*/  FMNMX.FTZ R87, R45, R86, !PT ;  /* 0x000000562d577209 */ /* 0x002fe20007810000 */
[----:B--2---:R-:W-:Y:S01]  /*3140*/  FFMA.FTZ R90, R67, UR43, -R4 ;  /* 0x0000002b435a7c23 */ /* 0x004fe20008010804 */
        /* <DEDUP_REMOVED lines=8> */
[----:B------:R-:W-:-:S02]  /*31d0*/  FSEL R53, R53, -INF , P4 ;  /* 0xff80000035357808 */ /* 0x000fc40002000000 */
[----:B------:R-:W-:Y:S02]  /*31e0*/  ISETP.GT.AND P3, PT, R2, 0x80, PT ;  /* 0x000000800200780c */ /* 0x000fe40003f64270 */
[----:B------:R-:W-:Y:S02]  /*31f0*/  FMNMX.FTZ R86, R52, R49, !PT ;  /* 0x0000003134567209 */ /* 0x000fe40007810000 */
[----:B------:R-:W-:Y:S01]  /*3200*/  ISETP.GT.AND P4, PT, R2, 0x81, PT ;  /* 0x000000810200780c */ /* 0x000fe20003f84270 */
[----:B------:R1:W-:Y:S01]  /*3210*/  MUFU.EX2 R49, R90 ;  /* 0x0000005a00317308 */ /* 0x0003e20000000800 */
[----:B------:R-:W-:Y:S01]  /*3220*/  FSEL R66, R24, -INF , P3 ;  /* 0xff80000018427808 */ /* 0x000fe20001800000 */
[----:B------:R-:W-:Y:S01]  /*3230*/  FFMA.FTZ R24, R70, UR43, -R4 ;  /* 0x0000002b46187c23 */ /* 0x000fe20008010804 */
[----:B------:R-:W-:Y:S02]  /*3240*/  FMNMX.FTZ R87, R53, R86, !PT ;  /* 0x0000005635577209 */ /* 0x000fe40007810000 */
[----:B------:R-:W-:-:S02]  /*3250*/  ISETP.GT.AND P3, PT, R2, 0x88, PT ;  /* 0x000000880200780c */ /* 0x000fc40003f64270 */
[----:B------:R-:W-:Y:S01]  /*3260*/  FSEL R67, R25, -INF , P4 ;  /* 0xff80000019437808 */ /* 0x000fe20002000000 */
[----:B------:R-:W-:Y:S01]  /*3270*/  MUFU.EX2 R12, R12 ;  /* 0x0000000c000c7308 */ /* 0x000fe20000000800 */
[----:B------:R-:W-:Y:S01]  /*3280*/  FMNMX.FTZ R86, R66, R87, !PT ;  /* 0x0000005742567209 */ /* 0x000fe20007810000 */
[----:B-1----:R-:W-:Y:S01]  /*3290*/  FFMA.FTZ R90, R71, UR43, -R4 ;  /* 0x0000002b475a7c23 */ /* 0x002fe20008010804 */
[----:B------:R-:W-:Y:S02]  /*32a0*/  ISETP.GT.AND P4, PT, R2, 0x89, PT ;  /* 0x000000890200780c */ /* 0x000fe40003f84270 */
[----:B------:R-:W-:Y:S02]  /*32b0*/  FSEL R70, R28, -INF , P3 ;  /* 0xff8000001c467808 */ /* 0x000fe40001800000 */
[----:B------:R-:W-:Y:S01]  /*32c0*/  FMNMX.FTZ R25, R67, R86, !PT ;  /* 0x0000005643197209 */ /* 0x000fe20007810000 */
[----:B------:R-:W1:Y:S01]  /*32d0*/  MUFU.EX2 R13, R103 ;  /* 0x00000067000d7308 */ /* 0x000e620000000800 */
[----:B------:R-:W-:-:S02]  /*32e0*/  ISETP.GT.AND P3, PT, R2, 0x90, PT ;  /* 0x000000900200780c */ /* 0x000fc40003f64270 */
[----:B------:R-:W-:Y:S02]  /*32f0*/  FSEL R29, R29, -INF , P4 ;  /* 0xff8000001d1d7808 */ /* 0x000fe40002000000 */
[----:B------:R-:W-:Y:S02]  /*3300*/  FMNMX.FTZ R28, R70, R25, !PT ;  /* 0x00000019461c7209 */ /* 0x000fe40007810000 */
[----:B------:R-:W-:Y:S01]  /*3310*/  ISETP.GT.AND P4, PT, R2, 0x91, PT ;  /* 0x000000910200780c */ /* 0x000fe20003f84270 */
[----:B------:R2:W-:Y:S01]  /*3320*/  MUFU.EX2 R25, R90 ;  /* 0x0000005a00197308 */ /* 0x0005e20000000800 */
[----:B------:R-:W-:Y:S02]  /*3330*/  FSEL R32, R32, -INF , P3 ;  /* 0xff80000020207808 */ /* 0x000fe40001800000 */
[----:B------:R-:W-:Y:S01]  /*3340*/  FMNMX.FTZ R87, R29, R28, !PT ;  /* 0x0000001c1d577209 */ /* 0x000fe20007810000 */
[----:B------:R-:W-:-:S01]  /*3350*/  FFMA.FTZ R28, R42, UR43, -R4 ;  /* 0x0000002b2a1c7c23 */ /* 0x000fc20008010804 */
[----:B------:R-:W-:-:S02]  /*3360*/  ISETP.GT.AND P3, PT, R2, 0x98, PT ;  /* 0x000000980200780c */ /* 0x000fc40003f64270 */
[----:B------:R-:W-:Y:S01]  /*3370*/  FSEL R71, R33, -INF , P4 ;  /* 0xff80000021477808 */ /* 0x000fe20002000000 */
[----:B------:R-:W-:Y:S01]  /*3380*/  MUFU.EX2 R14, R14 ;  /* 0x0000000e000e7308 */ /* 0x000fe20000000800 */
[----:B------:R-:W-:Y:S01]  /*3390*/  FMNMX.FTZ R42, R32, R87, !PT ;  /* 0x00000057202a7209 */ /* 0x000fe20007810000 */
[--C-:B--2---:R-:W-:Y:S01]  /*33a0*/  FFMA.FTZ R90, R43, UR43, -R4.reuse ;  /* 0x0000002b2b5a7c23 */ /* 0x104fe20008010804 */
[----:B------:R-:W-:Y:S01]  /*33b0*/  ISETP.GT.AND P4, PT, R2, 0x99, PT ;  /* 0x000000990200780c */ /* 0x000fe20003f84270 */
[--C-:B------:R-:W-:Y:S01]  /*33c0*/  FFMA.FTZ R43, R51, UR43, -R4.reuse ;  /* 0x0000002b332b7c23 */ /* 0x100fe20008010804 */
[----:B------:R-:W-:Y:S01]  /*33d0*/  FSEL R86, R36, -INF , P3 ;  /* 0xff80000024567808 */ /* 0x000fe20001800000 */
[----:B------:R-:W-:Y:S01]  /*33e0*/  IMAD.U32 R51, RZ, RZ, UR43 ;  /* 0x0000002bff337e24 */ /* 0x000fe2000f8e00ff */
[----:B------:R-:W-:Y:S01]  /*33f0*/  FMNMX.FTZ R33, R71, R42, !PT ;  /* 0x0000002a47217209 */ /* 0x000fe20007810000 */
[--C-:B------:R-:W-:Y:S01]  /*3400*/  FFMA.FTZ R42, R50, UR43, -R4.reuse ;  /* 0x0000002b322a7c23 */ /* 0x100fe20008010804 */
[----:B------:R-:W-:Y:S01]  /*3410*/  FSEL R87, R37, -INF , P4 ;  /* 0xff80000025577808 */ /* 0x000fe20002000000 */
[--C-:B------:R-:W-:Y:S01]  /*3420*/  FFMA.FTZ R36, R46, UR43, -R4.reuse ;  /* 0x0000002b2e247c23 */ /* 0x100fe20008010804 */
[----:B------:R-:W-:Y:S01]  /*3430*/  FMNMX.FTZ R2, R86, R33, !PT ;  /* 0x0000002156027209 */ /* 0x000fe20007810000 */
[--C-:B------:R-:W-:Y:S01]  /*3440*/  FFMA.FTZ R37, R47, UR43, -R4.reuse ;  /* 0x0000002b2f257c23 */ /* 0x100fe20008010804 */
[----:B------:R-:W-:-:S01]  /*3450*/  FFMA.FTZ R46, R54, UR43, -R4 ;  /* 0x0000002b362e7c23 */ /* 0x000fc20008010804 */
[----:B------:R-:W-:Y:S01]  /*3460*/  FFMA.FTZ R47, R55, UR43, -R4 ;  /* 0x0000002b372f7c23 */ /* 0x000fe20008010804 */
[----:B------:R-:W-:Y:S01]  /*3470*/  FMNMX.FTZ R2, R87, R2, !PT ;  /* 0x0000000257027209 */ /* 0x000fe20007810000 */
[----:B------:R-:W-:Y:S01]  /*3480*/  MUFU.EX2 R33, R90 ;  /* 0x0000005a00217308 */ /* 0x000fe20000000800 */
[----:B0-----:R-:W-:-:S02]  /*3490*/  F2FP.SATFINITE.E4M3.F32.PACK_AB_MERGE_C R153, R9, R8, RZ ;  /* 0x000000080999723e */ /* 0x001fc400048070ff */
[----:B-1----:R-:W-:Y:S01]  /*34a0*/  F2FP.SATFINITE.E4M3.F32.PACK_AB_MERGE_C R155, R13, R12, RZ ;  /* 0x0000000c0d9b723e */ /* 0x002fe200048070ff */
[----:B------:R-:W0:Y:S01]  /*34b0*/  SHFL.BFLY PT, R91, R2, 0x2, 0x1f ;  /* 0x0c401f00025b7f89 */ /* 0x000e2200000e0000 */
[----:B------:R-:W-:Y:S02]  /*34c0*/  F2FP.SATFINITE.E4M3.F32.PACK_AB_MERGE_C R153, R7, R6, R153 ;  /* 0x000000060799723e */ /* 0x000fe40004807099 */
[----:B------:R-:W-:Y:S01]  /*34d0*/  F2FP.SATFINITE.E4M3.F32.PACK_AB_MERGE_C R155, R11, R10, R155 ;  /* 0x0000000a0b9b723e */ /* 0x000fe2000480709b */
[----:B------:R-:W-:Y:S01]  /*34e0*/  MUFU.EX2 R15, R15 ;  /* 0x0000000f000f7308 */ /* 0x000fe20000000800 */
[----:B------:R-:W-:-:S07]  /*34f0*/  F2FP.SATFINITE.E4M3.F32.PACK_AB_MERGE_C R151, R79, R60, RZ ;  /* 0x0000003c4f97723e */ /* 0x000fce00048070ff */
[----:B------:R-:W1:Y:S08]  /*3500*/  MUFU.EX2 R20, R20 ;  /* 0x0000001400147308 */ /* 0x000e700000000800 */
[----:B------:R-:W2:Y:S01]  /*3510*/  MUFU.EX2 R74, R74 ;  /* 0x0000004a004a7308 */ /* 0x000ea20000000800 */
[----:B0-----:R-:W-:-:S07]  /*3520*/  FMNMX.FTZ R91, R2, R91, !PT ;  /* 0x0000005b025b7209 */ /* 0x001fce0007810000 */
[----:B------:R-:W-:Y:S01]  /*3530*/  MUFU.EX2 R58, R58 ;  /* 0x0000003a003a7308 */ /* 0x000fe20000000800 */
[----:B------:R-:W0:Y:S01]  /*3540*/  SHFL.BFLY PT, R2, R91, 0x1, 0x1f ;  /* 0x0c201f005b027f89 */ /* 0x000e2200000e0000 */
[----:B-1----:R-:W-:-:S04]  /*3550*/  F2FP.SATFINITE.E4M3.F32.PACK_AB_MERGE_C R149, R21, R20, RZ ;  /* 0x000000141595723e */ /* 0x002fc800048070ff */
[----:B------:R-:W-:Y:S02]  /*3560*/  F2FP.SATFINITE.E4M3.F32.PACK_AB_MERGE_C R149, R15, R14, R149 ;  /* 0x0000000e0f95723e */ /* 0x000fe40004807095 */
[----:B------:R-:W-:Y:S01]  /*3570*/  MUFU.EX2 R59, R59 ;  /* 0x0000003b003b7308 */ /* 0x000fe20000000800 */
[----:B--2---:R-:W-:-:S07]  /*3580*/  F2FP.SATFINITE.E4M3.F32.PACK_AB_MERGE_C R151, R75, R74, R151 ;  /* 0x0000004a4b97723e */ /* 0x004fce0004807097 */
[----:B------:R-:W1:Y:S08]  /*3590*/  MUFU.EX2 R63, R63 ;  /* 0x0000003f003f7308 */ /* 0x000e700000000800 */
[----:B------:R-:W-:Y:S01]  /*35a0*/  MUFU.EX2 R48, R48 ;  /* 0x0000003000307308 */ /* 0x000fe20000000800 */
[----:B0-----:R-:W-:-:S04]  /*35b0*/  FMNMX.FTZ R2, R91, R2, !PT ;  /* 0x000000025b027209 */ /* 0x001fc80007810000 */
[C---:B------:R-:W-:Y:S01]  /*35c0*/  FSETP.NEU.FTZ.AND P3, PT, R2.reuse, -INF , PT ;  /* 0xff8000000200780b */ /* 0x040fe20003f7d000 */
[----:B------:R-:W-:-:S02]  /*35d0*/  FFMA.FTZ R50, R2, R51, -8 ;  /* 0xc100000002327423 */ /* 0x000fc40000010033 */
[----:B------:R-:W-:Y:S01]  /*35e0*/  MUFU.EX2 R24, R24 ;  /* 0x0000001800187308 */ /* 0x000fe20000000800 */
[----:B-1----:R-:W-:Y:S02]  /*35f0*/  F2FP.SATFINITE.E4M3.F32.PACK_AB_MERGE_C R145, R63, R44, RZ ;  /* 0x0000002c3f91723e */ /* 0x002fe400048070ff */
[----:B------:R-:W-:Y:S02]  /*3600*/  FSEL R50, R50, RZ, P3 ;  /* 0x000000ff32327208 */ /* 0x000fe40001800000 */
[----:B------:R-:W-:Y:S02]  /*3610*/  PLOP3.LUT P3, PT, PT, PT, UP1, 0x80, 0x0 ;  /* 0x000000000000781c */ /* 0x000fe40003f6f018 */
[----:B------:R-:W-:Y:S01]  /*3620*/  F2FP.SATFINITE.E4M3.F32.PACK_AB_MERGE_C R145, R59, R58, R145 ;  /* 0x0000003a3b91723e */ /* 0x000fe20004807091 */
        /* <DEDUP_REMOVED lines=20> */
[----:B------:R-:W-:Y:S01]  /*3770*/  FFMA.FTZ R80, R84, UR43, -R50 ;  /* 0x0000002b54507c23 */ /* 0x000fe20008010832 */
[----:B------:R-:W-:-:S01]  /*3780*/  FADD.FTZ R84, R8, R69 ;  /* 0x0000004508547221 */ /* 0x000fc20000010000 */
[----:B------:R-:W1:Y:S01]  /*3790*/  MUFU.EX2 R88, R88 ;  /* 0x0000005800587308 */ /* 0x000e620000000800 */
[----:B------:R-:W-:-:S01]  /*37a0*/  FFMA.FTZ R91, R101, UR43, -R50 ;  /* 0x0000002b655b7c23 */ /* 0x000fc20008010832 */
[----:B------:R-:W-:Y:S01]  /*37b0*/  FFMA.FTZ R72, R72, UR43, -R50 ;  /* 0x0000002b48487c23 */ /* 0x000fe20008010832 */
[----:B------:R-:W-:-:S01]  /*37c0*/  FADD.FTZ R97, R9, R84 ;  /* 0x0000005409617221 */ /* 0x000fc20000010000 */
[--C-:B------:R-:W-:Y:S01]  /*37d0*/  FFMA.FTZ R73, R73, UR43, -R50.reuse ;  /* 0x0000002b49497c23 */ /* 0x100fe20008010832 */
[----:B------:R-:W-:-:S01]  /*37e0*/  FFMA.FTZ R69, R40, UR43, -R50 ;  /* 0x0000002b28457c23 */ /* 0x000fc20008010832 */
[----:B------:R-:W-:-:S02]  /*37f0*/  @!P1 VIADD R40, R3, 0x13240 ;  /* 0x0001324003289836 */ /* 0x000fc40000000000 */
[----:B------:R-:W-:-:S01]  /*3800*/  FADD.FTZ R94, R10, R97 ;  /* 0x000000610a5e7221 */ /* 0x000fc20000010000 */
[----:B------:R-:W2:Y:S01]  /*3810*/  MUFU.EX2 R89, R89 ;  /* 0x0000005900597308 */ /* 0x000ea20000000800 */
[----:B0-----:R-:W-:-:S01]  /*3820*/  FADD.FTZ R95, R4, R51 ;  /* 0x00000033045f7221 */ /* 0x001fc20000010000 */
[----:B------:R-:W-:Y:S01]  /*3830*/  FFMA.FTZ R56, R56, UR43, -R50 ;  /* 0x0000002b38387c23 */ /* 0x000fe20008010832 */
[----:B------:R-:W-:-:S01]  /*3840*/  FADD.FTZ R97, R11, R94 ;  /* 0x0000005e0b617221 */ /* 0x000fc20000010000 */
[----:B------:R-:W-:Y:S01]  /*3850*/  @!P1 PRMT R40, RZ, 0x654, R40 ;  /* 0x00000654ff289816 */ /* 0x000fe20000000028 */
[----:B------:R-:W-:-:S01]  /*3860*/  FFMA.FTZ R57, R57, UR43, -R50 ;  /* 0x0000002b39397c23 */ /* 0x000fc20008010832 */
[----:B------:R-:W-:Y:S01]  /*3870*/  FFMA.FTZ R78, R78, UR43, -R50 ;  /* 0x0000002b4e4e7c23 */ /* 0x000fe20008010832 */
[----:B------:R-:W-:-:S01]  /*3880*/  FADD.FTZ R96, R12, R97 ;  /* 0x000000610c607221 */ /* 0x000fc20000010000 */
[----:B------:R-:W0:Y:S01]  /*3890*/  MUFU.EX2 R54, R54 ;  /* 0x0000003600367308 */ /* 0x000e220000000800 */
[----:B-1----:R-:W-:-:S01]  /*38a0*/  FADD.FTZ R84, R88, R95 ;  /* 0x0000005f58547221 */ /* 0x002fc20000010000 */
[----:B------:R1:W-:Y:S01]  /*38b0*/  @!P1 SYNCS.ARRIVE.TRANS64.RED.A1T0 RZ, [R40+URZ], RZ ;  /* 0x000000ff28ff99a7 */ /* 0x0003e2000810043f */
[----:B------:R-:W-:Y:S01]  /*38c0*/  F2FP.SATFINITE.E4M3.F32.PACK_AB_MERGE_C R147, R25, R24, RZ ;  /* 0x000000181993723e */ /* 0x000fe200048070ff */
[--C-:B------:R-:W-:Y:S01]  /*38d0*/  FFMA.FTZ R83, R83, UR43, -R50.reuse ;  /* 0x0000002b53537c23 */ /* 0x100fe20008010832 */
[----:B------:R-:W-:-:S01]  /*38e0*/  FFMA.FTZ R53, R53, UR43, -R50 ;  /* 0x0000002b35357c23 */ /* 0x000fc20008010832 */
[--C-:B------:R-:W-:Y:S01]  /*38f0*/  FFMA.FTZ R66, R66, UR43, -R50.reuse ;  /* 0x0000002b42427c23 */ /* 0x100fe20008010832 */
[----:B------:R-:W-:-:S01]  /*3900*/  FFMA.FTZ R67, R67, UR43, -R50 ;  /* 0x0000002b43437c23 */ /* 0x000fc20008010832 */
[----:B------:R-:W3:Y:S01]  /*3910*/  MUFU.EX2 R55, R55 ;  /* 0x0000003700377308 */ /* 0x000ee20000000800 */
[----:B--2---:R-:W-:-:S01]  /*3920*/  FADD.FTZ R95, R89, R84 ;  /* 0x00000054595f7221 */ /* 0x004fc20000010000 */
[--C-:B------:R-:W-:Y:S01]  /*3930*/  FFMA.FTZ R84, R41, UR43, -R50.reuse ;  /* 0x0000002b29547c23 */ /* 0x100fe20008010832 */
[----:B------:R-:W-:-:S01]  /*3940*/  FFMA.FTZ R41, R62, UR43, -R50 ;  /* 0x0000002b3e297c23 */ /* 0x000fc20008010832 */
[--C-:B------:R-:W-:Y:S01]  /*3950*/  FFMA.FTZ R62, R45, UR43, -R50.reuse ;  /* 0x0000002b2d3e7c23 */ /* 0x100fe20008010832 */
[----:B------:R-:W-:-:S01]  /*3960*/  FFMA.FTZ R45, R82, UR43, -R50 ;  /* 0x0000002b522d7c23 */ /* 0x000fc20008010832 */
[----:B------:R-:W-:Y:S01]  /*3970*/  FFMA.FTZ R70, R70, UR43, -R50 ;  /* 0x0000002b46467c23 */ /* 0x000fe20008010832 */
[----:B------:R-:W-:Y:S01]  /*3980*/  F2FP.SATFINITE.E4M3.F32.PACK_AB_MERGE_C R88, R89, R88, RZ ;  /* 0x000000585958723e */ /* 0x000fe200048070ff */
[----:B------:R-:W2:Y:S01]  /*3990*/  MUFU.EX2 R90, R90 ;  /* 0x0000005a005a7308 */ /* 0x000ea20000000800 */
[----:B0-----:R-:W-:-:S01]  /*39a0*/  FADD.FTZ R94, R54, R95 ;  /* 0x0000005f365e7221 */ /* 0x001fc20000010000 */
[----:B------:R-:W-:Y:S01]  /*39b0*/  FADD.FTZ R95, R13, R96 ;  /* 0x000000600d5f7221 */ /* 0x000fe20000010000 */
[----:B------:R-:W-:-:S01]  /*39c0*/  FFMA.FTZ R29, R29, UR43, -R50 ;  /* 0x0000002b1d1d7c23 */ /* 0x000fc20008010832 */
[----:B------:R-:W-:Y:S01]  /*39d0*/  F2FP.SATFINITE.E4M3.F32.PACK_AB_MERGE_C R152, R51, R4, R88 ;  /* 0x000000043398723e */ /* 0x000fe20004807058 */
[----:B------:R-:W-:-:S01]  /*39e0*/  FFMA.FTZ R71, R71, UR43, -R50 ;  /* 0x0000002b47477c23 */ /* 0x000fc20008010832 */
[----:B------:R-:W-:Y:S01]  /*39f0*/  FFMA.FTZ R86, R86, UR43, -R50 ;  /* 0x0000002b56567c23 */ /* 0x000fe20008010832 */
[----:B------:R-:W-:Y:S01]  /*3a00*/  F2FP.SATFINITE.E4M3.F32.PACK_AB_MERGE_C R147, R49, R48, R147 ;  /* 0x000000303193723e */ /* 0x000fe20004807093 */
[----:B------:R-:W0:Y:S08]  /*3a10*/  MUFU.EX2 R91, R91 ;  /* 0x0000005b005b7308 */ /* 0x000e300000000800 */
[----:B------:R-:W4:Y:S08]  /*3a20*/  MUFU.EX2 R72, R72 ;  /* 0x0000004800487308 */ /* 0x000f300000000800 */
[----:B------:R-:W5:Y:S08]  /*3a30*/  MUFU.EX2 R73, R73 ;  /* 0x0000004900497308 */ /* 0x000f700000000800 */
[----:B------:R3:W-:Y:S08]  /*3a40*/  MUFU.EX2 R3, R69 ;  /* 0x0000004500037308 */ /* 0x0007f00000000800 */
[----:B------:R-:W1:Y:S01]  /*3a50*/  MUFU.EX2 R92, R92 ;  /* 0x0000005c005c7308 */ /* 0x000e620000000800 */
[----:B---3--:R-:W-:-:S01]  /*3a60*/  FADD.FTZ R69, R55, R94 ;  /* 0x0000005e37457221 */ /* 0x008fc20000010000 */
[----:B------:R-:W-:-:S03]  /*3a70*/  FADD.FTZ R94, R14, R95 ;  /* 0x0000005f0e5e7221 */ /* 0x000fc60000010000 */
[----:B--2---:R-:W-:Y:S01]  /*3a80*/  FADD.FTZ R82, R90, R69 ;  /* 0x000000455a527221 */ /* 0x004fe20000010000 */
[----:B------:R-:W-:-:S01]  /*3a90*/  FADD.FTZ R97, R15, R94 ;  /* 0x0000005e0f617221 */ /* 0x000fc20000010000 */
[----:B------:R-:W-:Y:S01]  /*3aa0*/  FFMA.FTZ R69, R52, UR43, -R50 ;  /* 0x0000002b34457c23 */ /* 0x000fe20008010832 */
[----:B------:R-:W2:Y:S01]  /*3ab0*/  MUFU.EX2 R93, R93 ;  /* 0x0000005d005d7308 */ /* 0x000ea20000000800 */
[----:B0-----:R-:W-:-:S01]  /*3ac0*/  FADD.FTZ R95, R91, R82 ;  /* 0x000000525b5f7221 */ /* 0x001fc20000010000 */
[----:B------:R-:W-:-:S03]  /*3ad0*/  F2FP.SATFINITE.E4M3.F32.PACK_AB_MERGE_C R90, R91, R90, RZ ;  /* 0x0000005a5b5a723e */ /* 0x000fc600048070ff */
[----:B----4-:R-:W-:Y:S01]  /*3ae0*/  FADD.FTZ R82, R72, R95 ;  /* 0x0000005f48527221 */ /* 0x010fe20000010000 */
[----:B------:R-:W-:Y:S02]  /*3af0*/  F2FP.SATFINITE.E4M3.F32.PACK_AB_MERGE_C R154, R55, R54, R90 ;  /* 0x00000036379a723e */ /* 0x000fe4000480705a */
[----:B------:R-:W-:Y:S01]  /*3b00*/  CS2R R54, SRZ ;  /* 0x0000000000367805 */ /* 0x000fe2000001ff00 */
[----:B------:R-:W0:Y:S01]  /*3b10*/  MUFU.EX2 R76, R76 ;  /* 0x0000004c004c7308 */ /* 0x000e220000000800 */
[----:B-----5:R-:W-:-:S04]  /*3b20*/  FADD.FTZ R95, R73, R82 ;  /* 0x00000052495f7221 */ /* 0x020fc80000010000 */
[----:B-1----:R-:W-:-:S03]  /*3b30*/  FADD.FTZ R82, R92, R95 ;  /* 0x0000005f5c527221 */ /* 0x002fc60000010000 */
[----:B------:R1:W-:Y:S01]  /*3b40*/  MUFU.EX2 R40, R84 ;  /* 0x0000005400287308 */ /* 0x0003e20000000800 */
[----:B--2---:R-:W-:-:S01]  /*3b50*/  FADD.FTZ R95, R93, R82 ;  /* 0x000000525d5f7221 */ /* 0x004fc20000010000 */
[----:B------:R-:W-:-:S04]  /*3b60*/  F2FP.SATFINITE.E4M3.F32.PACK_AB_MERGE_C R92, R93, R92, RZ ;  /* 0x0000005c5d5c723e */ /* 0x000fc800048070ff */
[----:B------:R-:W-:Y:S02]  /*3b70*/  F2FP.SATFINITE.E4M3.F32.PACK_AB_MERGE_C R148, R73, R72, R92 ;  /* 0x000000484994723e */ /* 0x000fe4000480705c */
        /* <DEDUP_REMOVED lines=12> */
[----:B0-----:R-:W-:-:S01]  /*3c40*/  FADD.FTZ R82, R80, R95 ;  /* 0x0000005f50527221 */ /* 0x001fc20000010000 */
[----:B------:R-:W-:-:S04]  /*3c50*/  FADD.FTZ R12, R58, R9 ;  /* 0x000000093a0c7221 */ /* 0x000fc80000010000 */
[----:B------:R-:W-:Y:S02]  /*3c60*/  FADD.FTZ R13, R59, R12 ;  /* 0x0000000c3b0d7221 */ /* 0x000fe40000010000 */
        /* <DEDUP_REMOVED lines=8> */
[----:B------:R-:W-:-:S04]  /*3cf0*/  FADD.FTZ R20, R48, R63 ;  /* 0x0000003f30147221 */ /* 0x000fc80000010000 */
[----:B------:R-:W-:Y:S01]  /*3d00*/  FADD.FTZ R21, R49, R20 ;  /* 0x0000001431157221 */ /* 0x000fe20000010000 */
[----:B------:R-:W-:Y:S01]  /*3d10*/  CS2R R48, SRZ ;  /* 0x0000000000307805 */ /* 0x000fe2000001ff00 */
[----:B------:R-:W2:Y:S01]  /*3d20*/  MUFU.EX2 R85, R85 ;  /* 0x0000005500557308 */ /* 0x000ea20000000800 */
[----:B0-----:R-:W-:-:S01]  /*3d30*/  FADD.FTZ R9, R57, R12 ;  /* 0x0000000c39097221 */ /* 0x001fc20000010000 */
[----:B------:R-:W-:-:S04]  /*3d40*/  FADD.FTZ R20, R24, R21 ;  /* 0x0000001518147221 */ /* 0x000fc80000010000 */
[----:B------:R-:W-:Y:S02]  /*3d50*/  FADD.FTZ R25, R25, R20 ;  /* 0x0000001419197221 */ /* 0x000fe40000010000 */
        /* <DEDUP_REMOVED lines=13> */
[C---:B0-----:R-:W-:Y:S01]  /*3e30*/  F2FP.SATFINITE.E4M3.F32.PACK_AB_MERGE_C R65, R68.reuse, R65, RZ ;  /* 0x000000414441723e */ /* 0x041fe200048070ff */
[----:B------:R-:W-:-:S03]  /*3e40*/  FADD.FTZ R68, R68, R7 ;  /* 0x0000000744447221 */ /* 0x000fc60000010000 */
[----:B------:R-:W-:Y:S01]  /*3e50*/  F2FP.SATFINITE.E4M3.F32.PACK_AB_MERGE_C R146, R64, R61, R65 ;  /* 0x0000003d4092723e */ /* 0x000fe20004807041 */
[----:B------:R-:W-:-:S02]  /*3e60*/  FADD.FTZ R7, R3, R68 ;  /* 0x0000004403077221 */ /* 0x000fc40000010000 */
[----:B------:R-:W0:Y:S01]  /*3e70*/  MUFU.EX2 R41, R41 ;  /* 0x0000002900297308 */ /* 0x000e220000000800 */
[----:B-1----:R-:W-:-:S01]  /*3e80*/  FADD.FTZ R6, R28, R25 ;  /* 0x000000191c067221 */ /* 0x002fc20000010000 */
[----:B------:R-:W-:-:S03]  /*3e90*/  CS2R R24, SRZ ;  /* 0x0000000000187805 */ /* 0x000fc6000001ff00 */
[----:B------:R-:W-:Y:S01]  /*3ea0*/  FADD.FTZ R11, R33, R6 ;  /* 0x00000006210b7221 */ /* 0x000fe20000010000 */
[----:B------:R-:W-:-:S02]  /*3eb0*/  FADD.FTZ R6, R40, R7 ;  /* 0x0000000728067221 */ /* 0x000fc40000010000 */
[----:B------:R-:W1:Y:S01]  /*3ec0*/  MUFU.EX2 R37, R37 ;  /* 0x0000002500257308 */ /* 0x000e620000000800 */
[----:B--2---:R-:W-:-:S07]  /*3ed0*/  FADD.FTZ R10, R36, R11 ;  /* 0x0000000b240a7221 */ /* 0x004fce0000010000 */
[----:B------:R2:W3:Y:S01]  /*3ee0*/  MUFU.EX2 R52, R62 ;  /* 0x0000003e00347308 */ /* 0x0004e20000000800 */
[----:B0-----:R-:W-:-:S07]  /*3ef0*/  FADD.FTZ R7, R41, R6 ;  /* 0x0000000629077221 */ /* 0x001fce0000010000 */
[----:B------:R-:W0:Y:S01]  /*3f00*/  MUFU.EX2 R42, R42 ;  /* 0x0000002a002a7308 */ /* 0x000e220000000800 */
[----:B--2---:R-:W-:-:S01]  /*3f10*/  FFMA.FTZ R62, R32, UR43, -R50 ;  /* 0x0000002b203e7c23 */ /* 0x004fc20008010832 */
[C---:B-1----:R-:W-:Y:S01]  /*3f20*/  F2FP.SATFINITE.E4M3.F32.PACK_AB_MERGE_C R36, R37.reuse, R36, RZ ;  /* 0x000000242524723e */ /* 0x042fe200048070ff */
[----:B------:R-:W-:-:S01]  /*3f30*/  FADD.FTZ R37, R37, R10 ;  /* 0x0000000a25257221 */ /* 0x000fc20000010000 */
[----:B------:R-:W-:Y:S02]  /*3f40*/  FFMA.FTZ R50, R87, UR43, -R50 ;  /* 0x0000002b57327c23 */ /* 0x000fe40008010832 */
[----:B------:R-:W-:Y:S02]  /*3f50*/  F2FP.SATFINITE.E4M3.F32.PACK_AB_MERGE_C R141, R33, R28, R36 ;  /* 0x0000001c218d723e */ /* 0x000fe40004807024 */
[----:B------:R-:W1:Y:S01]  /*3f60*/  MUFU.EX2 R45, R45 ;  /* 0x0000002d002d7308 */ /* 0x000e620000000800 */
[C---:B---3--:R-:W-:Y:S01]  /*3f70*/  F2FP.SATFINITE.E4M3.F32.PACK_AB_MERGE_C R41, R52.reuse, R41, RZ ;  /* 0x000000293429723e */ /* 0x048fe200048070ff */
[----:B------:R-:W-:-:S03]  /*3f80*/  FADD.FTZ R52, R52, R7 ;  /* 0x0000000734347221 */ /* 0x000fc60000010000 */
[----:B------:R-:W-:Y:S02]  /*3f90*/  F2FP.SATFINITE.E4M3.F32.PACK_AB_MERGE_C R140, R40, R3, R41 ;  /* 0x00000003288c723e */ /* 0x000fe40004807029 */
[----:B------:R-:W-:Y:S01]  /*3fa0*/  CS2R R40, SRZ ;  /* 0x0000000000287805 */ /* 0x000fe2000001ff00 */
[----:B------:R-:W2:Y:S01]  /*3fb0*/  MUFU.EX2 R43, R43 ;  /* 0x0000002b002b7308 */ /* 0x000ea20000000800 */
[----:B0-----:R-:W-:-:S01]  /*3fc0*/  FADD.FTZ R6, R42, R37 ;  /* 0x000000252a067221 */ /* 0x001fc20000010000 */
[----:B------:R-:W-:-:S06]  /*3fd0*/  CS2R R36, SRZ ;  /* 0x0000000000247805 */ /* 0x000fcc000001ff00 */
[----:B------:R-:W0:Y:S01]  /*3fe0*/  MUFU.EX2 R32, R83 ;  /* 0x0000005300207308 */ /* 0x000e220000000800 */
[----:B-1----:R-:W-:-:S07]  /*3ff0*/  FADD.FTZ R7, R45, R52 ;  /* 0x000000342d077221 */ /* 0x002fce0000010000 */
[----:B------:R-:W-:Y:S01]  /*4000*/  MUFU.EX2 R46, R46 ;  /* 0x0000002e002e7308 */ /* 0x000fe20000000800 */
[----:B--2---:R-:W-:-:S07]  /*4010*/  FADD.FTZ R11, R43, R6 ;  /* 0x000000062b0b7221 */ /* 0x004fce0000010000 */
[----:B------:R-:W1:Y:S01]  /*4020*/  MUFU.EX2 R47, R47 ;  /* 0x0000002f002f7308 */ /* 0x000e620000000800 */
[----:B0-----:R-:W-:-:S07]  /*4030*/  FADD.FTZ R7, R32, R7 ;  /* 0x0000000720077221 */ /* 0x001fce0000010000 */
[----:B------:R-:W0:Y:S08]  /*4040*/  MUFU.EX2 R8, R69 ;  /* 0x0000004500087308 */ /* 0x000e300000000800 */
[----:B------:R-:W2:Y:S01]  /*4050*/  MUFU.EX2 R53, R53 ;  /* 0x0000003500357308 */ /* 0x000ea20000000800 */
[----:B-1----:R-:W-:Y:S01]  /*4060*/  F2FP.SATFINITE.E4M3.F32.PACK_AB_MERGE_C R10, R47, R46, RZ ;  /* 0x0000002e2f0a723e */ /* 0x002fe200048070ff */
[----:B------:R-:W-:-:S03]  /*4070*/  FADD.FTZ R46, R46, R11 ;  /* 0x0000000b2e2e7221 */ /* 0x000fc60000010000 */
[----:B------:R-:W-:Y:S01]  /*4080*/  F2FP.SATFINITE.E4M3.F32.PACK_AB_MERGE_C R143, R43, R42, R10 ;  /* 0x0000002a2b8f723e */ /* 0x000fe2000480700a */
[----:B------:R-:W-:-:S01]  /*4090*/  FADD.FTZ R47, R47, R46 ;  /* 0x0000002e2f2f7221 */ /* 0x000fc20000010000 */
[----:B------:R-:W-:Y:S01]  /*40a0*/  CS2R R42, SRZ ;  /* 0x00000000002a7805 */ /* 0x000fe2000001ff00 */
[----:B------:R-:W-:Y:S01]  /*40b0*/  MUFU.EX2 R30, R30 ;  /* 0x0000001e001e7308 */ /* 0x000fe20000000800 */
[----:B0-----:R-:W-:-:S07]  /*40c0*/  FADD.FTZ R4, R8, R7 ;  /* 0x0000000708047221 */ /* 0x001fce0000010000 */
[----:B------:R-:W0:Y:S01]  /*40d0*/  MUFU.EX2 R31, R31 ;  /* 0x0000001f001f7308 */ /* 0x000e220000000800 */
[----:B--2---:R-:W-:-:S01]  /*40e0*/  FADD.FTZ R4, R53, R4 ;  /* 0x0000000435047221 */ /* 0x004fc20000010000 */
[----:B------:R-:W-:Y:S02]  /*40f0*/  F2FP.SATFINITE.E4M3.F32.PACK_AB_MERGE_C R8, R53, R8, RZ ;  /* 0x000000083508723e */ /* 0x000fe400048070ff */
[----:B------:R-:W-:Y:S02]  /*4100*/  CS2R R52, SRZ ;  /* 0x0000000000347805 */ /* 0x000fe4000001ff00 */
[----:B------:R-:W-:Y:S02]  /*4110*/  F2FP.SATFINITE.E4M3.F32.PACK_AB_MERGE_C R142, R32, R45, R8 ;  /* 0x0000002d208e723e */ /* 0x000fe40004807008 */
[----:B------:R-:W-:Y:S01]  /*4120*/  CS2R R44, SRZ ;  /* 0x00000000002c7805 */ /* 0x000fe2000001ff00 */
[----:B------:R-:W1:Y:S01]  /*4130*/  MUFU.EX2 R26, R26 ;  /* 0x0000001a001a7308 */ /* 0x000e620000000800 */
[----:B------:R-:W-:-:S07]  /*4140*/  CS2R R32, SRZ ;  /* 0x0000000000207805 */ /* 0x000fce000001ff00 */
[----:B------:R-:W2:Y:S01]  /*4150*/  MUFU.EX2 R9, R66 ;  /* 0x0000004200097308 */ /* 0x000ea20000000800 */
[----:B0-----:R-:W-:-:S07]  /*4160*/  F2FP.SATFINITE.E4M3.F32.PACK_AB_MERGE_C R10, R31, R30, RZ ;  /* 0x0000001e1f0a723e */ /* 0x001fce00048070ff */
[----:B------:R-:W0:Y:S01]  /*4170*/  MUFU.EX2 R27, R27 ;  /* 0x0000001b001b7308 */ /* 0x000e220000000800 */
[----:B-1----:R-:W-:-:S01]  /*4180*/  FADD.FTZ R6, R26, R47 ;  /* 0x0000002f1a067221 */ /* 0x002fc20000010000 */
[----:B------:R-:W-:-:S06]  /*4190*/  CS2R R46, SRZ ;  /* 0x00000000002e7805 */ /* 0x000fcc000001ff00 */
[----:B------:R-:W1:Y:S01]  /*41a0*/  MUFU.EX2 R12, R67 ;  /* 0x00000043000c7308 */ /* 0x000e620000000800 */
[----:B--2---:R-:W-:-:S07]  /*41b0*/  FADD.FTZ R11, R9, R4 ;  /* 0x00000004090b7221 */ /* 0x004fce0000010000 */
        /* <DEDUP_REMOVED lines=11> */
[C---:B0-----:R-:W-:Y:S01]  /*4270*/  F2FP.SATFINITE.E4M3.F32.PACK_AB_MERGE_C R70, R29.reuse, R70, RZ ;  /* 0x000000461d46723e */ /* 0x041fe200048070ff */
[----:B------:R-:W-:-:S03]  /*4280*/  FADD.FTZ R29, R29, R4 ;  /* 0x000000041d1d7221 */ /* 0x000fc60000010000 */
[----:B------:R-:W-:-:S03]  /*4290*/  F2FP.SATFINITE.E4M3.F32.PACK_AB_MERGE_C R136, R12, R9, R70 ;  /* 0x000000090c88723e */ /* 0x000fc60004807046 */
[----:B------:R-:W0:Y:S08]  /*42a0*/  MUFU.EX2 R34, R34 ;  /* 0x0000002200227308 */ /* 0x000e300000000800 */
[----:B------:R-:W2:Y:S01]  /*42b0*/  MUFU.EX2 R62, R62 ;  /* 0x0000003e003e7308 */ /* 0x000ea20000000800 */
[----:B-1----:R-:W-:-:S07]  /*42c0*/  F2FP.SATFINITE.E4M3.F32.PACK_AB_MERGE_C R10, R39, R38, RZ ;  /* 0x00000026270a723e */ /* 0x002fce00048070ff */
[----:B------:R-:W1:Y:S01]  /*42d0*/  MUFU.EX2 R35, R35 ;  /* 0x0000002300237308 */ /* 0x000e620000000800 */
[----:B0-----:R-:W-:-:S01]  /*42e0*/  FADD.FTZ R6, R34, R31 ;  /* 0x0000001f22067221 */ /* 0x001fc20000010000 */
[----:B------:R-:W-:-:S06]  /*42f0*/  CS2R R30, SRZ ;  /* 0x00000000001e7805 */ /* 0x000fcc000001ff00 */
[----:B------:R-:W0:Y:S01]  /*4300*/  MUFU.EX2 R71, R71 ;  /* 0x0000004700477308 */ /* 0x000e220000000800 */
[----:B--2---:R-:W-:-:S01]  /*4310*/  FADD.FTZ R4, R62, R29 ;  /* 0x0000001d3e047221 */ /* 0x004fc20000010000 */
[----:B------:R-:W-:-:S06]  /*4320*/  CS2R R28, SRZ ;  /* 0x00000000001c7805 */ /* 0x000fcc000001ff00 */
[----:B------:R-:W2:Y:S01]  /*4330*/  MUFU.EX2 R86, R86 ;  /* 0x0000005600567308 */ /* 0x000ea20000000800 */
[C---:B-1----:R-:W-:Y:S01]  /*4340*/  F2FP.SATFINITE.E4M3.F32.PACK_AB_MERGE_C R139, R35.reuse, R34, R10 ;  /* 0x00000022238b723e */ /* 0x042fe2000480700a */
[----:B------:R-:W-:-:S04]  /*4350*/  FADD.FTZ R35, R35, R6 ;  /* 0x0000000623237221 */ /* 0x000fc80000010000 */
[----:B------:R-:W-:Y:S01]  /*4360*/  FADD.FTZ R38, R38, R35 ;  /* 0x0000002326267221 */ /* 0x000fe20000010000 */
[----:B------:R-:W-:Y:S01]  /*4370*/  CS2R R34, SRZ ;  /* 0x0000000000227805 */ /* 0x000fe2000001ff00 */
[----:B------:R1:W3:Y:S01]  /*4380*/  MUFU.EX2 R7, R50 ;  /* 0x0000003200077308 */ /* 0x0002e20000000800 */
[----:B0-----:R-:W-:-:S04]  /*4390*/  FADD.FTZ R3, R71, R4 ;  /* 0x0000000447037221 */ /* 0x001fc80000010000 */
[----:B--2---:R-:W-:Y:S01]  /*43a0*/  FADD.FTZ R4, R86, R3 ;  /* 0x0000000356047221 */ /* 0x004fe20000010000 */
[----:B------:R-:W-:-:S01]  /*43b0*/  FADD.FTZ R3, R39, R38 ;  /* 0x0000002627037221 */ /* 0x000fc20000010000 */
[----:B-1----:R-:W-:Y:S02]  /*43c0*/  CS2R R50, SRZ ;  /* 0x0000000000327805 */ /* 0x002fe4000001ff00 */
[----:B------:R-:W-:Y:S02]  /*43d0*/  CS2R R38, SRZ ;  /* 0x0000000000267805 */ /* 0x000fe4000001ff00 */
[C---:B---3--:R-:W-:Y:S01]  /*43e0*/  F2FP.SATFINITE.E4M3.F32.PACK_AB_MERGE_C R6, R7.reuse, R86, RZ ;  /* 0x000000560706723e */ /* 0x048fe200048070ff */
[----:B------:R-:W-:-:S03]  /*43f0*/  FADD.FTZ R4, R7, R4 ;  /* 0x0000000407047221 */ /* 0x000fc60000010000 */
[----:B------:R-:W-:Y:S01]  /*4400*/  F2FP.SATFINITE.E4M3.F32.PACK_AB_MERGE_C R138, R71, R62, R6 ;  /* 0x0000003e478a723e */ /* 0x000fe20004807006 */
[----:B------:R-:W-:Y:S06]  /*4410*/  @!P3 BRA `(.L_x_1689) ;  /* 0x0000002c0074b947 */ /* 0x000fec0003800000 */
[----:B------:R-:W-:Y:S01]  /*4420*/  IMAD.MOV.U32 R7, RZ, RZ, R0 ;  /* 0x000000ffff077224 */ /* 0x000fe200078e0000 */
[----:B------:R-:W-:Y:S01]  /*4430*/  UMOV UR24, UR36 ;  /* 0x0000002400187c82 */ /* 0x000fe20008000000 */
[----:B------:R-:W-:Y:S01]  /*4440*/  IMAD.MOV.U32 R6, RZ, RZ, R2 ;  /* 0x000000ffff067224 */ /* 0x000fe200078e0002 */
[----:B------:R-:W-:Y:S01]  /*4450*/  UMOV UR23, UR37 ;  /* 0x0000002500177c82 */ /* 0x000fe20008000000 */
[----:B------:R-:W-:-:S07]  /*4460*/  IMAD.MOV.U32 R55, RZ, RZ, RZ ;  /* 0x000000ffff377224 */ /* 0x000fce00078e00ff */
.L_x_1699:
[----:B------:R-:W-:-:S04]  /*4470*/  UISETP.NE.AND UP1, UPT, UR23, 0x1, UPT ;  /* 0x000000011700788c */ /* 0x000fc8000bf25270 */
[----:B------:R-:W-:-:S04]  /*4480*/  USEL UR36, URZ, 0x1, UP1 ;  /* 0x000000013f247887 */ /* 0x000fc80008800000 */
[----:B------:R-:W-:Y:S01]  /*4490*/  ULOP3.LUT UR36, UR24, UR36, URZ, 0x3c, !UPT ;  /* 0x0000002418247292 */ /* 0x000fe2000f8e3c3f */
[----:B------:R-:W-:Y:S11]  /*44a0*/  @!P0 BRA `(.L_x_1690) ;  /* 0x0000000000048947 */ /* 0x000ff60003800000 */
[----:B------:R-:W-:Y:S01]  /*44b0*/  BPT.TRAP 0x1 ;  /* 0x000000040000795c */ /* 0x000fe20000300000 */
.L_x_1690:
        /* <DEDUP_REMOVED lines=9> */
.L_x_1691:
[----:B-1----:R-:W-:Y:S05]  /*4550*/  @P3 BRA `(.L_x_1692) ;  /* 0x0000000000083947 */ /* 0x002fea0003800000 */
[----:B------:R-:W1:Y:S02]  /*4560*/  SYNCS.PHASECHK.TRANS64.TRYWAIT P3, [UR20+0x13230], R0 ;  /* 0x01323000ff0075a7 */ /* 0x000e640008060154 */
[----:B-1----:R-:W-:Y:S05]  /*4570*/  @!P3 BRA `(.L_x_1693) ;  /* 0x000000c40014b947 */ /* 0x002fea0003800000 */
.L_x_1692:
        /* <DEDUP_REMOVED lines=64> */
.L_x_1694:
[----:B------:R-:W-:Y:S01]  /*4980*/  ULEA UR11, UR23, UR45, 0x3 ;  /* 0x0000002d170b7291 */ /* 0x000fe2000f8e183f */
[----:B01----:R-:W-:-:S05]  /*4990*/  IMAD.U32 R0, RZ, RZ, UR24 ;  /* 0x00000018ff007e24 */ /* 0x003fca000f8e00ff */
[----:B------:R-:W-:-:S04]  /*49a0*/  SHF.L.U32 R0, R0, 0x1f, RZ ;  /* 0x0000001f00007819 */ /* 0x000fc800000006ff */
[----:B------:R0:W1:Y:S01]  /*49b0*/  SYNCS.PHASECHK.TRANS64.TRYWAIT P3, [UR11+0x13250], R0 ;  /* 0x01325000ff0075a7 */ /* 0x000062000806014b */
[----:B------:R-:W-:Y:S05]  /*49c0*/  @!P0 BRA `(.L_x_1695) ;  /* 0x0000000000048947 */ /* 0x000fea0003800000 */
[----:B------:R-:W-:Y:S01]  /*49d0*/  BPT.TRAP 0x1 ;  /* 0x000000040000795c */ /* 0x000fe20000300000 */
.L_x_1695:
[----:B-1----:R-:W-:Y:S05]  /*49e0*/  @P3 BRA `(.L_x_1696) ;  /* 0x0000000000083947 */ /* 0x002fea0003800000 */
[----:B------:R-:W1:Y:S02]  /*49f0*/  SYNCS.PHASECHK.TRANS64.TRYWAIT P3, [UR11+0x13250], R0 ;  /* 0x01325000ff0075a7 */ /* 0x000e64000806014b */
[----:B-1----:R-:W-:Y:S05]  /*4a00*/  @!P3 BRA `(.L_x_1697) ;  /* 0x000000c00008b947 */ /* 0x002fea0003800000 */
.L_x_1696:
[----:B------:R-:W-:Y:S01]  /*4a10*/  UIADD3 UR6, UR45, 0x1000, URZ ;  /* 0x000010002d067890 */ /* 0x000fe2000fffe03f */
[----:B------:R-:W-:Y:S01]  /*4a20*/  WARPGROUP.ARRIVE ;  /* 0x00000000000079c5 */ /* 0x000fe20000000000 */
[----:B------:R-:W-:Y:S01]  /*4a30*/  UMOV UR7, 0xc0000010 ;  /* 0xc000001000077882 */ /* 0x000fe20000000000 */
[----:B------:R-:W-:Y:S01]  /*4a40*/  VIADD R8, R17, UR42 ;  /* 0x0000002a11087c36 */ /* 0x000fe20008000000 */
[----:B------:R-:W-:Y:S01]  /*4a50*/  USHF.R.U32.HI UR6, URZ, 0x4, UR6 ;  /* 0x000000043f067899 */ /* 0x000fe20008011606 */
[----:B------:R-:W-:-:S03]  /*4a60*/  IMAD.MOV.U32 R11, RZ, RZ, -0x2 ;  /* 0xfffffffeff0b7424 */ /* 0x000fc600078e00ff */
[----:B------:R-:W-:-:S04]  /*4a70*/  ULOP3.LUT UR6, UR6, 0x3fff, URZ, 0xc0, !UPT ;  /* 0x00003fff06067892 */ /* 0x000fc8000f8ec03f */
[----:B------:R-:W-:-:S04]  /*4a80*/  ULOP3.LUT UR6, UR6, 0x10000, URZ, 0xfc, !UPT ;  /* 0x0001000006067892 */ /* 0x000fc8000f8efc3f */
[----:B------:R-:W-:-:S07]  /*4a90*/  UIMAD UR10, UR23, 0x280, UR6 ;  /* 0x00000280170a78a4 */ /* 0x000fce000f8e0206 */
[----:B------:R-:W-:Y:S02]  /*4aa0*/  UMOV UR6, UR10 ;  /* 0x0000000a00067c82 */ /* 0x000fe40008000000 */
[----:B------:R-:W-:Y:S01]  /*4ab0*/  QGMMA.64x64x32.F32.E4M3.E4M3 R24, R152, gdesc[UR4], R24, gsb0 ;  /* 0x00e0000498187df3 */ /* 0x000fe20008000818 */
[----:B------:R-:W-:Y:S01]  /*4ac0*/  @UP0 ULDC UR6, c[0x0][0x44c] ;  /* 0x0001130000060ab9 */ /* 0x000fe20000000800 */
[----:B------:R-:W-:Y:S01]  /*4ad0*/  UMOV UR7, 0xc0000010 ;  /* 0xc000001000077882 */ /* 0x000fe20000000000 */
[----:B01----:R-:W-:Y:S01]  /*4ae0*/  @P2 IMAD.HI.U32 R0, R8, UR6, RZ ;  /* 0x0000000608002c27 */ /* 0x003fe2000f8e00ff */
[----:B------:R-:W-:-:S04]  /*4af0*/  @UP0 ULDC UR6, c[0x0][0x450] ;  /* 0x0001140000060ab9 */ /* 0x000fc80000000800 */
[----:B------:R-:W-:Y:S01]  /*4b00*/  @P2 SHF.R.U32.HI R8, RZ, UR6, R0 ;  /* 0x00000006ff082c19 */ /* 0x000fe20008011600 */
[----:B------:R-:W-:Y:S02]  /*4b10*/  UMOV UR6, 0x1 ;  /* 0x0000000100067882 */ /* 0x000fe40000000000 */
[----:B------:R-:W-:Y:S02]  /*4b20*/  UIMAD UR6, UR22, -0xa0, UR6 ;  /* 0xffffff60160678a4 */ /* 0x000fe4000f8e0206 */
[----:B------:R-:W0:Y:S04]  /*4b30*/  SHFL.IDX PT, R9, R8, RZ, 0x1c1f ;  /* 0x001c1fff08097589 */ /* 0x000e2800000e0000 */
[----:B------:R-:W-:Y:S01]  /*4b40*/  IMAD R0, R16, R11, UR6 ;  /* 0x0000000610007e24 */ /* 0x000fe2000f8e020b */
[----:B------:R-:W1:Y:S01]  /*4b50*/  SHFL.IDX PT, R15, R8, 0x1, 0x1c1f ;  /* 0x003c1f00080f7f89 */ /* 0x000e6200000e0000 */
[----:B------:R-:W-:Y:S01]  /*4b60*/  IMAD.U32 R11, RZ, RZ, UR50 ;  /* 0x00000032ff0b7e24 */ /* 0x000fe2000f8e00ff */
[----:B------:R-:W-:-:S04]  /*4b70*/  UIADD3 UR6, UR10, 0x80, URZ ;  /* 0x000000800a067890 */ /* 0x000fc8000fffe03f */
[----:B------:R-:W-:-:S05]  /*4b80*/  IADD3 R0, -R11, UR49, R0 ;  /* 0x000000310b007c10 */ /* 0x000fca000fffe100 */
[----:B0-----:R-:W-:-:S05]  /*4b90*/  IMAD.IADD R2, R0, 0x1, R9 ;  /* 0x0000000100027824 */ /* 0x001fca00078e0209 */
[----:B------:R-:W-:Y:S01]  /*4ba0*/  ISETP.GT.AND P3, PT, R2, RZ, PT ;  /* 0x000000ff0200720c */ /* 0x000fe20003f64270 */
[----:B-1----:R-:W-:Y:S01]  /*4bb0*/  IMAD.IADD R0, R0, 0x1, R15 ;  /* 0x0000000100007824 */ /* 0x002fe200078e020f */
        /* <DEDUP_REMOVED lines=133> */
[C---:B------:R-:W-:Y:S02]  /*5410*/  ISETP.GT.AND P5, PT, R0.reuse, RZ, PT ;  /* 0x000000ff0000720c */ /* 0x040fe40003fa4270 */
[----:B------:R-:W-:Y:S02]  /*5420*/  FMNMX.FTZ R11, R69, R2, !PT ;  /* 0x00000002450b7209 */ /* 0x000fe40007810000 */
[----:B------:R-:W-:Y:S02]  /*5430*/  ISETP.GT.AND P4, PT, R0, 0x1, PT ;  /* 0x000000010000780c */ /* 0x000fe40003f84270 */
[----:B------:R-:W-:Y:S01]  /*5440*/  FSEL R122, R122, -INF , P5 ;  /* 0xff8000007a7a7808 */ /* 0x000fe20002800000 */
[----:B------:R-:W0:Y:S01]  /*5450*/  SHFL.BFLY PT, R2, R11, 0x2, 0x1f ;  /* 0x0c401f000b027f89 */ /* 0x000e2200000e0000 */
        /* <DEDUP_REMOVED lines=8> */
[----:B------:R-:W-:Y:S02]  /*54e0*/  ISETP.GT.AND P6, PT, R0, 0x11, PT ;  /* 0x000000110000780c */ /* 0x000fe40003fc4270 */
        /* <DEDUP_REMOVED lines=9> */
[----:B------:R-:W-:Y:S02]  /*5580*/  ISETP.GT.AND P4, PT, R0, 0x21, PT ;  /* 0x000000210000780c */ /* 0x000fe40003f84270 */
[----:B------:R-:W-:-:S02]  /*5590*/  FSEL R106, R106, -INF , P5 ;  /* 0xff8000006a6a7808 */ /* 0x000fc40002800000 */
[C---:B------:R-:W-:Y:S02]  /*55a0*/  ISETP.GT.AND P6, PT, R0.reuse, 0x28, PT ;  /* 0x000000280000780c */ /* 0x040fe40003fc4270 */
[----:B------:R-:W-:Y:S02]  /*55b0*/  FSEL R107, R107, -INF , P4 ;  /* 0xff8000006b6b7808 */ /* 0x000fe40002000000 */
[----:B------:R-:W-:Y:S02]  /*55c0*/  ISETP.GT.AND P5, PT, R0, 0x29, PT ;  /* 0x000000290000780c */ /* 0x000fe40003fa4270 */
[----:B------:R-:W-:Y:S02]  /*55d0*/  FSEL R110, R110, -INF , P6 ;  /* 0xff8000006e6e7808 */ /* 0x000fe40003000000 */
[----:B------:R-:W-:Y:S02]  /*55e0*/  ISETP.GT.AND P4, PT, R0, 0x30, PT ;  /* 0x000000300000780c */ /* 0x000fe40003f84270 */
        /* <DEDUP_REMOVED lines=9> */
[----:B------:R-:W-:Y:S01]  /*5680*/  ISETP.GT.AND P5, PT, R0, 0x38, PT ;  /* 0x000000380000780c */ /* 0x000fe20003fa4270 */
[----:B------:R-:W-:Y:S01]  /*5690*/  QGMMA.64x64x32.F32.E4M3.E4M3 R24, R136, gdesc[UR4], R24, gsb0 ;  /* 0x00e0000488187df3 */ /* 0x000fe20008000818 */
[----:B------:R-:W-:-:S02]  /*56a0*/  FSEL R115, R115, -INF , P6 ;  /* 0xff80000073737808 */ /* 0x000fc40003000000 */
[----:B------:R-:W-:Y:S02]  /*56b0*/  FSEL R10, R10, RZ, P3 ;  /* 0x000000ff0a0a7208 */ /* 0x000fe40001800000 */
[----:B------:R-:W-:Y:S02]  /*56c0*/  ISETP.GT.AND P4, PT, R0, 0x39, PT ;  /* 0x000000390000780c */ /* 0x000fe40003f84270 */
[----:B------:R-:W-:Y:S01]  /*56d0*/  FSEL R118, R118, -INF , P5 ;  /* 0xff80000076767808 */ /* 0x000fe20002800000 */
[----:B------:R-:W-:-:S01]  /*56e0*/  FFMA.FTZ R11, R124, UR43, -R10 ;  /* 0x0000002b7c0b7c23 */ /* 0x000fc2000801080a */
[--C-:B------:R-:W-:Y:S01]  /*56f0*/  FFMA.FTZ R124, R104, UR43, -R10.reuse ;  /* 0x0000002b687c7c23 */ /* 0x100fe2000801080a */
[----:B------:R-:W-:Y:S01]  /*5700*/  FMNMX.FTZ R104, R126, R21, !PT ;  /* 0x000000157e687209 */ /* 0x000fe20007810000 */
[--C-:B------:R-:W-:Y:S01]  /*5710*/  FFMA.FTZ R12, R121, UR43, -R10.reuse ;  /* 0x0000002b790c7c23 */ /* 0x100fe2000801080a */
        /* <DEDUP_REMOVED lines=11> */
[--C-:B0-----:R-:W-:Y:S01]  /*57d0*/  FFMA.FTZ R124, R108, UR43, -R10.reuse ;  /* 0x0000002b6c7c7c23 */ /* 0x101fe2000801080a */
[----:B------:R-:W-:Y:S01]  /*57e0*/  FSEL R90, R90, -INF , P5 ;  /* 0xff8000005a5a7808 */ /* 0x000fe20002800000 */
[--C-:B------:R-:W-:Y:S01]  /*57f0*/  FFMA.FTZ R8, R129, UR43, -R10.reuse ;  /* 0x0000002b81087c23 */ /* 0x100fe2000801080a */
[----:B------:R-:W-:Y:S01]  /*5800*/  FMNMX.FTZ R108, R134, R105, !PT ;  /* 0x00000069866c7209 */ /* 0x000fe20007810000 */
[--C-:B------:R-:W-:Y:S01]  /*5810*/  FFMA.FTZ R15, R132, UR43, -R10.reuse ;  /* 0x0000002b840f7c23 */ /* 0x100fe2000801080a */
        /* <DEDUP_REMOVED lines=9> */
[----:B0-----:R-:W-:-:S01]  /*58b0*/  FFMA.FTZ R124, R112, UR43, -R10 ;  /* 0x0000002b707c7c23 */ /* 0x001fc2000801080a */
        /* <DEDUP_REMOVED lines=27> */
[----:B------:R0:W-:Y:S01]  /*5a70*/  MUFU.EX2 R113, R124 ;  /* 0x0000007c00717308 */ /* 0x0001e20000000800 */
        /* <DEDUP_REMOVED lines=23> */
[----:B------:R-:W-:Y:S01]  /*5bf0*/  FFMA.FTZ R69, R69, UR43, -R10 ;  /* 0x0000002b45457c23 */ /* 0x000fe2000801080a */
[----:B------:R-:W-:Y:S01]  /*5c00*/  FMNMX.FTZ R117, R99, R120, !PT ;  /* 0x0000007863757209 */ /* 0x000fe20007810000 */
[----:B------:R-:W-:Y:S01]  /*5c10*/  MUFU.EX2 R9, R9 ;  /* 0x0000000900097308 */ /* 0x000fe20000000800 */
[----:B------:R-:W-:Y:S01]  /*5c20*/  FSEL R74, R74, -INF , P5 ;  /* 0xff8000004a4a7808 */ /* 0x000fe20002800000 */
[----:B------:R-:W-:Y:S01]  /*5c30*/  IMAD.U32 R129, RZ, RZ, UR20 ;  /* 0x00000014ff817e24 */ /* 0x000fe2000f8e00ff */
[----:B------:R-:W-:Y:S01]  /*5c40*/  FMNMX.FTZ R120, R102, R117, !PT ;  /* 0x0000007566787209 */ /* 0x000fe20007810000 */
[----:B------:R-:W-:-:S02]  /*5c50*/  WARPGROUP.DEPBAR.LE gsb0, 0x0 ;  /* 0x00008000000079c5 */ /* 0x000fc40000010000 */
[----:B------:R-:W-:Y:S02]  /*5c60*/  ISETP.GT.AND P6, PT, R0, 0x68, PT ;  /* 0x000000680000780c */ /* 0x000fe40003fc4270 */
[----:B------:R-:W-:Y:S01]  /*5c70*/  FMNMX.FTZ R117, R103, R120, !PT ;  /* 0x0000007867757209 */ /* 0x000fe20007810000 */
[----:B------:R-:W-:Y:S01]  /*5c80*/  MUFU.EX2 R12, R12 ;  /* 0x0000000c000c7308 */ /* 0x000fe20000000800 */
[----:B------:R-:W-:Y:S02]  /*5c90*/  FSEL R75, R75, -INF , P4 ;  /* 0xff8000004b4b7808 */ /* 0x000fe40002000000 */
[----:B------:R-:W-:Y:S02]  /*5ca0*/  FMNMX.FTZ R120, R74, R117, !PT ;  /* 0x000000754a787209 */ /* 0x000fe40007810000 */
[----:B------:R-:W-:Y:S02]  /*5cb0*/  ISETP.GT.AND P5, PT, R0, 0x69, PT ;  /* 0x000000690000780c */ /* 0x000fe40003fa4270 */
        /* <DEDUP_REMOVED lines=19> */
[----:B------:R-:W-:Y:S02]  /*5df0*/  ISETP.GT.AND P5, PT, R0, 0x80, PT ;  /* 0x000000800000780c */ /* 0x000fe40003fa4270 */
[----:B------:R-:W-:Y:S01]  /*5e00*/  FMNMX.FTZ R120, R86, R117, !PT ;  /* 0x0000007556787209 */ /* 0x000fe20007810000 */
[----:B------:R0:W-:Y:S01]  /*5e10*/  MUFU.EX2 R87, R121 ;  /* 0x0000007900577308 */ /* 0x0001e20000000800 */
[----:B------:R-:W-:Y:S02]  /*5e20*/  ISETP.GT.AND P4, PT, R0, 0x81, PT ;  /* 0x000000810000780c */ /* 0x000fe40003f84270 */
[----:B------:R-:W-:Y:S02]  /*5e30*/  FSEL R100, R58, -INF , P5 ;  /* 0xff8000003a647808 */ /* 0x000fe40002800000 */
[----:B------:R-:W-:-:S02]  /*5e40*/  FMNMX.FTZ R117, R97, R120, !PT ;  /* 0x0000007861757209 */ /* 0x000fc40007810000 */
[----:B------:R-:W-:Y:S01]  /*5e50*/  ISETP.GT.AND P6, PT, R0, 0x88, PT ;  /* 0x000000880000780c */ /* 0x000fe20003fc4270 */
[----:B------:R1:W-:Y:S01]  /*5e60*/  MUFU.EX2 R58, R124 ;  /* 0x0000007c003a7308 */ /* 0x0003e20000000800 */
        /* <DEDUP_REMOVED lines=13> */
[C---:B------:R-:W-:Y:S01]  /*5f40*/  ISETP.GT.AND P5, PT, R0.reuse, 0x98, PT ;  /* 0x000000980000780c */ /* 0x040fe20003fa4270 */
[----:B------:R-:W-:Y:S01]  /*5f50*/  MUFU.EX2 R104, R104 ;  /* 0x0000006800687308 */ /* 0x000fe20000000800 */
[----:B------:R-:W-:Y:S02]  /*5f60*/  ISETP.GT.AND P4, PT, R0, 0x99, PT ;  /* 0x000000990000780c */ /* 0x000fe40003f84270 */
[----:B------:R-:W-:Y:S02]  /*5f70*/  FSEL R67, R67, -INF , P6 ;  /* 0xff80000043437808 */ /* 0x000fe40003000000 */
[----:B------:R-:W-:Y:S02]  /*5f80*/  FMNMX.FTZ R0, R66, R117, !PT ;  /* 0x0000007542007209 */ /* 0x000fe40007810000 */
[----:B------:R-:W-:Y:S01]  /*5f90*/  FSEL R70, R70, -INF , P5 ;  /* 0xff80000046467808 */ /* 0x000fe20002800000 */
[----:B------:R-:W-:Y:S01]  /*5fa0*/  MUFU.EX2 R108, R108 ;  /* 0x0000006c006c7308 */ /* 0x000fe20000000800 */
[----:B------:R-:W-:-:S02]  /*5fb0*/  FMNMX.FTZ R117, R67, R0, !PT ;  /* 0x0000000043757209 */ /* 0x000fc40007810000 */
[----:B------:R-:W-:Y:S02]  /*5fc0*/  FSEL R71, R71, -INF , P4 ;  /* 0xff80000047477808 */ /* 0x000fe40002000000 */
[----:B------:R-:W-:-:S03]  /*5fd0*/  FMNMX.FTZ R0, R70, R117, !PT ;  /* 0x0000007546007209 */ /* 0x000fc60007810000 */
[----:B------:R-:W-:Y:S01]  /*5fe0*/  MUFU.EX2 R112, R112 ;  /* 0x0000007000707308 */ /* 0x000fe20000000800 */
[----:B------:R-:W-:-:S05]  /*5ff0*/  FMNMX.FTZ R0, R71, R0, !PT ;  /* 0x0000000047007209 */ /* 0x000fca0007810000 */
[----:B------:R-:W2:Y:S02]  /*6000*/  SHFL.BFLY PT, R117, R0, 0x2, 0x1f ;  /* 0x0c401f0000757f89 */ /* 0x000ea400000e0000 */
[----:B------:R-:W-:Y:S08]  /*6010*/  MUFU.EX2 R116, R116 ;  /* 0x0000007400747308 */ /* 0x000ff00000000800 */
        /* <DEDUP_REMOVED lines=8> */
[----:B--2---:R-:W-:Y:S01]  /*60a0*/  FMNMX.FTZ R0, R117, R0, !PT ;  /* 0x0000000075007209 */ /* 0x004fe20007810000 */
[----:B------:R-:W-:-:S03]  /*60b0*/  IMAD.U32 R117, RZ, RZ, UR43 ;  /* 0x0000002bff757e24 */ /* 0x000fc6000f8e00ff */
[C---:B------:R-:W-:Y:S01]  /*60c0*/  FSETP.NEU.FTZ.AND P4, PT, R0.reuse, -INF , PT ;  /* 0xff8000000000780b */ /* 0x040fe20003f9d000 */
[----:B------:R-:W-:-:S02]  /*60d0*/  FFMA.FTZ R117, R0, R117, -8 ;  /* 0xc100000000757423 */ /* 0x000fc40000010075 */
[----:B------:R-:W-:Y:S01]  /*60e0*/  MUFU.EX2 R72, R72 ;  /* 0x0000004800487308 */ /* 0x000fe20000000800 */
[----:B------:R-:W-:Y:S02]  /*60f0*/  FSEL R128, R0, RZ, P4 ;  /* 0x000000ff00807208 */ /* 0x000fe40002000000 */
[----:B------:R-:W-:-:S03]  /*6100*/  FSEL R10, R117, RZ, P4 ;  /* 0x000000ff750a7208 */ /* 0x000fc60002000000 */
[----:B------:R-:W-:Y:S02]  /*6110*/  FADD.FTZ R128, -R128, R7 ;  /* 0x0000000780807221 */ /* 0x000fe40000010100 */
[----:B------:R-:W-:Y:S01]  /*6120*/  MUFU.EX2 R73, R73 ;  /* 0x0000004900497308 */ /* 0x000fe20000000800 */
[----:B------:R-:W-:-:S01]  /*6130*/  FFMA.FTZ R120, R122, UR43, -R10 ;  /* 0x0000002b7a787c23 */ /* 0x000fc2000801080a */
[--C-:B------:R-:W-:Y:S01]  /*6140*/  FFMA.FTZ R122, R127, UR43, -R10.reuse ;  /* 0x0000002b7f7a7c23 */ /* 0x100fe2000801080a */
[----:B------:R-:W-:Y:S01]  /*6150*/  FSEL R127, R2, RZ, P3 ;  /* 0x000000ff027f7208 */ /* 0x000fe20001800000 */
[----:B------:R-:W-:Y:S01]  /*6160*/  FMUL.FTZ R7, R128, UR43 ;  /* 0x0000002b80077c20 */ /* 0x000fe20008410000 */
[----:B------:R-:W-:-:S01]  /*6170*/  FFMA.FTZ R117, R123, UR43, -R10 ;  /* 0x0000002b7b757c23 */ /* 0x000fc2000801080a */
[--C-:B0-----:R-:W-:Y:S01]  /*6180*/  FFMA.FTZ R121, R126, UR43, -R10.reuse ;  /* 0x0000002b7e797c23 */ /* 0x101fe2000801080a */
[----:B------:R-:W-:-:S01]  /*6190*/  FFMA.FTZ R123, R130, UR43, -R10 ;  /* 0x0000002b827b7c23 */ /* 0x000fc2000801080a */
[----:B------:R-:W-:Y:S01]  /*61a0*/  FADD.FTZ R127, -R127, R6 ;  /* 0x000000067f7f7221 */ /* 0x000fe20000010100 */
[----:B------:R-:W-:-:S01]  /*61b0*/  FFMA.FTZ R6, R94, UR43, -R10 ;  /* 0x0000002b5e067c23 */ /* 0x000fc2000801080a */
[----:B------:R-:W-:Y:S01]  /*61c0*/  MUFU.EX2 R120, R120 ;  /* 0x0000007800787308 */ /* 0x000fe20000000800 */
[----:B-1----:R-:W-:-:S01]  /*61d0*/  FFMA.FTZ R124, R131, UR43, -R10 ;  /* 0x0000002b837c7c23 */ /* 0x002fc2000801080a */
        /* <DEDUP_REMOVED lines=141> */
[----:B------:R-:W-:-:S05]  /*6ab0*/  @!P1 VIADD R3, R129, 0x13240 ;  /* 0x0001324081039836 */ /* 0x000fca0000000000 */
[----:B------:R-:W-:Y:S01]  /*6ac0*/  @!P1 PRMT R3, RZ, 0x654, R3 ;  /* 0x00000654ff039816 */ /* 0x000fe20000000003 */
[----:B------:R-:W0:Y:S01]  /*6ad0*/  MUFU.EX2 R59, R59 ;  /* 0x0000003b003b7308 */ /* 0x000e220000000800 */
[----:B-1----:R-:W-:-:S02]  /*6ae0*/  FADD.FTZ R128, R100, R127 ;  /* 0x0000007f64807221 */ /* 0x002fc40000010000 */
[----:B------:R1:W-:Y:S05]  /*6af0*/  @!P1 SYNCS.ARRIVE.TRANS64.RED.A1T0 RZ, [R3+URZ], RZ ;  /* 0x000000ff03ff99a7 */ /* 0x0003ea000810043f */
[----:B------:R-:W3:Y:S01]  /*6b00*/  MUFU.EX2 R60, R60 ;  /* 0x0000003c003c7308 */ /* 0x000ee20000000800 */
[----:B--2---:R-:W-:-:S07]  /*6b10*/  FADD.FTZ R127, R57, R4 ;  /* 0x00000004397f7221 */ /* 0x004fce0000010000 */
[----:B------:R-:W2:Y:S01]  /*6b20*/  MUFU.EX2 R62, R62 ;  /* 0x0000003e003e7308 */ /* 0x000ea20000000800 */
[----:B0-----:R-:W-:-:S07]  /*6b30*/  FADD.FTZ R129, R59, R128 ;  /* 0x000000803b817221 */ /* 0x001fce0000010000 */
[----:B------:R-:W1:Y:S01]  /*6b40*/  MUFU.EX2 R61, R61 ;  /* 0x0000003d003d7308 */ /* 0x000e620000000800 */
[----:B---3--:R-:W-:-:S07]  /*6b50*/  FADD.FTZ R4, R60, R127 ;  /* 0x0000007f3c047221 */ /* 0x008fce0000010000 */
        /* <DEDUP_REMOVED lines=22> */
.L_x_1698:
        /* <DEDUP_REMOVED lines=12> */
[----:B------:R-:W-:Y:S01]  /*6d80*/  FMUL.FTZ R26, R26, R7 ;  /* 0x000000071a1a7220 */ /* 0x000fe20000410000 */
        /* <DEDUP_REMOVED lines=70> */
.L_x_1689:
[----:B------:R-:W-:-:S13]  /*71f0*/  ISETP.LE.AND P2, PT, RZ, UR22, PT ;  /* 0x00000016ff007c0c */ /* 0x000fda000bf43270 */
[----:B------:R-:W-:Y:S05]  /*7200*/  @!P2 BRA `(.L_x_1700) ;  /* 0x00000020009ca947 */ /* 0x000fea0003800000 */
[----:B------:R-:W-:Y:S01]  /*7210*/  IMAD.MOV.U32 R9, RZ, RZ, R0 ;  /* 0x000000ffff097224 */ /* 0x000fe200078e0000 */
[----:B------:R-:W-:Y:S01]  /*7220*/  UMOV UR21, UR36 ;  /* 0x0000002400157c82 */ /* 0x000fe20008000000 */
[----:B------:R-:W-:Y:S01]  /*7230*/  IMAD.MOV.U32 R7, RZ, RZ, R2 ;  /* 0x000000ffff077224 */ /* 0x000fe200078e0002 */
[----:B------:R-:W-:-:S06]  /*7240*/  UMOV UR20, UR37 ;  /* 0x0000002500147c82 */ /* 0x000fcc0008000000 */
.L_x_1710:
[----:B------:R-:W-:-:S04]  /*7250*/  UIADD3 UR37, UR20, 0x1, URZ ;  /* 0x0000000114257890 */ /* 0x000fc8000fffe03f */
[----:B------:R-:W-:-:S04]  /*7260*/  UISETP.NE.AND UP0, UPT, UR37, 0x2, UPT ;  /* 0x000000022500788c */ /* 0x000fc8000bf05270 */
[----:B------:R-:W-:Y:S02]  /*7270*/  USEL UR36, URZ, 0x1, UP0 ;  /* 0x000000013f247887 */ /* 0x000fe40008000000 */
[----:B------:R-:W-:Y:S02]  /*7280*/  USEL UR37, UR37, URZ, UP0 ;  /* 0x0000003f25257287 */ /* 0x000fe40008000000 */
[----:B------:R-:W-:Y:S01]  /*7290*/  ULOP3.LUT UR36, UR21, UR36, URZ, 0x3c, !UPT ;  /* 0x0000002415247292 */ /* 0x000fe2000f8e3c3f */
[----:B------:R-:W-:Y:S11]  /*72a0*/  @!P0 BRA `(.L_x_1701) ;  /* 0x0000000000048947 */ /* 0x000ff60003800000 */
[----:B------:R-:W-:Y:S01]  /*72b0*/  BPT.TRAP 0x1 ;  /* 0x000000040000795c */ /* 0x000fe20000300000 */
.L_x_1701:
[----:B------:R-:W-:Y:S01]  /*72c0*/  ULEA UR6, UR37, UR45, 0x3 ;  /* 0x0000002d25067291 */ /* 0x000fe2000f8e183f */
[----:B------:R-:W-:-:S05]  /*72d0*/  IMAD.U32 R0, RZ, RZ, UR36 ;  /* 0x00000024ff007e24 */ /* 0x000fca000f8e00ff */
[----:B------:R-:W-:-:S04]  /*72e0*/  SHF.L.U32 R0, R0, 0x1f, RZ ;  /* 0x0000001f00007819 */ /* 0x000fc800000006ff */
[----:B------:R0:W1:Y:S01]  /*72f0*/  SYNCS.PHASECHK.TRANS64.TRYWAIT P2, [UR6+0x13230], R0 ;  /* 0x01323000ff0075a7 */ /* 0x0000620008040146 */
[----:B------:R-:W-:Y:S05]  /*7300*/  @!P0 BRA `(.L_x_1702) ;  /* 0x0000000000048947 */ /* 0x000fea0003800000 */
[----:B------:R-:W-:Y:S01]  /*7310*/  BPT.TRAP 0x1 ;  /* 0x000000040000795c */ /* 0x000fe20000300000 */
.L_x_1702:
[----:B-1----:R-:W-:Y:S05]  /*7320*/  @P2 BRA `(.L_x_1703) ;  /* 0x0000000000082947 */ /* 0x002fea0003800000 */
[----:B------:R-:W1:Y:S02]  /*7330*/  SYNCS.PHASECHK.TRANS64.TRYWAIT P2, [UR6+0x13230], R0 ;  /* 0x01323000ff0075a7 */ /* 0x000e640008040146 */
[----:B-1----:R-:W-:Y:S05]  /*7340*/  @!P2 BRA `(.L_x_1704) ;  /* 0x0000009400d0a947 */ /* 0x002fea0003800000 */
.L_x_1703:
        /* <DEDUP_REMOVED lines=64> */
.L_x_1705:
[----:B------:R-:W-:Y:S01]  /*7750*/  ULEA UR11, UR20, UR45, 0x3 ;  /* 0x0000002d140b7291 */ /* 0x000fe2000f8e183f */
[----:B01----:R-:W-:-:S05]  /*7760*/  IMAD.U32 R0, RZ, RZ, UR21 ;  /* 0x00000015ff007e24 */ /* 0x003fca000f8e00ff */
[----:B------:R-:W-:-:S04]  /*7770*/  SHF.L.U32 R0, R0, 0x1f, RZ ;  /* 0x0000001f00007819 */ /* 0x000fc800000006ff */
[----:B------:R0:W1:Y:S01]  /*7780*/  SYNCS.PHASECHK.TRANS64.TRYWAIT P2, [UR11+0x13250], R0 ;  /* 0x01325000ff0075a7 */ /* 0x000062000804014b */
[----:B------:R-:W-:Y:S05]  /*7790*/  @!P0 BRA `(.L_x_1706) ;  /* 0x0000000000048947 */ /* 0x000fea0003800000 */
[----:B------:R-:W-:Y:S01]  /*77a0*/  BPT.TRAP 0x1 ;  /* 0x000000040000795c */ /* 0x000fe20000300000 */
.L_x_1706:
[----:B-1----:R-:W-:Y:S05]  /*77b0*/  @P2 BRA `(.L_x_1707) ;  /* 0x0000000000082947 */ /* 0x002fea0003800000 */
[----:B------:R-:W1:Y:S02]  /*77c0*/  SYNCS.PHASECHK.TRANS64.TRYWAIT P2, [UR11+0x13250], R0 ;  /* 0x01325000ff0075a7 */ /* 0x000e64000804014b */
[----:B-1----:R-:W-:Y:S05]  /*77d0*/  @!P2 BRA `(.L_x_1708) ;  /* 0x0000009000c4a947 */ /* 0x002fea0003800000 */
.L_x_1707:
        /* <DEDUP_REMOVED lines=375> */
.L_x_1709:
        /* <DEDUP_REMOVED lines=83> */
.L_x_1700:
[----:B------:R-:W-:Y:S06]  /*9480*/  BAR.ARV 0x8, 0x200 ;  /* 0x0208000000007b1d */ /* 0x000fec0000002000 */
[----:B------:R-:W-:Y:S05]  /*9490*/  @!P0 BRA `(.L_x_1711) ;  /* 0x0000000000048947 */ /* 0x000fea0003800000 */
[----:B------:R-:W-:Y:S01]  /*94a0*/  BPT.TRAP 0x1 ;  /* 0x000000040000795c */ /* 0x000fe20000300000 */
.L_x_1711:
[----:B------:R-:W-:Y:S01]  /*94b0*/  ULEA UR14, UR37, UR45, 0x3 ;  /* 0x0000002d250e7291 */ /* 0x000fe2000f8e183f */
[----:B------:R-:W-:-:S05]  /*94c0*/  IMAD.U32 R5, RZ, RZ, UR36 ;  /* 0x00000024ff057e24 */ /* 0x000fca000f8e00ff */
[----:B------:R-:W-:-:S04]  /*94d0*/  SHF.L.U32 R5, R5, 0x1f, RZ ;  /* 0x0000001f05057819 */ /* 0x000fc800000006ff */
[----:B------:R0:W1:Y:S01]  /*94e0*/  SYNCS.PHASECHK.TRANS64.TRYWAIT P1, [UR14+0x13250], R5 ;  /* 0x01325005ff0075a7 */ /* 0x000062000802014e */
[----:B------:R-:W-:Y:S05]  /*94f0*/  @!P0 BRA `(.L_x_1712) ;  /* 0x0000000000048947 */ /* 0x000fea0003800000 */
[----:B------:R-:W-:Y:S01]  /*9500*/  BPT.TRAP 0x1 ;  /* 0x000000040000795c */ /* 0x000fe20000300000 */
.L_x_1712:
[----:B-1----:R-:W-:Y:S05]  /*9510*/  @P1 BRA `(.L_x_1713) ;  /* 0x0000000000081947 */ /* 0x002fea0003800000 */
[----:B------:R-:W1:Y:S02]  /*9520*/  SYNCS.PHASECHK.TRANS64.TRYWAIT P1, [UR14+0x13250], R5 ;  /* 0x01325005ff0075a7 */ /* 0x000e64000802014e */
[----:B-1----:R-:W-:Y:S05]  /*9530*/  @!P1 BRA `(.L_x_1714) ;  /* 0x0000007400849947 */ /* 0x002fea0003800000 */
.L_x_1713:
        /* <DEDUP_REMOVED lines=10> */
[----:B------:R-:W-:Y:S01]  /*95e0*/  @UP0 ULDC.64 UR10, c[0x0][0x9c8] ;  /* 0x00027200000a0ab9 */ /* 0x000fe20000000a00 */
[----:B------:R-:W-:Y:S02]  /*95f0*/  @UP0 USHF.R.S32.HI UR7, URZ, 0x1f, UR48 ;  /* 0x0000001f3f070899 */ /* 0x000fe40008011430 */
[----:B------:R-:W-:Y:S01]  /*9600*/  @UP0 UIMAD UR6, UR40, UR10, URZ ;  /* 0x0000000a280602a4 */ /* 0x000fe2000f8e023f */
[----:B------:R-:W-:Y:S01]  /*9610*/  @UP0 ULDC.64 UR12, c[0x0][0x9d0] ;  /* 0x00027400000c0ab9 */ /* 0x000fe20000000a00 */
[----:B------:R-:W-:Y:S02]  /*9620*/  @UP0 UIMAD.WIDE.U32 UR8, UR39, UR10, URZ ;  /* 0x0000000a270802a5 */ /* 0x000fe4000f8e003f */
[----:B------:R-:W-:Y:S02]  /*9630*/  @UP0 UIMAD UR6, UR39, UR11, UR6 ;  /* 0x0000000b270602a4 */ /* 0x000fe4000f8e0206 */
[----:B------:R-:W-:Y:S02]  /*9640*/  UIMAD UR10, UR37, 0x280, UR45 ;  /* 0x00000280250a78a4 */ /* 0x000fe4000f8e022d */
[----:B------:R-:W-:-:S02]  /*9650*/  @UP0 UIMAD UR7, UR7, UR12, URZ ;  /* 0x0000000c070702a4 */ /* 0x000fc4000f8e023f */
        /* <DEDUP_REMOVED lines=70> */
.L_x_1715:
[----:B------:R-:W-:Y:S01]  /*9ac0*/  UIADD3 UR4, UR14, 0x13260, URZ ;  /* 0x000132600e047890 */ /* 0x000fe2000fffe03f */
[-C--:B------:R-:W-:Y:S01]  /*9ad0*/  FMUL.FTZ R20, R33, R6.reuse ;  /* 0x0000000621147220 */ /* 0x080fe20000410000 */
[----:B------:R-:W-:Y:S01]  /*9ae0*/  UIADD3 UR37, UR37, 0x1, URZ ;  /* 0x0000000125257890 */ /* 0x000fe2000fffe03f */
[-C--:B------:R-:W-:Y:S01]  /*9af0*/  FMUL.FTZ R58, R24, R6.reuse ;  /* 0x00000006183a7220 */ /* 0x080fe20000410000 */
[----:B------:R-:W-:Y:S01]  /*9b00*/  UPRMT UR4, UR44, 0x654, UR4 ;  /* 0x000006542c047896 */ /* 0x000fe20008000004 */
[----:B------:R-:W-:Y:S01]  /*9b10*/  FMUL.FTZ R56, R25, R6 ;  /* 0x0000000619387220 */ /* 0x000fe20000410000 */
[----:B------:R-:W-:Y:S01]  /*9b20*/  UISETP.NE.AND UP0, UPT, UR37, 0x2, UPT ;  /* 0x000000022500788c */ /* 0x000fe2000bf05270 */
[----:B------:R-:W-:Y:S01]  /*9b30*/  FMUL.FTZ R33, R26, R0 ;  /* 0x000000001a217220 */ /* 0x000fe20000410000 */
        /* <DEDUP_REMOVED lines=34> */
.L_x_1682:
        /* <DEDUP_REMOVED lines=12> */
[----:B------:R-:W2:Y:S01]  /*9e20*/  LDL R32, [R1] ;  /* 0x0000000001207983 */ /* 0x000ea20000100800 */
        /* <DEDUP_REMOVED lines=26> */
[----:B------:R-:W-:Y:S01]  /*9fd0*/  ULDC.64 UR12, c[0x0][0xc08] ;  /* 0x00030200000c7ab9 */ /* 0x000fe20000000a00 */
[----:B------:R-:W-:Y:S02]  /*9fe0*/  ULDC.64 UR14, c[0x0][0xb98] ;  /* 0x0002e600000e7ab9 */ /* 0x000fe40000000a00 */
[----:B------:R0:W3:Y:S01]  /*9ff0*/  LDG.E.CONSTANT R28, desc[UR52][R6.64] ;  /* 0x00000034061c7981 */ /* 0x0000e2000c1e9900 */
[----:B------:R-:W-:-:S04]  /*a000*/  UISETP.NE.U32.AND UP0, UPT, UR6, URZ, UPT ;  /* 0x0000003f0600728c */ /* 0x000fc8000bf05070 */
[----:B------:R-:W-:-:S03]  /*a010*/  UISETP.NE.AND.EX UP0, UPT, UR7, URZ, UPT, UP0 ;  /* 0x0000003f0700728c */ /* 0x000fc6000bf05300 */
[----:B------:R-:W-:Y:S01]  /*a020*/  ULDC.64 UR6, c[0x0][0xc00] ;  /* 0x0003000000067ab9 */ /* 0x000fe20000000a00 */
[----:B0-----:R-:W-:Y:S01]  /*a030*/  LOP3.LUT P0, R6, R34, 0x3, RZ, 0xc0, !PT ;  /* 0x0000000322067812 */ /* 0x001fe2000780c0ff */
[----:B------:R-:W-:-:S03]  /*a040*/  UIMAD.WIDE UR6, UR39, 0x4, UR6 ;  /* 0x00000004270678a5 */ /* 0x000fc6000f8e0206 */
[----:B------:R-:W-:Y:S02]  /*a050*/  ISETP.EQ.OR P0, PT, R6, 0x3, !P0 ;  /* 0x000000030600780c */ /* 0x000fe40004702670 */
[----:B------:R-:W-:Y:S02]  /*a060*/  MOV R6, R0 ;  /* 0x0000000000067202 */ /* 0x000fe40000000f00 */
[----:B-1----:R-:W-:Y:S02]  /*a070*/  MOV R7, R41 ;  /* 0x0000002900077202 */ /* 0x002fe40000000f00 */
        /* <DEDUP_REMOVED lines=15> */
[----:B------:R-:W-:Y:S01]  /*a170*/  SEL R35, R12, R13, P0 ;  /* 0x0000000d0c237207 */ /* 0x000fe20000000000 */
[----:B--2---:R-:W-:-:S03]  /*a180*/  IMAD.WIDE R8, R32, 0x2, R6 ;  /* 0x0000000220087825 */ /* 0x004fc600078e0206 */
[C---:B------:R-:W-:Y:S02]  /*a190*/  IADD3 R53, P3, R8.reuse, 0x20, RZ ;  /* 0x0000002008357810 */ /* 0x040fe40007f7e0ff */
[C---:B------:R-:W-:Y:S02]  /*a1a0*/  IADD3 R59, P1, R8.reuse, 0x60, RZ ;  /* 0x00000060083b7810 */ /* 0x040fe40007f3e0ff */
[----:B------:R-:W-:Y:S02]  /*a1b0*/  IADD3 R55, P2, R8, 0x40, RZ ;  /* 0x0000004008377810 */ /* 0x000fe40007f5e0ff */
[----:B------:R-:W-:Y:S01]  /*a1c0*/  LOP3.LUT R2, R53, 0x380, RZ, 0xc0, !PT ;  /* 0x0000038035027812 */ /* 0x000fe200078ec0ff */
[--C-:B------:R-:W-:Y:S01]  /*a1d0*/  IMAD.X R11, RZ, RZ, R9.reuse, P1 ;  /* 0x000000ffff0b7224 */ /* 0x100fe200008e0609 */
[----:B------:R-:W-:Y:S01]  /*a1e0*/  LOP3.LUT R10, R55, 0x380, RZ, 0xc0, !PT ;  /* 0x00000380370a7812 */ /* 0x000fe200078ec0ff */
[----:B------:R-:W-:Y:S01]  /*a1f0*/  IMAD.X R13, RZ, RZ, R9, P2 ;  /* 0x000000ffff0d7224 */ /* 0x000fe200010e0609 */
[----:B------:R-:W-:-:S02]  /*a200*/  LOP3.LUT R20, R59, 0x380, RZ, 0xc0, !PT ;  /* 0x000003803b147812 */ /* 0x000fc400078ec0ff */
[----:B------:R-:W-:Y:S02]  /*a210*/  SHF.R.U64 R2, R2, 0x3, RZ ;  /* 0x0000000302027819 */ /* 0x000fe400000012ff */
[----:B------:R-:W-:Y:S02]  /*a220*/  SHF.R.U64 R10, R10, 0x3, RZ ;  /* 0x000000030a0a7819 */ /* 0x000fe400000012ff */
[----:B------:R-:W-:Y:S02]  /*a230*/  SHF.R.U64 R20, R20, 0x3, RZ ;  /* 0x0000000314147819 */ /* 0x000fe400000012ff */
[----:B------:R-:W-:Y:S02]  /*a240*/  LOP3.LUT R14, R2, R53, RZ, 0x3c, !PT ;  /* 0x00000035020e7212 */ /* 0x000fe400078e3cff */
[----:B------:R-:W-:Y:S02]  /*a250*/  LOP3.LUT R12, R10, R55, RZ, 0x3c, !PT ;  /* 0x000000370a0c7212 */ /* 0x000fe400078e3cff */
[----:B------:R-:W-:-:S02]  /*a260*/  LOP3.LUT R10, R20, R59, RZ, 0x3c, !PT ;  /* 0x0000003b140a7212 */ /* 0x000fc400078e3cff */
[----:B------:R-:W-:Y:S02]  /*a270*/  LOP3.LUT R15, R8, 0x380, RZ, 0xc0, !PT ;  /* 0x00000380080f7812 */ /* 0x000fe400078ec0ff */
[----:B------:R-:W-:Y:S02]  /*a280*/  MOV R44, R12 ;  /* 0x0000000c002c7202 */ /* 0x000fe40000000f00 */
[----:B------:R-:W-:Y:S02]  /*a290*/  SHF.R.U64 R15, R15, 0x3, RZ ;  /* 0x000000030f0f7819 */ /* 0x000fe400000012ff */
[----:B------:R-:W-:Y:S02]  /*a2a0*/  PLOP3.LUT P2, PT, PT, PT, UP0, 0x80, 0x0 ;  /* 0x000000000000781c */ /* 0x000fe40003f4f008 */
[----:B------:R-:W-:Y:S01]  /*a2b0*/  LOP3.LUT R8, R15, R8, RZ, 0x3c, !PT ;  /* 0x000000080f087212 */ /* 0x000fe200078e3cff */
[----:B------:R-:W-:-:S03]  /*a2c0*/  IMAD.X R15, RZ, RZ, R9, P3 ;  /* 0x000000ffff0f7224 */ /* 0x000fc600018e0609 */
[----:B------:R-:W-:Y:S02]  /*a2d0*/  MOV R48, R8 ;  /* 0x0000000800307202 */ /* 0x000fe40000000f00 */
[----:B------:R-:W-:Y:S02]  /*a2e0*/  MOV R46, R14 ;  /* 0x0000000e002e7202 */ /* 0x000fe40000000f00 */
[----:B---3--:R-:W-:Y:S01]  /*a2f0*/  LOP3.LUT R2, R28, 0x2, RZ, 0x3c, !PT ;  /* 0x000000021c027812 */ /* 0x008fe200078e3cff */
[----:B------:R-:W-:Y:S04]  /*a300*/  SHFL.IDX PT, R25, R25, R28, 0x1c1f ;  /* 0x001c1f1c19197589 */ /* 0x000fe800000e0000 */
[----:B------:R-:W0:Y:S04]  /*a310*/  SHFL.IDX PT, R20, R57, R2, 0x1c1f ;  /* 0x001c1f0239147589 */ /* 0x000e2800000e0000 */
[----:B------:R-:W-:Y:S04]  /*a320*/  SHFL.IDX PT, R29, R29, R28, 0x1c1f ;  /* 0x001c1f1c1d1d7589 */ /* 0x000fe800000e0000 */
[----:B------:R1:W2:Y:S04]  /*a330*/  SHFL.IDX PT, R24, R21, R2, 0x1c1f ;  /* 0x001c1f0215187589 */ /* 0x0002a800000e0000 */
[----:B------:R-:W-:Y:S04]  /*a340*/  SHFL.IDX PT, R41, R41, R28, 0x1c1f ;  /* 0x001c1f1c29297589 */ /* 0x000fe800000e0000 */
[----:B------:R-:W3:Y:S01]  /*a350*/  SHFL.IDX PT, R36, R27, R2, 0x1c1f ;  /* 0x001c1f021b247589 */ /* 0x000ee200000e0000 */
[----:B-1----:R-:W-:-:S03]  /*a360*/  IMAD.U32 R21, RZ, RZ, UR7 ;  /* 0x00000007ff157e24 */ /* 0x002fc6000f8e00ff */
[----:B------:R-:W-:Y:S04]  /*a370*/  SHFL.IDX PT, R33, R33, R28, 0x1c1f ;  /* 0x001c1f1c21217589 */ /* 0x000fe800000e0000 */
[----:B------:R-:W1:Y:S01]  /*a380*/  SHFL.IDX PT, R26, R35, R2, 0x1c1f ;  /* 0x001c1f02231a7589 */ /* 0x000e6200000e0000 */
[----:B0-----:R-:W-:-:S03]  /*a390*/  SEL R8, R25, R20, P0 ;  /* 0x0000001419087207 */ /* 0x001fc60000000000 */
[----:B------:R-:W-:Y:S04]  /*a3a0*/  SHFL.IDX PT, R43, R43, R28, 0x1c1f ;  /* 0x001c1f1c2b2b7589 */ /* 0x000fe800000e0000 */
[----:B------:R-:W0:Y:S01]  /*a3b0*/  SHFL.IDX PT, R38, R45, R2, 0x1c1f ;  /* 0x001c1f022d267589 */ /* 0x000e2200000e0000 */
[----:B--2---:R-:W-:Y:S02]  /*a3c0*/  SEL R12, R29, R24, P0 ;  /* 0x000000181d0c7207 */ /* 0x004fe40000000000 */
[----:B------:R-:W-:Y:S01]  /*a3d0*/  SEL R14, R24, R29, P0 ;  /* 0x0000001d180e7207 */ /* 0x000fe20000000000 */
[----:B------:R-:W-:Y:S04]  /*a3e0*/  SHFL.IDX PT, R47, R47, R28, 0x1c1f ;  /* 0x001c1f1c2f2f7589 */ /* 0x000fe800000e0000 */
[----:B------:R-:W2:Y:S01]  /*a3f0*/  SHFL.IDX PT, R40, R49, R2, 0x1c1f ;  /* 0x001c1f0231287589 */ /* 0x000ea200000e0000 */
[----:B---3--:R-:W-:-:S03]  /*a400*/  SEL R9, R41, R36, P0 ;  /* 0x0000002429097207 */ /* 0x008fc60000000000 */
[----:B------:R-:W-:Y:S04]  /*a410*/  SHFL.IDX PT, R37, R37, R28, 0x1c1f ;  /* 0x001c1f1c25257589 */ /* 0x000fe800000e0000 */
[----:B------:R3:W4:Y:S01]  /*a420*/  SHFL.IDX PT, R30, R39, R2, 0x1c1f ;  /* 0x001c1f02271e7589 */ /* 0x00072200000e0000 */
[----:B-1----:R-:W-:Y:S02]  /*a430*/  SEL R24, R33, R26, P0 ;  /* 0x0000001a21187207 */ /* 0x002fe40000000000 */
[----:B------:R-:W-:Y:S01]  /*a440*/  SEL R26, R26, R33, P0 ;  /* 0x000000211a1a7207 */ /* 0x000fe20000000000 */
[----:B------:R-:W-:Y:S04]  /*a450*/  SHFL.IDX PT, R51, R51, R28, 0x1c1f ;  /* 0x001c1f1c33337589 */ /* 0x000fe800000e0000 */
[----:B------:R-:W1:Y:S01]  /*a460*/  SHFL.IDX PT, R42, R5, R2, 0x1c1f ;  /* 0x001c1f02052a7589 */ /* 0x000e6200000e0000 */
[----:B0-----:R-:W-:-:S02]  /*a470*/  SEL R13, R43, R38, P0 ;  /* 0x000000262b0d7207 */ /* 0x001fc40000000000 */
[----:B---3--:R-:W-:Y:S02]  /*a480*/  MOV R39, R10 ;  /* 0x0000000a00277202 */ /* 0x008fe40000000f00 */
[----:B------:R-:W-:Y:S01]  /*a490*/  SEL R10, R20, R25, P0 ;  /* 0x00000019140a7207 */ /* 0x000fe20000000000 */
[----:B------:R-:W-:Y:S01]  /*a4a0*/  IMAD.U32 R20, RZ, RZ, UR6 ;  /* 0x00000006ff147e24 */ /* 0x000fe2000f8e00ff */
[----:B------:R-:W-:Y:S02]  /*a4b0*/  SEL R11, R36, R41, P0 ;  /* 0x00000029240b7207 */ /* 0x000fe40000000000 */
[----:B------:R-:W-:Y:S02]  /*a4c0*/  SEL R15, R38, R43, P0 ;  /* 0x0000002b260f7207 */ /* 0x000fe40000000000 */
[----:B--2---:R-:W-:Y:S01]  /*a4d0*/  SEL R25, R47, R40, P0 ;  /* 0x000000282f197207 */ /* 0x004fe20000000000 */
[----:B------:R0:W-:Y:S01]  /*a4e0*/  STSM.16.M88.4 [R48], R8 ;  /* 0x0000000830007844 */ /* 0x0001e20000000200 */
[----:B------:R-:W-:-:S02]  /*a4f0*/  SEL R27, R40, R47, P0 ;  /* 0x0000002f281b7207 */ /* 0x000fc40000000000 */
[----:B----4-:R-:W-:Y:S01]  /*a500*/  SEL R32, R37, R30, P0 ;  /* 0x0000001e25207207 */ /* 0x010fe20000000000 */
[----:B------:R2:W-:Y:S01]  /*a510*/  STSM.16.M88.4 [R46], R12 ;  /* 0x0000000c2e007844 */ /* 0x0005e20000000200 */
[----:B------:R-:W-:Y:S02]  /*a520*/  SEL R34, R30, R37, P0 ;  /* 0x000000251e227207 */ /* 0x000fe40000000000 */
[----:B------:R-:W3:Y:S01]  /*a530*/  LDC R37, c[0x0][0xbe8] ;  /* 0x0002fa00ff257b82 */ /* 0x000ee20000000800 */
[----:B------:R2:W-:Y:S01]  /*a540*/  STSM.16.M88.4 [R44], R24 ;  /* 0x000000182c007844 */ /* 0x0005e20000000200 */
[----:B-1----:R-:W-:Y:S02]  /*a550*/  SEL R33, R51, R42, P0 ;  /* 0x0000002a33217207 */ /* 0x002fe40000000000 */
[----:B------:R-:W-:-:S05]  /*a560*/  SEL R35, R42, R51, P0 ;  /* 0x000000332a237207 */ /* 0x000fca0000000000 */
[----:B------:R2:W-:Y:S01]  /*a570*/  STSM.16.M88.4 [R39], R32 ;  /* 0x0000002027007844 */ /* 0x0005e20000000200 */
[----:B------:R-:W-:Y:S06]  /*a580*/  BAR.SYNC.DEFER_BLOCKING 0x1, 0x180 ;  /* 0x0046000000007b1d */ /* 0x000fec0000010000 */
[----:B------:R-:W4:Y:S01]  /*a590*/  @P2 LDG.E R2, desc[UR52][R20.64] ;  /* 0x0000003414022981 */ /* 0x000f22000c1e1900 */
[----:B---3--:R-:W-:Y:S01]  /*a5a0*/  ISETP.NE.AND P1, PT, R37, 0x1, PT ;  /* 0x000000012500780c */ /* 0x008fe20003f25270 */
[----:B------:R-:W-:Y:S01]  /*a5b0*/  UIMAD UR6, UR17, UR8, URZ ;  /* 0x00000008110672a4 */ /* 0x000fe2000f8e023f */
[----:B0-----:R-:W-:Y:S01]  /*a5c0*/  VIADD R10, R17, UR42 ;  /* 0x0000002a110a7c36 */ /* 0x001fe20008000000 */
[----:B------:R-:W-:-:S02]  /*a5d0*/  USEL UR16, UR40, URZ, !UP0 ;  /* 0x0000003f28107287 */ /* 0x000fc4000c000000 */
[----:B------:R-:W-:Y:S01]  /*a5e0*/  UIMAD UR9, UR41, UR9, UR6 ;  /* 0x00000009290972a4 */ /* 0x000fe2000f8e0206 */
[----:B------:R-:W-:Y:S01]  /*a5f0*/  IMAD.MOV.U32 R8, RZ, RZ, R10 ;  /* 0x000000ffff087224 */ /* 0x000fe200078e000a */
[----:B------:R-:W-:-:S06]  /*a600*/  UISETP.NE.U32.AND UP1, UPT, UR12, URZ, UPT ;  /* 0x0000003f0c00728c */ /* 0x000fcc000bf25070 */
[----:B------:R-:W0:Y:S08]  /*a610*/  @P1 LDC R5, c[0x0][0xbec] ;  /* 0x0002fb00ff051b82 */ /* 0x000e300000000800 */
[----:B------:R-:W1:Y:S01]  /*a620*/  @P1 LDC R9, c[0x0][0xbf0] ;  /* 0x0002fc00ff091b82 */ /* 0x000e620000000800 */
[----:B----4-:R-:W-:Y:S01]  /*a630*/  @P2 R2UR UR4, R2 ;  /* 0x00000000020422ca */ /* 0x010fe200000e0000 */
[----:B0-----:R-:W-:-:S05]  /*a640*/  @P1 IMAD.HI.U32 R2, R10, R5, RZ ;  /* 0x000000050a021227 */ /* 0x001fca00078e00ff */
[----:B-1----:R-:W-:-:S04]  /*a650*/  @P1 SHF.R.U32.HI R8, RZ, R9, R2 ;  /* 0x00000009ff081219 */ /* 0x002fc80000011602 */
[--C-:B------:R-:W-:Y:S01]  /*a660*/  SHF.R.S32.HI R9, RZ, 0x1f, R8.reuse ;  /* 0x0000001fff097819 */ /* 0x100fe20000011408 */
[----:B------:R-:W-:Y:S02]  /*a670*/  IMAD.MOV R2, RZ, RZ, -R8 ;  /* 0x000000ffff027224 */ /* 0x000fe400078e0a08 */
[----:B------:R-:W-:Y:S02]  /*a680*/  USHF.R.S32.HI UR7, URZ, 0x1f, UR4 ;  /* 0x0000001f3f077899 */ /* 0x000fe40008011404 */
[----:B------:R-:W-:Y:S01]  /*a690*/  UMOV UR6, UR4 ;  /* 0x0000000400067c82 */ /* 0x000fe20008000000 */
[----:B------:R-:W-:Y:S01]  /*a6a0*/  IMAD R5, R37, R2, R10 ;  /* 0x0000000225057224 */ /* 0x000fe200078e020a */
[----:B------:R-:W-:Y:S02]  /*a6b0*/  UIMAD.WIDE.U32 UR10, UR41, UR8, UR6 ;  /* 0x00000008290a72a5 */ /* 0x000fe4000f8e0006 */
[----:B------:R-:W-:Y:S02]  /*a6c0*/  USEL UR8, UR39, URZ, !UP0 ;  /* 0x0000003f27087287 */ /* 0x000fe4000c000000 */
[----:B------:R-:W-:Y:S01]  /*a6d0*/  UIADD3 UR11, UR11, UR9, URZ ;  /* 0x000000090b0b7290 */ /* 0x000fe2000fffe03f */
[----:B------:R-:W-:Y:S01]  /*a6e0*/  SHF.R.S32.HI R2, RZ, 0x1f, R5 ;  /* 0x0000001fff027819 */ /* 0x000fe20000011405 */
[----:B------:R-:W-:-:S02]  /*a6f0*/  UIMAD UR9, UR16, UR14, URZ ;  /* 0x0000000e100972a4 */ /* 0x000fc4000f8e023f */
[----:B------:R-:W-:Y:S02]  /*a700*/  UISETP.NE.AND.EX UP0, UPT, UR13, URZ, UPT, UP1 ;  /* 0x0000003f0d00728c */ /* 0x000fe4000bf05310 */
[----:B------:R-:W-:Y:S02]  /*a710*/  UIMAD UR9, UR8, UR15, UR9 ;  /* 0x0000000f080972a4 */ /* 0x000fe4000f8e0209 */
[----:B------:R-:W-:Y:S02]  /*a720*/  UIMAD.WIDE.U32 UR10, UR8, UR14, UR10 ;  /* 0x0000000e080a72a5 */ /* 0x000fe4000f8e000a */
[----:B------:R-:W-:Y:S01]  /*a730*/  PLOP3.LUT P3, PT, PT, PT, UP0, 0x80, 0x0 ;  /* 0x000000000000781c */ /* 0x000fe20003f6f008 */
[----:B------:R-:W-:Y:S01]  /*a740*/  ULDC.64 UR14, c[0x0][0xb88] ;  /* 0x0002e200000e7ab9 */ /* 0x000fe20000000a00 */
[----:B------:R-:W-:Y:S01]  /*a750*/  IMAD.U32 R10, RZ, RZ, UR9 ;  /* 0x00000009ff0a7e24 */ /* 0x000fe2000f8e00ff */
[----:B------:R-:W-:Y:S01]  /*a760*/  ULDC UR9, c[0x0][0xa88] ;  /* 0x0002a20000097ab9 */ /* 0x000fe20000000800 */
[----:B------:R-:W-:Y:S01]  /*a770*/  IADD3 R8, P0, R8, UR10, RZ ;  /* 0x0000000a08087c10 */ /* 0x000fe2000ff1e0ff */
[----:B------:R-:W-:Y:S01]  /*a780*/  @UP0 ULEA UR10, UP1, UR39, UR12, 0x2 ;  /* 0x0000000c270a0291 */ /* 0x000fe2000f82103f */
[----:B------:R-:W-:-:S02]  /*a790*/  IMAD R2, R2, UR14, RZ ;  /* 0x0000000e02027c24 */ /* 0x000fc4000f8e02ff */
[----:B------:R-:W-:Y:S01]  /*a7a0*/  IADD3.X R9, R9, UR11, R10, P0, !PT ;  /* 0x0000000b09097c10 */ /* 0x000fe200087fe40a */
[----:B------:R-:W-:Y:S01]  /*a7b0*/  @UP0 ULEA.HI.X UR11, UR39, UR13, UR40, 0x2, UP1 ;  /* 0x0000000d270b0291 */ /* 0x000fe200088f1428 */
[C---:B------:R-:W-:Y:S02]  /*a7c0*/  IMAD R11, R5.reuse, UR15, R2 ;  /* 0x0000000f050b7c24 */ /* 0x040fe4000f8e0202 */
[----:B------:R-:W-:Y:S01]  /*a7d0*/  IMAD.U32 R2, RZ, RZ, UR9 ;  /* 0x00000009ff027e24 */ /* 0x000fe2000f8e00ff */
[----:B------:R-:W-:Y:S01]  /*a7e0*/  ULDC.64 UR12, c[0x0][0xb50] ;  /* 0x0002d400000c7ab9 */ /* 0x000fe20000000a00 */
[----:B------:R-:W-:-:S04]  /*a7f0*/  IMAD.WIDE.U32 R8, R5, UR14, R8 ;  /* 0x0000000e05087c25 */ /* 0x000fc8000f8e0008 */
[----:B------:R-:W-:Y:S01]  /*a800*/  IMAD.IADD R5, R9, 0x1, R11 ;  /* 0x0000000109057824 */ /* 0x000fe200078e020b */
[C---:B------:R-:W-:Y:S01]  /*a810*/  LEA R9, P0, R8.reuse, UR12, 0x2 ;  /* 0x0000000c08097c11 */ /* 0x040fe2000f8010ff */
[----:B------:R-:W-:Y:S02]  /*a820*/  IMAD.U32 R10, RZ, RZ, UR10 ;  /* 0x0000000aff0a7e24 */ /* 0x000fe4000f8e00ff */
[----:B------:R-:W-:Y:S01]  /*a830*/  IMAD.U32 R11, RZ, RZ, UR11 ;  /* 0x0000000bff0b7e24 */ /* 0x000fe2000f8e00ff */
[----:B------:R-:W-:Y:S01]  /*a840*/  LEA.HI.X R8, R8, UR13, R5, 0x2, P0 ;  /* 0x0000000d08087c11 */ /* 0x000fe200080f1405 */
[----:B------:R-:W-:-:S03]  /*a850*/  IMAD R5, R22, 0x40, R19 ;  /* 0x0000004016057824 */ /* 0x000fc600078e0213 */
[----:B------:R2:W5:Y:S01]  /*a860*/  @P3 LDG.E R2, desc[UR52][R10.64] ;  /* 0x000000340a023981 */ /* 0x000562000c1e1900 */
[----:B------:R-:W-:Y:S05]  /*a870*/  @P3 BRA `(.L_x_1718) ;  /* 0x0000000000103947 */ /* 0x000fea0003800000 */
[----:B------:R-:W-:Y:S05]  /*a880*/  @!P2 BRA `(.L_x_1718) ;  /* 0x00000000000ca947 */ /* 0x000fea0003800000 */
[----:B--2---:R-:W2:Y:S04]  /*a890*/  LDG.E R11, desc[UR52][R20.64] ;  /* 0x00000034140b7981 */ /* 0x004ea8000c1e1900 */
[----:B-----5:R-:W2:Y:S02]  /*a8a0*/  LDG.E R2, desc[UR52][R20.64+0x4] ;  /* 0x0000043414027981 */ /* 0x020ea4000c1e1900 */
[----:B--2---:R-:W-:-:S07]  /*a8b0*/  IMAD.IADD R2, R2, 0x1, -R11 ;  /* 0x0000000102027824 */ /* 0x004fce00078e0a0b */
.L_x_1718:
[----:B------:R-:W-:Y:S01]  /*a8c0*/  SHFL.IDX PT, R20, R9, RZ, 0x1c1f ;  /* 0x001c1fff09147589 */ /* 0x000fe200000e0000 */
[----:B------:R-:W-:Y:S01]  /*a8d0*/  IMAD.WIDE R6, R5, 0x2, R6 ;  /* 0x0000000205067825 */ /* 0x000fe200078e0206 */
[----:B------:R-:W-:Y:S01]  /*a8e0*/  LOP3.LUT P0, RZ, R23, 0x3, RZ, 0xc0, !PT ;  /* 0x0000000317ff7812 */ /* 0x000fe2000780c0ff */
[----:B------:R-:W-:Y:S01]  /*a8f0*/  ULDC.64 UR10, c[0x0][0xaa0] ;  /* 0x0002a800000a7ab9 */ /* 0x000fe20000000a00 */
[----:B------:R-:W0:Y:S01]  /*a900*/  SHFL.IDX PT, R21, R8, RZ, 0x1c1f ;  /* 0x001c1fff08157589 */ /* 0x000e2200000e0000 */
[----:B--2---:R-:W-:Y:S01]  /*a910*/  VIADD R10, R157, UR42 ;  /* 0x0000002a9d0a7c36 */ /* 0x004fe20008000000 */
[----:B------:R-:W-:Y:S01]  /*a920*/  IADD3 R13, P3, R6, 0x1800, RZ ;  /* 0x00001800060d7810 */ /* 0x000fe20007f7e0ff */
[----:B-----5:R-:W-:Y:S01]  /*a930*/  IMAD R35, R2, R37, RZ ;  /* 0x0000002502237224 */ /* 0x020fe200078e02ff */
[----:B------:R1:W-:Y:S01]  /*a940*/  SHFL.IDX PT, R28, R9, 0x1, 0x1c1f ;  /* 0x003c1f00091c7f89 */ /* 0x0003e200000e0000 */
[----:B------:R-:W-:Y:S01]  /*a950*/  VIADD R2, R10, 0x8 ;  /* 0x000000080a027836 */ /* 0x000fe20000000000 */
[----:B------:R-:W-:-:S02]  /*a960*/  IADD3 R25, P4, R6, 0x3000, RZ ;  /* 0x0000300006197810 */ /* 0x000fc40007f9e0ff */
[----:B------:R2:W3:Y:S01]  /*a970*/  SHFL.IDX PT, R29, R8, 0x1, 0x1c1f ;  /* 0x003c1f00081d7f89 */ /* 0x0004e200000e0000 */
[-C--:B------:R-:W-:Y:S02]  /*a980*/  ISETP.GE.OR P2, PT, R10, R35.reuse, P0 ;  /* 0x000000230a00720c */ /* 0x080fe40000746670 */
[----:B------:R-:W-:Y:S02]  /*a990*/  LOP3.LUT R12, R13, 0x380, RZ, 0xc0, !PT ;  /* 0x000003800d0c7812 */ /* 0x000fe400078ec0ff */
[----:B-1----:R-:W-:Y:S02]  /*a9a0*/  LOP3.LUT R9, R6, 0x380, RZ, 0xc0, !PT ;  /* 0x0000038006097812 */ /* 0x002fe400078ec0ff */
[----:B------:R-:W-:Y:S02]  /*a9b0*/  ISETP.GE.OR P0, PT, R2, R35, P0 ;  /* 0x000000230200720c */ /* 0x000fe40000706670 */
[----:B------:R-:W-:Y:S02]  /*a9c0*/  LOP3.LUT R24, R25, 0x380, RZ, 0xc0, !PT ;  /* 0x0000038019187812 */ /* 0x000fe400078ec0ff */
[----:B------:R-:W-:-:S02]  /*a9d0*/  SHF.R.U64 R9, R9, 0x3, RZ ;  /* 0x0000000309097819 */ /* 0x000fc400000012ff */
[----:B------:R-:W-:Y:S02]  /*a9e0*/  SHF.R.U64 R12, R12, 0x3, RZ ;  /* 0x000000030c0c7819 */ /* 0x000fe400000012ff */
[----:B------:R-:W-:Y:S01]  /*a9f0*/  SHF.R.U64 R24, R24, 0x3, RZ ;  /* 0x0000000318187819 */ /* 0x000fe200000012ff */
[----:B0-----:R0:W-:Y:S01]  /*aa00*/  @!P2 ST.E desc[UR52][R20.64], R4 ;  /* 0x000000041400a985 */ /* 0x0011e2000c101934 */
[----:B--2---:R-:W-:Y:S01]  /*aa10*/  LOP3.LUT R8, R9, R6, RZ, 0x3c, !PT ;  /* 0x0000000609087212 */ /* 0x004fe200078e3cff */
[--C-:B------:R-:W-:Y:S01]  /*aa20*/  IMAD.MOV.U32 R9, RZ, RZ, R7.reuse ;  /* 0x000000ffff097224 */ /* 0x100fe200078e0007 */
[----:B------:R-:W-:Y:S01]  /*aa30*/  LOP3.LUT R12, R12, R13, RZ, 0x3c, !PT ;  /* 0x0000000d0c0c7212 */ /* 0x000fe200078e3cff */
[--C-:B------:R-:W-:Y:S01]  /*aa40*/  IMAD.X R13, RZ, RZ, R7.reuse, P3 ;  /* 0x000000ffff0d7224 */ /* 0x100fe200018e0607 */
[----:B------:R-:W-:Y:S01]  /*aa50*/  LOP3.LUT R24, R24, R25, RZ, 0x3c, !PT ;  /* 0x0000001918187212 */ /* 0x000fe200078e3cff */
[----:B------:R-:W-:Y:S01]  /*aa60*/  IMAD.X R25, RZ, RZ, R7, P4 ;  /* 0x000000ffff197224 */ /* 0x000fe200020e0607 */
[----:B---3--:R1:W-:Y:S04]  /*aa70*/  @!P0 ST.E desc[UR52][R28.64], R3 ;  /* 0x000000031c008985 */ /* 0x0083e8000c101934 */
[----:B------:R-:W2:Y:S01]  /*aa80*/  LD.E.128 R8, desc[UR52][R8.64] ;  /* 0x0000003408087980 */ /* 0x000ea2000c101d00 */
[----:B0-----:R-:W0:Y:S03]  /*aa90*/  @P1 LDC R20, c[0x0][0xbec] ;  /* 0x0002fb00ff141b82 */ /* 0x001e260000000800 */
[----:B------:R-:W3:Y:S04]  /*aaa0*/  LD.E.128 R12, desc[UR52][R12.64] ;  /* 0x000000340c0c7980 */ /* 0x000ee8000c101d00 */
[----:B------:R-:W4:Y:S01]  /*aab0*/  LD.E.128 R24, desc[UR52][R24.64] ;  /* 0x0000003418187980 */ /* 0x000f22000c101d00 */
[----:B------:R-:W-:Y:S01]  /*aac0*/  IADD3 R5, P0, R6, 0x4800, RZ ;  /* 0x0000480006057810 */ /* 0x000fe20007f1e0ff */
[----:B-1----:R-:W1:Y:S01]  /*aad0*/  @P1 LDC R3, c[0x0][0xbf0] ;  /* 0x0002fc00ff031b82 */ /* 0x002e620000000800 */
[----:B------:R-:W-:-:S02]  /*aae0*/  UIMAD UR9, UR7, UR10, URZ ;  /* 0x0000000a070972a4 */ /* 0x000fc4000f8e023f */
[----:B------:R-:W-:Y:S01]  /*aaf0*/  LOP3.LUT R2, R5, 0x380, RZ, 0xc0, !PT ;  /* 0x0000038005027812 */ /* 0x000fe200078ec0ff */
[----:B------:R-:W-:Y:S01]  /*ab00*/  UIMAD.WIDE.U32 UR6, UR4, UR10, URZ ;  /* 0x0000000a040672a5 */ /* 0x000fe2000f8e003f */
[----:B------:R-:W-:Y:S01]  /*ab10*/  IMAD.X R7, RZ, RZ, R7, P0 ;  /* 0x000000ffff077224 */ /* 0x000fe200000e0607 */
[----:B------:R-:W-:Y:S01]  /*ab20*/  UIMAD UR9, UR4, UR11, UR9 ;  /* 0x0000000b040972a4 */ /* 0x000fe2000f8e0209 */
[----:B------:R-:W-:Y:S02]  /*ab30*/  SHF.R.U64 R2, R2, 0x3, RZ ;  /* 0x0000000302027819 */ /* 0x000fe400000012ff */
[----:B------:R-:W-:Y:S01]  /*ab40*/  ULDC.64 UR10, c[0x0][0xae8] ;  /* 0x0002ba00000a7ab9 */ /* 0x000fe20000000a00 */
[----:B------:R-:W-:Y:S01]  /*ab50*/  UIADD3 UR7, UR7, UR9, URZ ;  /* 0x0000000907077290 */ /* 0x000fe2000fffe03f */
[----:B------:R-:W-:Y:S01]  /*ab60*/  LOP3.LUT R6, R2, R5, RZ, 0x3c, !PT ;  /* 0x0000000502067212 */ /* 0x000fe200078e3cff */
[----:B------:R-:W-:Y:S01]  /*ab70*/  UIMAD UR4, UR17, UR10, URZ ;  /* 0x0000000a110472a4 */ /* 0x000fe2000f8e023f */
[----:B------:R-:W-:Y:S01]  /*ab80*/  IMAD R2, R18, 0x30, R22 ;  /* 0x0000003012027824 */ /* 0x000fe200078e0216 */
[----:B------:R-:W-:-:S02]  /*ab90*/  UIMAD.WIDE.U32 UR6, UR41, UR10, UR6 ;  /* 0x0000000a290672a5 */ /* 0x000fc4000f8e0006 */
[----:B------:R-:W-:Y:S01]  /*aba0*/  UIMAD UR4, UR41, UR11, UR4 ;  /* 0x0000000b290472a4 */ /* 0x000fe2000f8e0204 */
[----:B------:R-:W-:Y:S01]  /*abb0*/  VIADD R29, R2, UR42 ;  /* 0x0000002a021d7c36 */ /* 0x000fe20008000000 */
[----:B------:R-:W5:Y:S01]  /*abc0*/  LD.E.128 R4, desc[UR52][R6.64] ;  /* 0x0000003406047980 */ /* 0x000f62000c101d00 */
[----:B------:R-:W-:Y:S01]  /*abd0*/  ULDC.64 UR10, c[0x0][0xaf0] ;  /* 0x0002bc00000a7ab9 */ /* 0x000fe20000000a00 */
[----:B------:R-:W-:Y:S01]  /*abe0*/  UIADD3 UR7, UR7, UR4, URZ ;  /* 0x0000000407077290 */ /* 0x000fe2000fffe03f */
[----:B0-----:R-:W-:Y:S01]  /*abf0*/  @P1 IMAD.HI.U32 R2, R29, R20, RZ ;  /* 0x000000141d021227 */ /* 0x001fe200078e00ff */
[----:B------:R-:W-:Y:S01]  /*ac00*/  UIMAD UR4, UR16, UR10, URZ ;  /* 0x0000000a100472a4 */ /* 0x000fe2000f8e023f */
[----:B------:R-:W-:Y:S01]  /*ac10*/  @!PT LDS RZ, [RZ] ;  /* 0x00000000fffff984 */ /* 0x000fe20000000800 */
[----:B------:R-:W-:Y:S01]  /*ac20*/  @!PT LDS RZ, [RZ] ;  /* 0x00000000fffff984 */ /* 0x000fe20000000800 */
[----:B------:R-:W-:Y:S01]  /*ac30*/  @!PT LDS RZ, [RZ] ;  /* 0x00000000fffff984 */ /* 0x000fe20000000800 */
[----:B------:R-:W-:Y:S01]  /*ac40*/  @!PT LDS RZ, [RZ] ;  /* 0x00000000fffff984 */ /* 0x000fe20000000800 */
[----:B------:R0:W-:Y:S06]  /*ac50*/  MEMBAR.ALL.CTA ;  /* 0x0000000000007992 */ /* 0x0001ec0000008000 */
[----:B0-----:R-:W0:Y:S01]  /*ac60*/  FENCE.VIEW.ASYNC.S ;  /* 0x00000000000073c6 */ /* 0x001e220000000000 */
[----:B------:R-:W-:Y:S01]  /*ac70*/  SHF.R.S32.HI R39, RZ, 0x1f, R19 ;  /* 0x0000001fff277819 */ /* 0x000fe20000011413 */
[----:B------:R-:W-:Y:S01]  /*ac80*/  IMAD.MOV.U32 R21, RZ, RZ, R29 ;  /* 0x000000ffff157224 */ /* 0x000fe200078e001d */
[----:B------:R-:W-:Y:S01]  /*ac90*/  UIMAD UR4, UR8, UR11, UR4 ;  /* 0x0000000b080472a4 */ /* 0x000fe2000f8e0204 */
[----:B-1----:R-:W-:Y:S01]  /*aca0*/  @P1 SHF.R.U32.HI R21, RZ, R3, R2 ;  /* 0x00000003ff151219 */ /* 0x002fe20000011602 */
[----:B------:R-:W-:Y:S01]  /*acb0*/  UIMAD.WIDE.U32 UR8, UR8, UR10, UR6 ;  /* 0x0000000a080872a5 */ /* 0x000fe2000f8e0006 */
[----:B------:R-:W-:-:S02]  /*acc0*/  VIADD R36, R22, UR42 ;  /* 0x0000002a16247c36 */ /* 0x000fc40008000000 */
[--C-:B------:R-:W-:Y:S01]  /*acd0*/  SHF.R.S32.HI R20, RZ, 0x1f, R21.reuse ;  /* 0x0000001fff147819 */ /* 0x100fe20000011415 */
[----:B------:R-:W-:Y:S01]  /*ace0*/  UIADD3 UR4, UR9, UR4, URZ ;  /* 0x0000000409047290 */ /* 0x000fe2000fffe03f */
[----:B------:R-:W-:Y:S01]  /*acf0*/  IMAD.MOV R28, RZ, RZ, -R21 ;  /* 0x000000ffff1c7224 */ /* 0x000fe200078e0a15 */
[----:B------:R-:W-:Y:S01]  /*ad00*/  ULDC.64 UR6, c[0x0][0xae0] ;  /* 0x0002b80000067ab9 */ /* 0x000fe20000000a00 */
[----:B------:R-:W-:Y:S02]  /*ad10*/  IMAD.U32 R3, RZ, RZ, UR9 ;  /* 0x00000009ff037e24 */ /* 0x000fe4000f8e00ff */
[----:B------:R-:W-:Y:S02]  /*ad20*/  IMAD R20, R20, UR6, RZ ;  /* 0x0000000614147c24 */ /* 0x000fe4000f8e02ff */
[----:B------:R-:W-:Y:S02]  /*ad30*/  IMAD R29, R37, R28, R29 ;  /* 0x0000001c251d7224 */ /* 0x000fe400078e021d */
[----:B------:R-:W-:-:S02]  /*ad40*/  IMAD.U32 R2, RZ, RZ, UR8 ;  /* 0x00000008ff027e24 */ /* 0x000fc4000f8e00ff */
        /* <DEDUP_REMOVED lines=13> */
[----:B------:R-:W-:-:S03]  /*ae20*/  IMAD.IADD R3, R3, 0x1, R21 ;  /* 0x0000000103037824 */ /* 0x000fc600078e0215 */
[----:B------:R-:W-:Y:S01]  /*ae30*/  PRMT R0, RZ, 0x654, R0 ;  /* 0x00000654ff007816 */ /* 0x000fe20000000000 */
[----:B0-----:R-:W0:Y:S01]  /*ae40*/  SHFL.IDX PT, R20, R30, RZ, 0x181f ;  /* 0x00181fff1e147589 */ /* 0x001e2200000e0000 */
[----:B------:R-:W-:Y:S01]  /*ae50*/  LEA.HI.X R32, R2, UR7, R3, 0x1, P0 ;  /* 0x0000000702207c11 */ /* 0x000fe200080f0c03 */
[C---:B------:R-:W-:Y:S01]  /*ae60*/  VIADD R2, R36.reuse, 0x30 ;  /* 0x0000003024027836 */ /* 0x040fe20000000000 */
[----:B------:R-:W-:Y:S01]  /*ae70*/  ISETP.GE.AND P0, PT, R19, UR4, PT ;  /* 0x0000000413007c0c */ /* 0x000fe2000bf06270 */
[----:B------:R-:W1:Y:S01]  /*ae80*/  SHFL.IDX PT, R28, R30, 0x1, 0x181f ;  /* 0x00381f001e1c7f89 */ /* 0x000e6200000e0000 */
[C---:B------:R-:W-:Y:S01]  /*ae90*/  VIADD R3, R36.reuse, 0x60 ;  /* 0x0000006024037836 */ /* 0x040fe20000000000 */
[----:B------:R0:W-:Y:S01]  /*aea0*/  SYNCS.ARRIVE.TRANS64.RED.A1T0 RZ, [R0+URZ], RZ ;  /* 0x000000ff00ff79a7 */ /* 0x0001e2000810043f */
[-C--:B------:R-:W-:Y:S01]  /*aeb0*/  ISETP.GE.OR P1, PT, R36, R35.reuse, P0 ;  /* 0x000000232400720c */ /* 0x080fe20000726670 */
[----:B------:R-:W1:Y:S01]  /*aec0*/  SHFL.IDX PT, R42, R30, 0x2, 0x181f ;  /* 0x00581f001e2a7f89 */ /* 0x000e6200000e0000 */
[----:B------:R-:W-:-:S02]  /*aed0*/  ISETP.GE.OR P2, PT, R2, R35, P0 ;  /* 0x000000230200720c */ /* 0x000fc40000746670 */
[----:B------:R-:W-:Y:S01]  /*aee0*/  ISETP.GE.OR P3, PT, R3, R35, P0 ;  /* 0x000000230300720c */ /* 0x000fe20000766670 */
[----:B------:R-:W1:Y:S01]  /*aef0*/  SHFL.IDX PT, R34, R32, RZ, 0x181f ;  /* 0x00181fff20227589 */ /* 0x000e6200000e0000 */
[----:B0-----:R-:W-:-:S03]  /*af00*/  VIADD R0, R36, 0x90 ;  /* 0x0000009024007836 */ /* 0x001fc60000000000 */
[----:B------:R-:W0:Y:S02]  /*af10*/  SHFL.IDX PT, R38, R32, 0x1, 0x181f ;  /* 0x00381f0020267f89 */ /* 0x000e2400000e0000 */
[----:B------:R-:W-:Y:S02]  /*af20*/  ISETP.GE.OR P0, PT, R0, R35, P0 ;  /* 0x000000230000720c */ /* 0x000fe40000706670 */
[----:B------:R-:W0:Y:S01]  /*af30*/  SHFL.IDX PT, R40, R32, 0x2, 0x181f ;  /* 0x00581f0020287f89 */ /* 0x000e2200000e0000 */
[----:B------:R-:W-:-:S03]  /*af40*/  @!P1 LEA R2, P4, R19, R20, 0x1 ;  /* 0x0000001413029211 */ /* 0x000fc600078808ff */
[----:B------:R-:W2:Y:S01]  /*af50*/  SHFL.IDX PT, R30, R30, 0x3, 0x181f ;  /* 0x00781f001e1e7f89 */ /* 0x000ea200000e0000 */
[----:B-1----:R-:W-:-:S03]  /*af60*/  @!P2 LEA R20, P5, R19, R28, 0x1 ;  /* 0x0000001c1314a211 */ /* 0x002fc600078a08ff */
[----:B------:R-:W1:Y:S01]  /*af70*/  SHFL.IDX PT, R32, R32, 0x3, 0x181f ;  /* 0x00781f0020207f89 */ /* 0x000e6200000e0000 */
[C---:B------:R-:W-:Y:S02]  /*af80*/  @!P3 LEA R28, P6, R19.reuse, R42, 0x1 ;  /* 0x0000002a131cb211 */ /* 0x040fe400078c08ff */
[C-C-:B------:R-:W-:Y:S02]  /*af90*/  @!P1 LEA.HI.X R3, R19.reuse, R34, R39.reuse, 0x1, P4 ;  /* 0x0000002213039211 */ /* 0x140fe400020f0c27 */
[C-C-:B0-----:R-:W-:Y:S02]  /*afa0*/  @!P2 LEA.HI.X R21, R19.reuse, R38, R39.reuse, 0x1, P5 ;  /* 0x000000261315a211 */ /* 0x141fe400028f0c27 */
[----:B------:R-:W-:Y:S01]  /*afb0*/  @!P3 LEA.HI.X R29, R19, R40, R39, 0x1, P6 ;  /* 0x00000028131db211 */ /* 0x000fe200030f0c27 */
[----:B--2---:R0:W-:Y:S04]  /*afc0*/  @!P1 ST.E.128 desc[UR52][R2.64], R8 ;  /* 0x0000000802009985 */ /* 0x0041e8000c101d34 */
[----:B---3--:R0:W-:Y:S04]  /*afd0*/  @!P2 ST.E.128 desc[UR52][R20.64], R12 ;  /* 0x0000000c1400a985 */ /* 0x0081e8000c101d34 */
[----:B----4-:R0:W-:Y:S01]  /*afe0*/  @!P3 ST.E.128 desc[UR52][R28.64], R24 ;  /* 0x000000181c00b985 */ /* 0x0101e2000c101d34 */
[----:B-1----:R-:W-:Y:S05]  /*aff0*/  @P0 BRA `(.L_x_1719) ;  /* 0x0000000800780947 */ /* 0x002fea0003800000 */
[----:B0-----:R-:W-:-:S04]  /*b000*/  LEA R2, P0, R19, R30, 0x1 ;  /* 0x0000001e13027211 */ /* 0x001fc800078008ff */
[----:B------:R-:W-:-:S05]  /*b010*/  LEA.HI.X R3, R19, R32, R39, 0x1, P0 ;  /* 0x0000002013037211 */ /* 0x000fca00000f0c27 */
[----:B-----5:R1:W-:Y:S01]  /*b020*/  ST.E.128 desc[UR52][R2.64], R4 ;  /* 0x0000000402007985 */ /* 0x0203e2000c101d34 */
[----:B------:R-:W-:Y:S05]  /*b030*/  BRA `(.L_x_1719) ;  /* 0x0000000800687947 */ /* 0x000fea0003800000 */
.L_x_1717:
        /* <DEDUP_REMOVED lines=35> */
.L_x_1720:
[----:B------:R-:W-:Y:S01]  /*b270*/  USEL UR39, UR39, URZ, !UP0 ;  /* 0x0000003f27277287 */ /* 0x000fe2000c000000 */
[----:B------:R-:W-:Y:S01]  /*b280*/  BSSY B1, `(.L_x_1721) ;  /* 0x000002c000017945 */ /* 0x000fe20003800000 */
[----:B------:R-:W-:-:S03]  /*b290*/  USEL UR40, UR40, URZ, !UP0 ;  /* 0x0000003f28287287 */ /* 0x000fc6000c000000 */
[----:B------:R-:W-:Y:S09]  /*b2a0*/  @P1 BRA `(.L_x_1722) ;  /* 0x0000000000a41947 */ /* 0x000ff20003800000 */
[----:B------:R-:W0:Y:S01]  /*b2b0*/  S2R R3, SR_TID.X ;  /* 0x0000000000037919 */ /* 0x000e220000002100 */
[----:B------:R-:W1:Y:S01]  /*b2c0*/  LDC R7, c[0x0][0xbe8] ;  /* 0x0002fa00ff077b82 */ /* 0x000e620000000800 */
[----:B------:R-:W-:Y:S02]  /*b2d0*/  IMAD.U32 R4, RZ, RZ, UR42 ;  /* 0x0000002aff047e24 */ /* 0x000fe4000f8e00ff */
[----:B-1---5:R-:W-:-:S03]  /*b2e0*/  IMAD R2, R0, R7, RZ ;  /* 0x0000000700027224 */ /* 0x022fc600078e02ff */
[----:B0-----:R-:W-:-:S04]  /*b2f0*/  IADD3 R4, R4, -0x80, R3 ;  /* 0xffffff8004047810 */ /* 0x001fc80007ffe003 */
        /* <DEDUP_REMOVED lines=36> */
.L_x_1722:
[----:B------:R-:W-:Y:S05]  /*b540*/  BSYNC B1 ;  /* 0x0000000000017941 */ /* 0x000fea0003800000 */
.L_x_1721:
[----:B0-----:R-:W0:Y:S01]  /*b550*/  @P0 LDC R3, c[0x0][0xbf0] ;  /* 0x0002fc00ff030b82 */ /* 0x001e220000000800 */
[----:B------:R-:W-:Y:S01]  /*b560*/  ULDC.64 UR12, c[0x0][0xaa0] ;  /* 0x0002a800000c7ab9 */ /* 0x000fe20000000a00 */
[----:B------:R-:W-:Y:S01]  /*b570*/  IMAD R2, R18, 0x30, R22 ;  /* 0x0000003012027824 */ /* 0x000fe200078e0216 */
[----:B------:R-:W-:Y:S01]  /*b580*/  UIMAD UR8, UR9, UR12, URZ ;  /* 0x0000000c090872a4 */ /* 0x000fe2000f8e023f */
[----:B------:R-:W-:Y:S01]  /*b590*/  VIADD R30, R22, UR42 ;  /* 0x0000002a161e7c36 */ /* 0x000fe20008000000 */
[----:B------:R-:W-:Y:S01]  /*b5a0*/  UIMAD.WIDE.U32 UR6, UR4, UR12, URZ ;  /* 0x0000000c040672a5 */ /* 0x000fe2000f8e003f */
[----:B------:R-:W-:Y:S01]  /*b5b0*/  VIADD R4, R2, UR42 ;  /* 0x0000002a02047c36 */ /* 0x000fe20008000000 */
[----:B------:R-:W-:Y:S01]  /*b5c0*/  UIMAD UR8, UR4, UR13, UR8 ;  /* 0x0000000d040872a4 */ /* 0x000fe2000f8e0208 */
[----:B------:R-:W-:Y:S02]  /*b5d0*/  SHF.R.S32.HI R13, RZ, 0x1f, R19 ;  /* 0x0000001fff0d7819 */ /* 0x000fe40000011413 */
        /* <DEDUP_REMOVED lines=34> */
[----:B-----5:R-:W-:Y:S02]  /*b800*/  IMAD R11, R0, R11, RZ ;  /* 0x0000000b000b7224 */ /* 0x020fe400078e02ff */
[----:B------:R-:W-:Y:S01]  /*b810*/  VIADD R0, R30, 0x30 ;  /* 0x000000301e007836 */ /* 0x000fe20000000000 */
        /* <DEDUP_REMOVED lines=28> */
.L_x_1719:
[----:B------:R-:W-:Y:S05]  /*b9e0*/  BSYNC B0 ;  /* 0x0000000000007941 */ /* 0x000fea0003800000 */
.L_x_1716:
[----:B------:R-:W-:Y:S02]  /*b9f0*/  ULDC UR4, c[0x0][0xc3c] ;  /* 0x00030f0000047ab9 */ /* 0x000fe40000000800 */
[----:B------:R-:W-:-:S13]  /*ba00*/  ISETP.GE.AND P0, PT, R31, UR4, PT ;  /* 0x000000041f007c0c */ /* 0x000fda000bf06270 */
[----:B------:R-:W-:Y:S05]  /*ba10*/  @!P0 BRA `(.L_x_1723) ;  /* 0xffffff5000e88947 */ /* 0x000fea000383ffff */
[----:B------:R-:W-:Y:S05]  /*ba20*/  EXIT ;  /* 0x000000000000794d */ /* 0x000fea0003800000 */
.L_x_1677:
[----:B------:R-:W-:-:S08]  /*ba30*/  NOP ;  /* 0x0000000000007918 */ /* 0x000fd00000000000 */
[----:B------:R-:W0:-:S00]  /*ba40*/  USETMAXREG.DEALLOC.CTAPOOL 0x20 ;  /* 0x00000020000079c8 */ /* 0x000e0000080e0500 */
[----:B0-----:R-:W-:-:S06]  /*ba50*/  LOP3.LUT R0, R0, 0x3, RZ, 0xc0, !PT ;  /* 0x0000000300007812 */ /* 0x001fcc00078ec0ff */
[----:B------:R-:W0:Y:S02]  /*ba60*/  SHFL.IDX PT, R0, R0, RZ, 0x1f ;  /* 0x00001fff00007589 */ /* 0x000e2400000e0000 */
[----:B0-----:R-:W-:Y:S01]  /*ba70*/  ISETP.NE.AND P0, PT, R0, RZ, PT ;  /* 0x000000ff0000720c */ /* 0x001fe20003f05270 */
[----:B------:R-:W-:-:S03]  /*ba80*/  IMAD.MOV.U32 R0, RZ, RZ, RZ ;  /* 0x000000ffff007224 */ /* 0x000fc600078e00ff */
[----:B------:R-:W-:-:S05]  /*ba90*/  P2R R2, PR, RZ, 0x1 ;  /* 0x00000001ff027803 */ /* 0x000fca0000000000 */
[----:B------:R0:W-:Y:S04]  /*baa0*/  STL [R1+0xc], R2 ;  /* 0x00000c0201007387 */ /* 0x0001e80000100800 */
        /* <DEDUP_REMOVED lines=10> */
.L_x_1724:
        /* <DEDUP_REMOVED lines=41> */
.L_x_1730:
        /* <DEDUP_REMOVED lines=14> */
.L_x_1729:
[----:B------:R-:W-:Y:S05]  /*bec0*/  BSYNC B0 ;  /* 0x0000000000007941 */ /* 0x000fea0003800000 */
.L_x_1728:
        /* <DEDUP_REMOVED lines=21> */
.L_x_1726:
        /* <DEDUP_REMOVED lines=25> */
.L_x_1731:
        /* <DEDUP_REMOVED lines=60> */
.L_x_1727:
[----:B------:R-:W-:Y:S01]  /*c570*/  IMAD.MOV.U32 R24, RZ, RZ, R7 ;  /* 0x000000ffff187224 */ /* 0x000fe200078e0007 */
[----:B------:R-:W-:Y:S01]  /*c580*/  UMOV UR36, URZ ;  /* 0x0000003f00247c82 */ /* 0x000fe20008000000 */
[----:B------:R-:W-:-:S07]  /*c590*/  IMAD.MOV.U32 R25, RZ, RZ, RZ ;  /* 0x000000ffff197224 */ /* 0x000fce00078e00ff */
.L_x_1732:
        /* <DEDUP_REMOVED lines=8> */
.L_x_1725:
[----:B------:R-:W-:Y:S01]  /*c620*/  ULDC UR4, c[0x0][0xc3c] ;  /* 0x00030f0000047ab9 */ /* 0x000fe20000000800 */
[----:B------:R1:W-:Y:S01]  /*c630*/  STL [R1+0x8], RZ ;  /* 0x000008ff01007387 */ /* 0x0003e20000100800 */
[----:B------:R-:W-:Y:S01]  /*c640*/  UISETP.GE.AND UP0, UPT, UR43, UR4, UPT ;  /* 0x000000042b00728c */ /* 0x000fe2000bf06270 */
[----:B------:R-:W-:Y:S02]  /*c650*/  IMAD.MOV.U32 R19, RZ, RZ, 0x1 ;  /* 0x00000001ff137424 */ /* 0x000fe400078e00ff */
[----:B------:R-:W-:-:S03]  /*c660*/  IMAD.MOV.U32 R18, RZ, RZ, RZ ;  /* 0x000000ffff127224 */ /* 0x000fc600078e00ff */
[----:B------:R-:W-:-:S13]  /*c670*/  PLOP3.LUT P0, PT, PT, PT, UP0, 0x80, 0x0 ;  /* 0x000000000000781c */ /* 0x000fda0003f0f008 */
[----:B-1----:R-:W-:Y:S05]  /*c680*/  @P0 BRA `(.L_x_1733) ;  /* 0x0000003c00a00947 */ /* 0x002fea0003800000 */
[----:B------:R-:W1:Y:S01]  /*c690*/  S2R R11, SR_TID.X ;  /* 0x00000000000b7919 */ /* 0x000e620000002100 */
[----:B------:R-:W2:Y:S01]  /*c6a0*/  S2UR UR5, SR_CgaCtaId ;  /* 0x00000000000579c3 */ /* 0x000ea20000008800 */
        /* <DEDUP_REMOVED lines=8> */
[----:B--2---:R-:W-:-:S06]  /*c730*/  ULEA UR4, UR5, UR4, 0x18 ;  /* 0x0000000405047291 */ /* 0x004fcc000f8ec03f */
[----:B------:R-:W-:Y:S01]  /*c740*/  IMAD.U32 R16, RZ, RZ, UR4 ;  /* 0x00000004ff107e24 */ /* 0x000fe2000f8e00ff */
[C---:B-1----:R-:W-:Y:S01]  /*c750*/  LOP3.LUT R10, R11.reuse, 0x7f, RZ, 0xc0, !PT ;  /* 0x0000007f0b0a7812 */ /* 0x042fe200078ec0ff */
[C---:B------:R-:W-:Y:S01]  /*c760*/  IMAD.SHL.U32 R29, R11.reuse, 0x40, RZ ;  /* 0x000000400b1d7824 */ /* 0x040fe200078e00ff */
[----:B------:R-:W-:Y:S01]  /*c770*/  SHF.R.U32.HI R4, RZ, 0x1, R11 ;  /* 0x00000001ff047819 */ /* 0x000fe2000001160b */
[----:B0-----:R-:W-:Y:S02]  /*c780*/  IMAD.SHL.U32 R2, R11, 0x10, RZ ;  /* 0x000000100b027824 */ /* 0x001fe400078e00ff */
[----:B------:R-:W-:Y:S01]  /*c790*/  IMAD.SHL.U32 R6, R10, 0x10, RZ ;  /* 0x000000100a067824 */ /* 0x000fe200078e00ff */
[----:B------:R-:W-:Y:S01]  /*c7a0*/  LOP3.LUT R3, R29, 0x180, RZ, 0xc0, !PT ;  /* 0x000001801d037812 */ /* 0x000fe200078ec0ff */
[C---:B------:R-:W-:Y:S01]  /*c7b0*/  IMAD.SHL.U32 R8, R11.reuse, 0x2, RZ ;  /* 0x000000020b087824 */ /* 0x040fe200078e00ff */
[----:B------:R-:W-:Y:S01]  /*c7c0*/  LOP3.LUT R5, R2, 0x1b0, RZ, 0xc0, !PT ;  /* 0x000001b002057812 */ /* 0x000fe200078ec0ff */
[----:B------:R-:W-:Y:S01]  /*c7d0*/  IMAD.SHL.U32 R0, R11, 0x20, RZ ;  /* 0x000000200b007824 */ /* 0x000fe200078e00ff */
        /* <DEDUP_REMOVED lines=19> */
.L_x_1800:
        /* <DEDUP_REMOVED lines=28> */
[----:B---3--:R0:W5:Y:S01]  /*cad0*/  @P2 LDG.E R0, desc[UR52][R2.64] ;  /* 0x0000003402002981 */ /* 0x008162000c1e1900 */
[----:B------:R-:W-:Y:S01]  /*cae0*/  UISETP.NE.U32.AND UP0, UPT, UR8, URZ, UPT ;  /* 0x0000003f0800728c */ /* 0x000fe2000bf05070 */
[----:B------:R-:W-:Y:S02]  /*caf0*/  IMAD.U32 R4, RZ, RZ, UR7 ;  /* 0x00000007ff047e24 */ /* 0x000fe4000f8e00ff */
        /* <DEDUP_REMOVED lines=13> */
[----:B------:R-:W2:Y:S04]  /*cbd0*/  @P3 LDG.E R10, desc[UR52][R6.64] ;  /* 0x00000034060a3981 */ /* 0x000ea8000c1e1900 */
[----:B--2---:R1:W-:Y:S01]  /*cbe0*/  STL [R1], R10 ;  /* 0x0000000a01007387 */ /* 0x0043e20000100800 */
[----:B------:R-:W-:Y:S05]  /*cbf0*/  @P3 BRA `(.L_x_1734) ;  /* 0x0000000000143947 */ /* 0x000fea0003800000 */
[----:B------:R-:W-:Y:S05]  /*cc00*/  @!P0 BRA `(.L_x_1734) ;  /* 0x0000000000108947 */ /* 0x000fea0003800000 */
[----:B------:R-:W1:Y:S04]  /*cc10*/  LDG.E R7, desc[UR52][R2.64] ;  /* 0x0000003402077981 */ /* 0x000e68000c1e1900 */
[----:B------:R-:W1:Y:S02]  /*cc20*/  LDG.E R6, desc[UR52][R2.64+0x4] ;  /* 0x0000043402067981 */ /* 0x000e64000c1e1900 */
[----:B-1----:R-:W-:-:S05]  /*cc30*/  IMAD.IADD R2, R6, 0x1, -R7 ;  /* 0x0000000106027824 */ /* 0x002fca00078e0a07 */
[----:B------:R0:W-:Y:S02]  /*cc40*/  STL [R1], R2 ;  /* 0x0000000201007387 */ /* 0x0001e40000100800 */
.L_x_1734:
[----:B------:R-:W-:Y:S01]  /*cc50*/  ULDC.64 UR6, c[0x0][0x418] ;  /* 0x0001060000067ab9 */ /* 0x000fe20000000a00 */
[----:B------:R-:W-:Y:S01]  /*cc60*/  UMOV UR50, URZ ;  /* 0x0000003f00327c82 */ /* 0x000fe20008000000 */
[----:B------:R-:W-:Y:S01]  /*cc70*/  UISETP.NE.U32.AND UP0, UPT, UR6, URZ, UPT ;  /* 0x0000003f0600728c */ /* 0x000fe2000bf05070 */
[----:B-----5:R-:W-:Y:S01]  /*cc80*/  @P0 R2UR UR50, R8 ;  /* 0x00000000083202ca */ /* 0x020fe200000e0000 */
[----:B------:R-:W-:Y:S01]  /*cc90*/  ULDC.64 UR8, c[0x0][0xa20] ;  /* 0x0002880000087ab9 */ /* 0x000fe20000000a00 */
[----:B------:R-:W-:Y:S01]  /*cca0*/  UMOV UR4, URZ ;  /* 0x0000003f00047c82 */ /* 0x000fe20008000000 */
[----:B------:R-:W-:Y:S01]  /*ccb0*/  ISETP.NE.U32.AND P0, PT, RZ, UR8, PT ;  /* 0x00000008ff007c0c */ /* 0x000fe2000bf05070 */
[----:B------:R-:W-:Y:S01]  /*ccc0*/  UMOV UR40, URZ ;  /* 0x0000003f00287c82 */ /* 0x000fe20008000000 */
[----:B------:R-:W-:Y:S01]  /*ccd0*/  UISETP.NE.AND.EX UP0, UPT, UR7, URZ, UPT, UP0 ;  /* 0x0000003f0700728c */ /* 0x000fe2000bf05300 */
[----:B------:R-:W-:Y:S01]  /*cce0*/  @P2 R2UR UR4, R0 ;  /* 0x00000000000422ca */ /* 0x000fe200000e0000 */
[----:B------:R-:W-:Y:S01]  /*ccf0*/  ULDC UR5, c[0x0][0x424] ;  /* 0x0001090000057ab9 */ /* 0x000fe20000000800 */
[----:B------:R-:W-:Y:S01]  /*cd00*/  @P1 R2UR UR40, R9 ;  /* 0x00000000092812ca */ /* 0x000fe200000e0000 */
[----:B------:R-:W-:Y:S01]  /*cd10*/  USEL UR5, UR5, 0x1, UP0 ;  /* 0x0000000105057887 */ /* 0x000fe20008000000 */
[----:B------:R-:W-:Y:S01]  /*cd20*/  ISETP.NE.AND.EX P0, PT, RZ, UR9, PT, P0 ;  /* 0x00000009ff007c0c */ /* 0x000fe2000bf05300 */
[----:B------:R-:W-:Y:S01]  /*cd30*/  ULDC UR6, c[0x0][0x2f0] ;  /* 0x0000bc0000067ab9 */ /* 0x000fe20000000800 */
[----:B------:R-:W-:Y:S01]  /*cd40*/  IMAD.U32 R22, RZ, RZ, UR44 ;  /* 0x0000002cff167e24 */ /* 0x000fe2000f8e00ff */
[----:B------:R-:W-:-:S06]  /*cd50*/  UIMAD UR5, UR5, UR6, URZ ;  /* 0x00000006050572a4 */ /* 0x000fcc000f8e023f */
[----:B01----:R-:W-:Y:S02]  /*cd60*/  IMAD.U32 R2, RZ, RZ, UR5 ;  /* 0x00000005ff027e24 */ /* 0x003fe4000f8e00ff */
[----:B------:R-:W-:Y:S02]  /*cd70*/  UIADD3 UR40, UR40, UR4, URZ ;  /* 0x0000000428287290 */ /* 0x000fe4000fffe03f */
[----:B------:R-:W-:Y:S10]  /*cd80*/  @!P0 BRA `(.L_x_1735) ;  /* 0x0000000000188947 */ /* 0x000ff40003800000 */
[----:B------:R-:W-:-:S04]  /*cd90*/  UIADD3 UR5, UP0, UR47, UR8, URZ ;  /* 0x000000082f057290 */ /* 0x000fc8000ff1e03f */
[----:B------:R-:W-:Y:S02]  /*cda0*/  UIADD3.X UR6, UR45, UR9, URZ, UP0, !UPT ;  /* 0x000000092d067290 */ /* 0x000fe400087fe43f */
[----:B------:R-:W-:-:S04]  /*cdb0*/  IMAD.U32 R2, RZ, RZ, UR5 ;  /* 0x00000005ff027e24 */ /* 0x000fc8000f8e00ff */
[----:B------:R-:W-:-:S05]  /*cdc0*/  IMAD.U32 R3, RZ, RZ, UR6 ;  /* 0x00000006ff037e24 */ /* 0x000fca000f8e00ff */
[----:B------:R0:W5:Y:S01]  /*cdd0*/  LDG.E R2, desc[UR52][R2.64] ;  /* 0x0000003402027981 */ /* 0x000162000c1e1900 */
[----:B------:R-:W-:Y:S05]  /*cde0*/  BRA `(.L_x_1736) ;  /* 0x0000000000107947 */ /* 0x000fea0003800000 */
.L_x_1735:
[----:B------:R-:W-:Y:S05]  /*cdf0*/  @!P1 BRA `(.L_x_1736) ;  /* 0x00000000000c9947 */ /* 0x000fea0003800000 */
[----:B------:R-:W2:Y:S04]  /*ce00*/  LDG.E R3, desc[UR52][R4.64] ;  /* 0x0000003404037981 */ /* 0x000ea8000c1e1900 */
[----:B------:R-:W2:Y:S02]  /*ce10*/  LDG.E R2, desc[UR52][R4.64+0x4] ;  /* 0x0000043404027981 */ /* 0x000ea4000c1e1900 */
[----:B--2---:R-:W-:-:S07]  /*ce20*/  IMAD.IADD R2, R2, 0x1, -R3 ;  /* 0x0000000102027824 */ /* 0x004fce00078e0a03 */
.L_x_1736:
[----:B------:R-:W2:Y:S01]  /*ce30*/  LDL R5, [R1] ;  /* 0x0000000001057983 */ /* 0x000ea20000100800 */
[----:B------:R-:W1:Y:S01]  /*ce40*/  LDC R0, c[0x0][0x448] ;  /* 0x00011200ff007b82 */ /* 0x000e620000000800 */
[----:B------:R-:W-:Y:S01]  /*ce50*/  BSSY B7, `(.L_x_1737) ;  /* 0x00002ab000077945 */ /* 0x000fe20003800000 */
[----:B-1----:R-:W-:Y:S01]  /*ce60*/  ISETP.NE.AND P0, PT, R0, 0x1, PT ;  /* 0x000000010000780c */ /* 0x002fe20003f05270 */
[----:B------:R-:W-:-:S04]  /*ce70*/  IMAD R0, R25, 0xc0, RZ ;  /* 0x000000c019007824 */ /* 0x000fc800078e02ff */
[----:B------:R-:W-:-:S08]  /*ce80*/  VIADD R0, R0, 0xbf ;  /* 0x000000bf00007836 */ /* 0x000fd00000000000 */
[----:B0-----:R-:W0:Y:S08]  /*ce90*/  @P0 LDC R3, c[0x0][0x44c] ;  /* 0x00011300ff030b82 */ /* 0x001e300000000800 */
[----:B------:R-:W1:Y:S01]  /*cea0*/  @P0 LDC R4, c[0x0][0x450] ;  /* 0x00011400ff040b82 */ /* 0x000e620000000800 */
[----:B0-----:R-:W-:-:S05]  /*ceb0*/  @P0 IMAD.HI.U32 R3, R0, R3, RZ ;  /* 0x0000000300030227 */ /* 0x001fca00078e00ff */
[----:B-1----:R-:W-:Y:S01]  /*cec0*/  @P0 SHF.R.U32.HI R0, RZ, R4, R3 ;  /* 0x00000004ff000219 */ /* 0x002fe20000011603 */
[----:B-----5:R-:W-:-:S04]  /*ced0*/  VIADD R3, R2, -UR4 ;  /* 0x8000000402037c36 */ /* 0x020fc80008000000 */
[----:B------:R-:W-:-:S04]  /*cee0*/  VIADD R2, R3, 0x9f ;  /* 0x0000009f03027836 */ /* 0x000fc80000000000 */
[----:B------:R-:W-:Y:S01]  /*cef0*/  IMAD.HI R2, R2, 0x66666667, RZ ;  /* 0x6666666702027827 */ /* 0x000fe200078e02ff */
[----:B--2---:R-:W-:-:S05]  /*cf00*/  IADD3 R3, R3, 0xa0, -R5 ;  /* 0x000000a003037810 */ /* 0x004fca0007ffe805 */
[----:B------:R-:W-:Y:S01]  /*cf10*/  IMAD.IADD R0, R3, 0x1, R0 ;  /* 0x0000000103007824 */ /* 0x000fe200078e0200 */
[----:B------:R-:W-:-:S03]  /*cf20*/  SHF.R.U32.HI R3, RZ, 0x1f, R2 ;  /* 0x0000001fff037819 */ /* 0x000fc60000011602 */
[----:B------:R-:W-:Y:S01]  /*cf30*/  IMAD.HI R0, R0, 0x66666667, RZ ;  /* 0x6666666700007827 */ /* 0x000fe200078e02ff */
[----:B------:R-:W-:-:S04]  /*cf40*/  LEA.HI.SX32 R3, R2, R3, 0x1a ;  /* 0x0000000302037211 */ /* 0x000fc800078fd2ff */
[----:B------:R-:W-:-:S04]  /*cf50*/  SHF.R.U32.HI R5, RZ, 0x1f, R0 ;  /* 0x0000001fff057819 */ /* 0x000fc80000011600 */
[----:B------:R-:W-:-:S04]  /*cf60*/  LEA.HI.SX32 R0, R0, R5, 0x1a ;  /* 0x0000000500007211 */ /* 0x000fc800078fd2ff */
[----:B------:R-:W-:-:S04]  /*cf70*/  VIMNMX R27, R3, R0, PT ;  /* 0x00000000031b7248 */ /* 0x000fc80003fe0100 */
[----:B------:R-:W-:-:S13]  /*cf80*/  ISETP.GT.AND P0, PT, R27, RZ, PT ;  /* 0x000000ff1b00720c */ /* 0x000fda0003f04270 */
        /* <DEDUP_REMOVED lines=18> */
.L_x_1738:
        /* <DEDUP_REMOVED lines=20> */
.L_x_1741:
[----:B------:R-:W-:Y:S05]  /*d1f0*/  BSYNC B6 ;  /* 0x0000000000067941 */ /* 0x000fea0003800000 */
.L_x_1740:
[----:B------:R-:W-:Y:S01]  /*d200*/  VIADD R0, R16, 0x6000 ;  /* 0x0000600010007836 */ /* 0x000fe20000000000 */
[----:B------:R-:W-:Y:S04]  /*d210*/  BSSY B6, `(.L_x_1742) ;  /* 0x0000014000067945 */ /* 0x000fe80003800000 */
[----:B------:R-:W-:-:S04]  /*d220*/  LOP3.LUT P0, RZ, R0, 0x1bf, RZ, 0xc0, !PT ;  /* 0x000001bf00ff7812 */ /* 0x000fc8000780c0ff */
[----:B------:R-:W-:-:S09]  /*d230*/  P2R R17, PR, RZ, 0x1 ;  /* 0x00000001ff117803 */ /* 0x000fd20000000000 */
        /* <DEDUP_REMOVED lines=17> */
.L_x_1743:
[----:B------:R-:W-:Y:S05]  /*d350*/  BSYNC B6 ;  /* 0x0000000000067941 */ /* 0x000fea0003800000 */
.L_x_1742:
        /* <DEDUP_REMOVED lines=20> */
.L_x_1745:
[----:B------:R-:W-:Y:S05]  /*d4a0*/  BSYNC B6 ;  /* 0x0000000000067941 */ /* 0x000fea0003800000 */
.L_x_1744:
[----:B------:R-:W-:Y:S01]  /*d4b0*/  ISETP.NE.AND P6, PT, R17, RZ, PT ;  /* 0x000000ff1100720c */ /* 0x000fe20003fc5270 */
        /* <DEDUP_REMOVED lines=18> */
.L_x_1747:
[----:B------:R-:W-:Y:S05]  /*d5e0*/  BSYNC B6 ;  /* 0x0000000000067941 */ /* 0x000fea0003800000 */
.L_x_1746:
[----:B------:R-:W-:Y:S02]  /*d5f0*/  ULDC.64 UR4, c[0x0][0x9f8] ;  /* 0x00027e0000047ab9 */ /* 0x000fe40000000a00 */
[----:B------:R-:W-:-:S04]  /*d600*/  UISETP.NE.U32.AND UP0, UPT, UR4, URZ, UPT ;  /* 0x0000003f0400728c */ /* 0x000fc8000bf05070 */
[----:B------:R-:W-:-:S06]  /*d610*/  UISETP.NE.AND.EX UP0, UPT, UR5, URZ, UPT, UP0 ;  /* 0x0000003f0500728c */ /* 0x000fcc000bf05300 */
[----:B------:R-:W-:-:S05]  /*d620*/  PLOP3.LUT P0, PT, PT, PT, UP0, 0x80, 0x0 ;  /* 0x000000000000781c */ /* 0x000fca0003f0f008 */
[----:B------:R-:W-:-:S04]  /*d630*/  @UP0 UIADD3 UR4, UP1, UR47, UR4, URZ ;  /* 0x000000042f040290 */ /* 0x000fc8000ff3e03f */
[----:B------:R-:W-:Y:S02]  /*d640*/  @UP0 UIADD3.X UR5, UR45, UR5, URZ, UP1, !UPT ;  /* 0x000000052d050290 */ /* 0x000fe40008ffe43f */
[----:B------:R-:W-:-:S04]  /*d650*/  IMAD.U32 R2, RZ, RZ, UR4 ;  /* 0x00000004ff027e24 */ /* 0x000fc8000f8e00ff */
        /* <DEDUP_REMOVED lines=14> */
.L_x_1819:
[----:B-1----:R-:W-:Y:S02]  /*d740*/  ISETP.NE.AND P0, PT, R14, RZ, PT ;  /* 0x000000ff0e00720c */ /* 0x002fe40003f05270 */
[----:B------:R-:W-:-:S04]  /*d750*/  PLOP3.LUT P1, PT, PT, PT, PT, 0x8, 0x0 ;  /* 0x000000000000781c */ /* 0x000fc80003f2e170 */
[----:B------:R-:W-:-:S07]  /*d760*/  P2R R26, PR, RZ, 0x2 ;  /* 0x00000002ff1a7803 */ /* 0x000fce0000000000 */
[----:B------:R-:W-:Y:S05]  /*d770*/  @P0 BRA `(.L_x_1749) ;  /* 0x0000000400440947 */ /* 0x000fea0003800000 */
[----:B------:R-:W-:Y:S01]  /*d780*/  UMOV UR4, 0xffffffff ;  /* 0xffffffff00047882 */ /* 0x000fe20000000000 */
[----:B------:R-:W-:Y:S02]  /*d790*/  VIADD R0, R27, 0xffffffff ;  /* 0xffffffff1b007836 */ /* 0x000fe40000000000 */
[----:B------:R-:W-:Y:S05]  /*d7a0*/  BRA.DIV UR4, `(.L_x_1750) ;  /* 0x0000003604207947 */ /* 0x000fea000b800000 */
[----:B------:R-:W-:-:S13]  /*d7b0*/  ELECT P6, URZ, PT ;  /* 0x00000000003f782f */ /* 0x000fda00038c0000 */
.L_x_1822:
[----:B------:R-:W-:Y:S05]  /*d7c0*/  @!P6 BRA `(.L_x_1749) ;  /* 0x000000040030e947 */ /* 0x000fea0003800000 */
[----:B------:R-:W-:-:S04]  /*d7d0*/  ISETP.NE.U32.AND P0, PT, R2, RZ, PT ;  /* 0x000000ff0200720c */ /* 0x000fc80003f05070 */
[----:B------:R-:W-:-:S13]  /*d7e0*/  ISETP.NE.AND.EX P0, PT, R3, RZ, PT, P0 ;  /* 0x000000ff0300720c */ /* 0x000fda0003f05300 */
[----:B------:R-:W-:Y:S05]  /*d7f0*/  @!P0 BRA `(.L_x_1751) ;  /* 0x0000000000448947 */ /* 0x000fea0003800000 */
[----:B------:R-:W1:Y:S01]  /*d800*/  LDC R7, c[0x0][0x43c] ;  /* 0x00010f00ff077b82 */ /* 0x000e620000000800 */
[----:B------:R-:W-:Y:S01]  /*d810*/  ULDC.64 UR4, c[0x0][0x428] ;  /* 0x00010a0000047ab9 */ /* 0x000fe20000000a00 */
[----:B-1----:R-:W-:-:S13]  /*d820*/  ISETP.NE.AND P0, PT, R7, 0x1, PT ;  /* 0x000000010700780c */ /* 0x002fda0003f05270 */
[----:B------:R-:W1:Y:S02]  /*d830*/  @P0 LDC.64 R4, c[0x0][0x440] ;  /* 0x00011000ff040b82 */ /* 0x000e640000000a00 */
[----:B-1----:R-:W-:-:S04]  /*d840*/  @P0 IMAD.HI.U32 R6, R0, R4, RZ ;  /* 0x0000000400060227 */ /* 0x002fc800078e00ff */
[----:B------:R-:W-:Y:S01]  /*d850*/  IMAD.MOV.U32 R4, RZ, RZ, R0 ;  /* 0x000000ffff047224 */ /* 0x000fe200078e0000 */
[----:B------:R-:W-:-:S05]  /*d860*/  @P0 SHF.R.U32.HI R4, RZ, R5, R6 ;  /* 0x00000005ff040219 */ /* 0x000fca0000011606 */
[----:B------:R-:W-:-:S04]  /*d870*/  IMAD.MOV R5, RZ, RZ, -R4 ;  /* 0x000000ffff057224 */ /* 0x000fc800078e0a04 */
[----:B------:R-:W-:Y:S01]  /*d880*/  IMAD R0, R7, R5, R0 ;  /* 0x0000000507007224 */ /* 0x000fe200078e0200 */
[--C-:B------:R-:W-:Y:S01]  /*d890*/  SHF.R.S32.HI R5, RZ, 0x1f, R4.reuse ;  /* 0x0000001fff057819 */ /* 0x100fe20000011404 */
[----:B------:R-:W-:Y:S02]  /*d8a0*/  IMAD R7, R23, UR4, RZ ;  /* 0x0000000417077c24 */ /* 0x000fe4000f8e02ff */
[----:B------:R-:W-:-:S04]  /*d8b0*/  IMAD.WIDE.U32 R4, R22, UR4, R4 ;  /* 0x0000000416047c25 */ /* 0x000fc8000f8e0004 */
[----:B------:R-:W-:Y:S01]  /*d8c0*/  IMAD R7, R22, UR5, R7 ;  /* 0x0000000516077c24 */ /* 0x000fe2000f8e0207 */
[----:B------:R-:W-:-:S03]  /*d8d0*/  LEA R2, P0, R4, R2, 0x2 ;  /* 0x0000000204027211 */ /* 0x000fc600078010ff */
[----:B------:R-:W-:-:S05]  /*d8e0*/  IMAD.IADD R5, R5, 0x1, R7 ;  /* 0x0000000105057824 */ /* 0x000fca00078e0207 */
[----:B------:R-:W-:-:S05]  /*d8f0*/  LEA.HI.X R3, R4, R3, R5, 0x2, P0 ;  /* 0x0000000304037211 */ /* 0x000fca00000f1405 */
[----:B------:R1:W5:Y:S02]  /*d900*/  LDG.E R17, desc[UR52][R2.64] ;  /* 0x0000003402117981 */ /* 0x000364000c1e1900 */
.L_x_1751:
[----:B-1----:R-:W1:Y:S01]  /*d910*/  S2R R2, SR_TID.X ;  /* 0x0000000000027919 */ /* 0x002e620000002100 */
[----:B------:R-:W-:Y:S01]  /*d920*/  IMAD R5, R18, 0x8, R16 ;  /* 0x0000000812057824 */ /* 0x000fe200078e0210 */
[----:B-1----:R-:W-:Y:S02]  /*d930*/  LOP3.LUT R3, R2, 0x7f, RZ, 0xc0, !PT ;  /* 0x0000007f02037812 */ /* 0x002fe400078ec0ff */
[----:B------:R-:W-:Y:S02]  /*d940*/  SHF.L.U32 R2, R19, 0x1f, RZ ;  /* 0x0000001f13027819 */ /* 0x000fe400000006ff */
[----:B------:R-:W-:Y:S02]  /*d950*/  ISETP.NE.AND P1, PT, R3, RZ, PT ;  /* 0x000000ff0300720c */ /* 0x000fe40003f25270 */
[----:B------:R-:W1:Y:S02]  /*d960*/  SYNCS.PHASECHK.TRANS64.TRYWAIT P0, [R5+URZ+0x13280], R2 ;  /* 0x01328002050075a7 */ /* 0x000e64000800017f */
[----:B-1----:R-:W-:Y:S09]  /*d970*/  @!P0 BRA `(.L_x_1752) ;  /* 0x0000003000cc8947 */ /* 0x002ff20003800000 */
.L_x_1823:
        /* <DEDUP_REMOVED lines=8> */
.L_x_1753:
        /* <DEDUP_REMOVED lines=17> */
.L_x_1824:
        /* <DEDUP_REMOVED lines=8> */
.L_x_1755:
        /* <DEDUP_REMOVED lines=10> */
[----:B------:R-:W-:-:S03]  /*dc30*/  PLOP3.LUT P0, PT, PT, PT, PT, 0x80, 0x0 ;  /* 0x000000000000781c */ /* 0x000fc60003f0f070 */
[----:B------:R-:W-:Y:S01]  /*dc40*/  UIADD3 UR8, UR8, 0xe000, URZ ;  /* 0x0000e00008087890 */ /* 0x000fe2000fffe03f */
[----:B------:R-:W-:Y:S01]  /*dc50*/  P2R R26, PR, RZ, 0x1 ;  /* 0x00000001ff1a7803 */ /* 0x000fe20000000000 */
[----:B------:R-:W-:-:S09]  /*dc60*/  UIADD3 UR9, UR9, 0x13230, URZ ;  /* 0x0001323009097890 */ /* 0x000fd2000fffe03f */
[----:B------:R3:W-:Y:S02]  /*dc70*/  UTMALDG.4D [UR8], [UR4], desc[UR6] ;  /* 0x00000608040075b4 */ /* 0x0007e40008019000 */
[----:B---3--:R-:W-:Y:S01]  /*dc80*/  NOP ;  /* 0x0000000000007918 */ /* 0x008fe20000000000 */
.L_x_1749:
[----:B------:R-:W-:Y:S05]  /*dc90*/  WARPSYNC.ALL ;  /* 0x0000000000007948 */ /* 0x000fea0003800000 */
[----:B------:R-:W-:Y:S01]  /*dca0*/  VIADD R0, R16, 0xb000 ;  /* 0x0000b00010007836 */ /* 0x000fe20000000000 */
[----:B------:R-:W-:Y:S01]  /*dcb0*/  USHF.R.S32.HI UR4, URZ, 0x1f, UR50 ;  /* 0x0000001f3f047899 */ /* 0x000fe20008011432 */
        /* <DEDUP_REMOVED lines=31> */
.L_x_1757:
[----:B------:R-:W-:Y:S05]  /*deb0*/  BSYNC B6 ;  /* 0x0000000000067941 */ /* 0x000fea0003800000 */
.L_x_1756:
[----:B------:R-:W3:Y:S01]  /*dec0*/  LDC R7, c[0x0][0x448] ;  /* 0x00011200ff077b82 */ /* 0x000ee20000000800 */
[----:B-12---:R-:W0:Y:S01]  /*ded0*/  S2R R2, SR_TID.X ;  /* 0x0000000000027919 */ /* 0x006e220000002100 */
[----:B------:R-:W-:Y:S01]  /*dee0*/  ULDC.64 UR8, c[0x0][0x2d8] ;  /* 0x0000b60000087ab9 */ /* 0x000fe20000000a00 */
[----:B------:R-:W-:Y:S01]  /*def0*/  UMOV UR4, UR54 ;  /* 0x0000003600047c82 */ /* 0x000fe20008000000 */
[----:B------:R-:W-:Y:S01]  /*df00*/  UMOV UR5, UR45 ;  /* 0x0000002d00057c82 */ /* 0x000fe20008000000 */
[----:B------:R-:W-:Y:S01]  /*df10*/  ULDC.64 UR10, c[0x0][0x280] ;  /* 0x0000a000000a7ab9 */ /* 0x000fe20000000a00 */
[----:B---3--:R-:W-:Y:S02]  /*df20*/  ISETP.NE.AND P1, PT, R7, 0x1, PT ;  /* 0x000000010700780c */ /* 0x008fe40003f25270 */
[C---:B0-----:R-:W-:Y:S01]  /*df30*/  LOP3.LUT R20, R2.reuse, 0x7f, RZ, 0xc0, !PT ;  /* 0x0000007f02147812 */ /* 0x041fe200078ec0ff */
[----:B------:R-:W-:-:S10]  /*df40*/  IMAD.SHL.U32 R2, R2, 0x20, RZ ;  /* 0x0000002002027824 */ /* 0x000fd400078e00ff */
[----:B------:R-:W0:Y:S01]  /*df50*/  @P1 LDC R3, c[0x0][0x44c] ;  /* 0x00011300ff031b82 */ /* 0x000e220000000800 */
[----:B------:R-:W-:Y:S01]  /*df60*/  SHF.R.U32.HI R20, RZ, 0x2, R20 ;  /* 0x00000002ff147819 */ /* 0x000fe20000011614 */
[----:B------:R-:W-:-:S03]  /*df70*/  UIMAD UR6, UR37, UR8, URZ ;  /* 0x00000008250672a4 */ /* 0x000fc6000f8e023f */
[----:B------:R-:W-:-:S03]  /*df80*/  LOP3.LUT R2, R20, 0x60, R2, 0xf8, !PT ;  /* 0x0000006014027812 */ /* 0x000fc600078ef802 */
[----:B------:R-:W1:Y:S01]  /*df90*/  @P1 LDC R5, c[0x0][0x450] ;  /* 0x00011400ff051b82 */ /* 0x000e620000000800 */
[----:B------:R-:W-:Y:S01]  /*dfa0*/  UIMAD.WIDE.U32 UR4, UR36, UR8, UR4 ;  /* 0x00000008240472a5 */ /* 0x000fe2000f8e0004 */
[----:B------:R-:W-:Y:S01]  /*dfb0*/  IMAD R6, R25, 0xc0, R2 ;  /* 0x000000c019067824 */ /* 0x000fe200078e0202 */
[----:B------:R-:W-:Y:S01]  /*dfc0*/  UIMAD UR6, UR36, UR9, UR6 ;  /* 0x00000009240672a4 */ /* 0x000fe2000f8e0206 */
[----:B------:R2:W5:Y:S02]  /*dfd0*/  LDL R20, [R1+0x4] ;  /* 0x0000040001147983 */ /* 0x0005640000100800 */
[----:B------:R-:W-:Y:S01]  /*dfe0*/  ULDC.64 UR8, c[0x0][0x2e0] ;  /* 0x0000b80000087ab9 */ /* 0x000fe20000000a00 */
[----:B------:R-:W-:Y:S01]  /*dff0*/  UIADD3 UR5, UR5, UR6, URZ ;  /* 0x0000000605057290 */ /* 0x000fe2000fffe03f */
[----:B------:R-:W3:Y:S01]  /*e000*/  S2R R10, SR_TID.X ;  /* 0x00000000000a7919 */ /* 0x000ee20000002100 */
[----:B------:R-:W-:Y:S02]  /*e010*/  UIMAD UR6, UR46, UR8, URZ ;  /* 0x000000082e0672a4 */ /* 0x000fe4000f8e023f */
[----:B------:R-:W-:-:S02]  /*e020*/  UIMAD.WIDE.U32 UR4, UR44, UR8, UR4 ;  /* 0x000000082c0472a5 */ /* 0x000fc4000f8e0004 */
[----:B------:R-:W-:Y:S01]  /*e030*/  UIMAD UR6, UR44, UR9, UR6 ;  /* 0x000000092c0672a4 */ /* 0x000fe2000f8e0206 */
[----:B0-----:R-:W-:-:S03]  /*e040*/  @P1 IMAD.HI.U32 R0, R6, R3, RZ ;  /* 0x0000000306001227 */ /* 0x001fc600078e00ff */
[----:B------:R-:W-:Y:S01]  /*e050*/  UIADD3 UR5, UR5, UR6, URZ ;  /* 0x0000000605057290 */ /* 0x000fe2000fffe03f */
[----:B------:R-:W-:Y:S01]  /*e060*/  ULDC.64 UR8, c[0x0][0x2c8] ;  /* 0x0000b20000087ab9 */ /* 0x000fe20000000a00 */
[----:B------:R-:W-:Y:S01]  /*e070*/  IMAD.MOV.U32 R3, RZ, RZ, R6 ;  /* 0x000000ffff037224 */ /* 0x000fe200078e0006 */
[----:B------:R-:W-:Y:S02]  /*e080*/  ULDC.64 UR6, c[0x0][0x2d0] ;  /* 0x0000b40000067ab9 */ /* 0x000fe40000000a00 */
[----:B------:R-:W-:Y:S01]  /*e090*/  IMAD.U32 R4, RZ, RZ, UR6 ;  /* 0x00000006ff047e24 */ /* 0x000fe2000f8e00ff */
[----:B-1----:R-:W-:-:S04]  /*e0a0*/  @P1 SHF.R.U32.HI R3, RZ, R5, R0 ;  /* 0x00000005ff031219 */ /* 0x002fc80000011600 */
[----:B------:R-:W-:-:S05]  /*e0b0*/  SHF.R.S32.HI R0, RZ, 0x1f, R3 ;  /* 0x0000001fff007819 */ /* 0x000fca0000011403 */
[----:B------:R-:W-:-:S04]  /*e0c0*/  IMAD R0, R0, UR6, RZ ;  /* 0x0000000600007c24 */ /* 0x000fc8000f8e02ff */
[C---:B------:R-:W-:Y:S02]  /*e0d0*/  IMAD R5, R3.reuse, UR7, R0 ;  /* 0x0000000703057c24 */ /* 0x040fe4000f8e0200 */
[----:B------:R-:W-:Y:S02]  /*e0e0*/  IMAD.MOV R0, RZ, RZ, -R3 ;  /* 0x000000ffff007224 */ /* 0x000fe400078e0a03 */
[----:B------:R-:W-:-:S04]  /*e0f0*/  IMAD.WIDE.U32 R2, R3, R4, UR4 ;  /* 0x0000000403027e25 */ /* 0x000fc8000f8e0004 */
[----:B------:R-:W-:Y:S02]  /*e100*/  IMAD R0, R7, R0, R6 ;  /* 0x0000000007007224 */ /* 0x000fe400078e0206 */
[----:B------:R-:W-:Y:S02]  /*e110*/  IMAD.IADD R3, R3, 0x1, R5 ;  /* 0x0000000103037824 */ /* 0x000fe400078e0205 */
[----:B------:R-:W-:Y:S01]  /*e120*/  VIADD R6, R6, 0x80 ;  /* 0x0000008006067836 */ /* 0x000fe20000000000 */
[----:B------:R-:W-:Y:S01]  /*e130*/  SHF.R.S32.HI R5, RZ, 0x1f, R0 ;  /* 0x0000001fff057819 */ /* 0x000fe20000011400 */
[----:B------:R-:W-:-:S04]  /*e140*/  IMAD.WIDE.U32 R2, R0, UR8, R2 ;  /* 0x0000000800027c25 */ /* 0x000fc8000f8e0002 */
[----:B------:R-:W-:Y:S02]  /*e150*/  IMAD R5, R5, UR8, RZ ;  /* 0x0000000805057c24 */ /* 0x000fe4000f8e02ff */
[----:B---3--:R-:W-:Y:S02]  /*e160*/  IMAD.SHL.U32 R21, R10, 0x10, RZ ;  /* 0x000000100a157824 */ /* 0x008fe400078e00ff */
[----:B------:R-:W-:Y:S01]  /*e170*/  IMAD R5, R0, UR9, R5 ;  /* 0x0000000900057c24 */ /* 0x000fe2000f8e0205 */
[----:B------:R-:W-:Y:S02]  /*e180*/  IADD3 R0, P0, R2, UR10, RZ ;  /* 0x0000000a02007c10 */ /* 0x000fe4000ff1e0ff */
[----:B------:R-:W0:Y:S01]  /*e190*/  @P1 LDC R2, c[0x0][0x44c] ;  /* 0x00011300ff021b82 */ /* 0x000e220000000800 */
[----:B------:R-:W-:Y:S02]  /*e1a0*/  LOP3.LUT R21, R21, 0x30, RZ, 0xc0, !PT ;  /* 0x0000003015157812 */ /* 0x000fe400078ec0ff */
[----:B------:R-:W-:-:S05]  /*e1b0*/  IADD3.X R5, R3, UR11, R5, P0, !PT ;  /* 0x0000000b03057c10 */ /* 0x000fca00087fe405 */
[----:B------:R-:W1:Y:S01]  /*e1c0*/  @P1 LDC R3, c[0x0][0x450] ;  /* 0x00011400ff031b82 */ /* 0x000e620000000800 */
[----:B0-----:R-:W-:-:S04]  /*e1d0*/  @P1 IMAD.HI.U32 R8, R6, R2, RZ ;  /* 0x0000000206081227 */ /* 0x001fc800078e00ff */
[----:B------:R-:W-:Y:S01]  /*e1e0*/  IMAD.MOV.U32 R2, RZ, RZ, R6 ;  /* 0x000000ffff027224 */ /* 0x000fe200078e0006 */
[----:B-1----:R-:W-:-:S05]  /*e1f0*/  @P1 SHF.R.U32.HI R2, RZ, R3, R8 ;  /* 0x00000003ff021219 */ /* 0x002fca0000011608 */
        /* <DEDUP_REMOVED lines=11> */
[----:B------:R-:W-:Y:S01]  /*e2b0*/  IMAD R9, R6, UR9, R4 ;  /* 0x0000000906097c24 */ /* 0x000fe2000f8e0204 */
[----:B------:R-:W-:-:S04]  /*e2c0*/  IADD3 R4, P0, R2, UR10, RZ ;  /* 0x0000000a02047c10 */ /* 0x000fc8000ff1e0ff */
[----:B------:R-:W-:Y:S02]  /*e2d0*/  IADD3.X R6, R3, UR11, R9, P0, !PT ;  /* 0x0000000b03067c10 */ /* 0x000fe400087fe409 */
[----:B------:R2:W5:Y:S01]  /*e2e0*/  LDL R9, [R1] ;  /* 0x0000000001097983 */ /* 0x0005620000100800 */
[----:B------:R-:W-:Y:S01]  /*e2f0*/  ISETP.GE.AND P0, PT, R21, UR4, PT ;  /* 0x0000000415007c0c */ /* 0x000fe2000bf06270 */
[----:B------:R-:W-:Y:S01]  /*e300*/  UMOV UR4, 0xffffffff ;  /* 0xffffffff00047882 */ /* 0x000fe20000000000 */
[----:B------:R-:W-:-:S04]  /*e310*/  LOP3.LUT R10, R10, 0x7f, RZ, 0xc0, !PT ;  /* 0x0000007f0a0a7812 */ /* 0x000fc800078ec0ff */
[----:B------:R-:W-:Y:S01]  /*e320*/  SHF.R.U32.HI R10, RZ, 0x2, R10 ;  /* 0x00000002ff0a7819 */ /* 0x000fe2000001160a */
[----:B--2---:R-:W-:Y:S06]  /*e330*/  BRA.DIV UR4, `(.L_x_1758) ;  /* 0x0000002a04847947 */ /* 0x004fec000b800000 */
[----:B------:R-:W0:Y:S01]  /*e340*/  SHFL.IDX PT, R14, R0, RZ, 0x1c1f ;  /* 0x001c1fff000e7589 */ /* 0x000e2200000e0000 */
[----:B-----5:R-:W-:Y:S02]  /*e350*/  IMAD R7, R9, R7, RZ ;  /* 0x0000000709077224 */ /* 0x020fe400078e02ff */
[----:B------:R-:W-:Y:S01]  /*e360*/  IMAD R25, R25, 0xc0, R10 ;  /* 0x000000c019197824 */ /* 0x000fe200078e020a */
[----:B------:R-:W1:Y:S03]  /*e370*/  SHFL.IDX PT, R2, R5, RZ, 0x1c1f ;  /* 0x001c1fff05027589 */ /* 0x000e6600000e0000 */
        /* <DEDUP_REMOVED lines=21> */
[----:B0-----:R-:W-:-:S03]  /*e4d0*/  @!P1 IADD3 R14, P2, R21, R14, RZ ;  /* 0x0000000e150e9210 */ /* 0x001fc60007f5e0ff */
[----:B------:R-:W-:Y:S02]  /*e4e0*/  SHFL.IDX PT, R6, R6, 0x1, 0x1c1f ;  /* 0x003c1f0006067f89 */ /* 0x000fe400000e0000 */
        /* <DEDUP_REMOVED lines=14> */
.L_x_1837:
        /* <DEDUP_REMOVED lines=10> */
.L_x_1759:
        /* <DEDUP_REMOVED lines=16> */
[----:B------:R-:W-:Y:S01]  /*e770*/  ISETP.GE.AND P1, PT, R27, 0x2, PT ;  /* 0x000000021b00780c */ /* 0x000fe20003f26270 */
[----:B------:R-:W1:Y:S02]  /*e780*/  SYNCS.PHASECHK.TRANS64.TRYWAIT P0, [R16+URZ+0x13220], R3 ;  /* 0x01322003100075a7 */ /* 0x000e64000800017f */
[----:B01----:R-:W-:Y:S10]  /*e790*/  @!P0 BRA `(.L_x_1761) ;  /* 0x0000002c001c8947 */ /* 0x003ff40003800000 */
.L_x_1838:
[----:B------:R-:W-:Y:S05]  /*e7a0*/  BSYNC B0 ;  /* 0x0000000000007941 */ /* 0x000fea0003800000 */
.L_x_1760:
[----:B------:R-:W-:Y:S05]  /*e7b0*/  @!P1 BRA `(.L_x_1762) ;  /* 0x0000000800e89947 */ /* 0x000fea0003800000 */
[----:B------:R-:W-:Y:S02]  /*e7c0*/  VIADD R0, R27, 0xfffffffe ;  /* 0xfffffffe1b007836 */ /* 0x000fe40000000000 */
[----:B------:R-:W-:Y:S02]  /*e7d0*/  IMAD.MOV.U32 R7, RZ, RZ, R19 ;  /* 0x000000ffff077224 */ /* 0x000fe400078e0013 */
[----:B------:R-:W-:-:S07]  /*e7e0*/  IMAD.MOV.U32 R6, RZ, RZ, R18 ;  /* 0x000000ffff067224 */ /* 0x000fce00078e0012 */
.L_x_1782:
[----:B------:R-:W-:Y:S01]  /*e7f0*/  ISETP.NE.AND P1, PT, R26, RZ, PT ;  /* 0x000000ff1a00720c */ /* 0x000fe20003f25270 */
        /* <DEDUP_REMOVED lines=9> */
[----:B------:R-:W-:Y:S01]  /*e890*/  IMAD.MOV.U32 R8, RZ, RZ, R0 ;  /* 0x000000ffff087224 */ /* 0x000fe200078e0000 */
[----:B------:R-:W-:-:S04]  /*e8a0*/  ISETP.NE.U32.AND P0, PT, RZ, UR4, PT ;  /* 0x00000004ff007c0c */ /* 0x000fc8000bf05070 */
[----:B------:R-:W-:-:S13]  /*e8b0*/  ISETP.NE.AND.EX P0, PT, RZ, UR5, PT, P0 ;  /* 0x00000005ff007c0c */ /* 0x000fda000bf05300 */
[----:B------:R-:W-:Y:S05]  /*e8c0*/  @!P0 BRA `(.L_x_1765) ;  /* 0x0000000000488947 */ /* 0x000fea0003800000 */
[----:B------:R-:W1:Y:S01]  /*e8d0*/  LDC R8, c[0x0][0x43c] ;  /* 0x00010f00ff087b82 */ /* 0x000e620000000800 */
[----:B------:R-:W-:Y:S01]  /*e8e0*/  IMAD.MOV.U32 R9, RZ, RZ, R0 ;  /* 0x000000ffff097224 */ /* 0x000fe200078e0000 */
[----:B------:R-:W-:Y:S02]  /*e8f0*/  ULDC.64 UR6, c[0x0][0x428] ;  /* 0x00010a0000067ab9 */ /* 0x000fe40000000a00 */
[----:B------:R-:W-:-:S04]  /*e900*/  IMAD R5, R23, UR6, RZ ;  /* 0x0000000617057c24 */ /* 0x000fc8000f8e02ff */
[----:B------:R-:W-:Y:S01]  /*e910*/  IMAD R5, R22, UR7, R5 ;  /* 0x0000000716057c24 */ /* 0x000fe2000f8e0205 */
[----:B-1----:R-:W-:-:S13]  /*e920*/  ISETP.NE.AND P0, PT, R8, 0x1, PT ;  /* 0x000000010800780c */ /* 0x002fda0003f05270 */
        /* <DEDUP_REMOVED lines=12> */
.L_x_1765:
        /* <DEDUP_REMOVED lines=8> */
.L_x_1839:
[----:B------:R-:W-:Y:S05]  /*ea70*/  BSYNC B1 ;  /* 0x0000000000017941 */ /* 0x000fea0003800000 */
.L_x_1766:
        /* <DEDUP_REMOVED lines=9> */
.L_x_1769:
[----:B------:R-:W-:Y:S05]  /*eb10*/  BSYNC B1 ;  /* 0x0000000000017941 */ /* 0x000fea0003800000 */
.L_x_1768:
        /* <DEDUP_REMOVED lines=12> */
.L_x_1770:
        /* <DEDUP_REMOVED lines=13> */
.L_x_1840:
[----:B------:R-:W-:Y:S05]  /*ecb0*/  BSYNC B1 ;  /* 0x0000000000017941 */ /* 0x000fea0003800000 */
.L_x_1771:
        /* <DEDUP_REMOVED lines=11> */
.L_x_1774:
[----:B------:R-:W-:Y:S05]  /*ed70*/  BSYNC B1 ;  /* 0x0000000000017941 */ /* 0x000fea0003800000 */
.L_x_1773:
        /* <DEDUP_REMOVED lines=8> */
.L_x_1775:
        /* <DEDUP_REMOVED lines=10> */
.L_x_1764:
[----:B------:R-:W-:Y:S05]  /*eea0*/  BSYNC B0 ;  /* 0x0000000000007941 */ /* 0x000fea0003800000 */
.L_x_1763:
[----:B------:R-:W-:-:S06]  /*eeb0*/  UISETP.NE.AND UP0, UPT, UR39, 0x3, UPT ;  /* 0x000000032700788c */ /* 0x000fcc000bf05270 */
[----:B------:R-:W-:-:S13]  /*eec0*/  PLOP3.LUT P0, PT, PT, PT, UP0, 0x80, 0x0 ;  /* 0x000000000000781c */ /* 0x000fda0003f0f008 */
[----:B------:R-:W-:Y:S05]  /*eed0*/  @!P0 BRA `(.L_x_1776) ;  /* 0x0000000000048947 */ /* 0x000fea0003800000 */
[----:B------:R-:W-:Y:S01]  /*eee0*/  BPT.TRAP 0x1 ;  /* 0x000000040000795c */ /* 0x000fe20000300000 */
.L_x_1776:
        /* <DEDUP_REMOVED lines=8> */
.L_x_1841:
[----:B------:R-:W-:Y:S05]  /*ef70*/  BSYNC B0 ;  /* 0x0000000000007941 */ /* 0x000fea0003800000 */
.L_x_1777:
[----:B------:R-:W-:Y:S05]  /*ef80*/  @!P1 BRA `(.L_x_1779) ;  /* 0x0000000000049947 */ /* 0x000fea0003800000 */
[----:B------:R-:W-:Y:S01]  /*ef90*/  BPT.TRAP 0x1 ;  /* 0x000000040000795c */ /* 0x000fe20000300000 */
.L_x_1779:
[----:B0-----:R-:W-:Y:S01]  /*efa0*/  SHF.L.U32 R2, R7, 0x1f, RZ ;  /* 0x0000001f07027819 */ /* 0x001fe200000006ff */
[----:B------:R-:W-:-:S03]  /*efb0*/  IMAD R10, R6, 0x2800, RZ ;  /* 0x00002800060a7824 */ /* 0x000fc600078e02ff */
[----:B------:R-:W0:Y:S02]  /*efc0*/  SYNCS.PHASECHK.TRANS64.TRYWAIT P0, [R3+URZ+0x13260], R2 ;  /* 0x01326002030075a7 */ /* 0x000e24000800017f */
[----:B0-----:R-:W-:Y:S05]  /*efd0*/  @!P0 BRA `(.L_x_1780) ;  /* 0x00000024005c8947 */ /* 0x001fea0003800000 */
.L_x_1842:
        /* <DEDUP_REMOVED lines=43> */
.L_x_1781:
        /* <DEDUP_REMOVED lines=13> */
.L_x_1762:
        /* <DEDUP_REMOVED lines=17> */
.L_x_1784:
[----:B------:R-:W-:Y:S05]  /*f470*/  BSYNC B0 ;  /* 0x0000000000007941 */ /* 0x000fea0003800000 */
.L_x_1783:
[----:B------:R-:W-:-:S06]  /*f480*/  UISETP.NE.AND UP0, UPT, UR39, 0x3, UPT ;  /* 0x000000032700788c */ /* 0x000fcc000bf05270 */
[----:B------:R-:W-:-:S13]  /*f490*/  PLOP3.LUT P1, PT, PT, PT, UP0, 0x80, 0x0 ;  /* 0x000000000000781c */ /* 0x000fda0003f2f008 */
[----:B------:R-:W-:Y:S05]  /*f4a0*/  @!P1 BRA `(.L_x_1785) ;  /* 0x0000000000049947 */ /* 0x000fea0003800000 */
[----:B------:R-:W-:Y:S01]  /*f4b0*/  BPT.TRAP 0x1 ;  /* 0x000000040000795c */ /* 0x000fe20000300000 */
.L_x_1785:
        /* <DEDUP_REMOVED lines=8> */
.L_x_1843:
[----:B------:R-:W-:Y:S05]  /*f540*/  BSYNC B0 ;  /* 0x0000000000007941 */ /* 0x000fea0003800000 */
.L_x_1786:
[----:B------:R-:W-:Y:S05]  /*f550*/  @!P2 BRA `(.L_x_1788) ;  /* 0x000000000004a947 */ /* 0x000fea0003800000 */
[----:B------:R-:W-:Y:S01]  /*f560*/  BPT.TRAP 0x1 ;  /* 0x000000040000795c */ /* 0x000fe20000300000 */
.L_x_1788:
[----:B------:R-:W-:Y:S01]  /*f570*/  SHF.L.U32 R5, R19, 0x1f, RZ ;  /* 0x0000001f13057819 */ /* 0x000fe200000006ff */
[----:B0-----:R-:W-:-:S03]  /*f580*/  IMAD R3, R18, 0x2800, RZ ;  /* 0x0000280012037824 */ /* 0x001fc600078e02ff */
[----:B------:R-:W0:Y:S02]  /*f590*/  SYNCS.PHASECHK.TRANS64.TRYWAIT P1, [R2+URZ+0x13260], R5 ;  /* 0x01326005020075a7 */ /* 0x000e24000802017f */
[----:B0-----:R-:W-:Y:S05]  /*f5a0*/  @!P1 BRA `(.L_x_1789) ;  /* 0x0000002000109947 */ /* 0x001fea0003800000 */
.L_x_1844:
        /* <DEDUP_REMOVED lines=43> */
.L_x_1790:
[----:B-1----:R-:W-:Y:S01]  /*f860*/  SYNCS.ARRIVE.TRANS64.A1T0 RZ, [R2+URZ+0x13250], RZ ;  /* 0x013250ff02ff79a7 */ /* 0x002fe2000810003f */
[----:B------:R-:W-:Y:S02]  /*f870*/  @!P0 VIADD R0, R2, 0x13280 ;  /* 0x0001328002008836 */ /* 0x000fe40000000000 */
[----:B------:R-:W-:-:S03]  /*f880*/  VIADD R18, R18, 0x1 ;  /* 0x0000000112127836 */ /* 0x000fc60000000000 */
[----:B------:R-:W-:Y:S01]  /*f890*/  @!P0 PRMT R0, RZ, 0x654, R0 ;  /* 0x00000654ff008816 */ /* 0x000fe20000000000 */
[----:B------:R-:W-:Y:S06]  /*f8a0*/  BAR.SYNC.DEFER_BLOCKING 0x2, 0x80 ;  /* 0x0082000000007b1d */ /* 0x000fec0000010000 */
[----:B------:R1:W-:Y:S01]  /*f8b0*/  @!P0 SYNCS.ARRIVE.TRANS64.RED.A1T0 RZ, [R0+URZ], RZ ;  /* 0x000000ff00ff89a7 */ /* 0x0003e2000810043f */
[----:B------:R-:W-:-:S04]  /*f8c0*/  ISETP.NE.AND P0, PT, R18, 0x2, PT ;  /* 0x000000021200780c */ /* 0x000fc80003f05270 */
[----:B------:R-:W-:Y:S02]  /*f8d0*/  SEL R18, R18, RZ, P0 ;  /* 0x000000ff12127207 */ /* 0x000fe40000000000 */
[----:B-1----:R-:W-:-:S04]  /*f8e0*/  SEL R0, RZ, 0x1, P0 ;  /* 0x00000001ff007807 */ /* 0x002fc80000000000 */
[----:B------:R-:W-:-:S07]  /*f8f0*/  LOP3.LUT R19, R19, R0, RZ, 0x3c, !PT ;  /* 0x0000000013137212 */ /* 0x000fce00078e3cff */
.L_x_1739:
[----:B------:R-:W-:Y:S05]  /*f900*/  BSYNC B7 ;  /* 0x0000000000077941 */ /* 0x000fea0003800000 */
.L_x_1737:
[----:B------:R-:W2:Y:S02]  /*f910*/  LDL R0, [R1+0xc] ;  /* 0x00000c0001007983 */ /* 0x000ea40000100800 */
[----:B--2---:R-:W-:-:S13]  /*f920*/  ISETP.NE.AND P0, PT, R0, RZ, PT ;  /* 0x000000ff0000720c */ /* 0x004fda0003f05270 */
[----:B------:R-:W-:Y:S05]  /*f930*/  @!P0 BRA `(.L_x_1791) ;  /* 0x0000000000288947 */ /* 0x000fea0003800000 */
[----:B------:R-:W1:Y:S08]  /*f940*/  S2UR UR5, SR_CgaCtaId ;  /* 0x00000000000579c3 */ /* 0x000e700000008800 */
[----:B------:R-:W-:Y:S06]  /*f950*/  BAR.SYNC.DEFER_BLOCKING 0x5, 0x200 ;  /* 0x0148000000007b1d */ /* 0x000fec0000010000 */
[----:B------:R-:W-:-:S02]  /*f960*/  UMOV UR4, 0x400 ;  /* 0x0000040000047882 */ /* 0x000fc40000000000 */
[----:B-1----:R-:W-:-:S06]  /*f970*/  ULEA UR4, UR5, UR4, 0x18 ;  /* 0x0000000405047291 */ /* 0x002fcc000f8ec03f */
[----:B------:R-:W-:-:S05]  /*f980*/  IMAD.U32 R16, RZ, RZ, UR4 ;  /* 0x00000004ff107e24 */ /* 0x000fca000f8e00ff */
[----:B------:R-:W1:Y:S02]  /*f990*/  LDS.128 R24, [R16+0x132d0] ;  /* 0x0132d00010187984 */ /* 0x000e640000000c00 */
[----:B-1----:R-:W-:Y:S02]  /*f9a0*/  R2UR UR43, R27 ;  /* 0x000000001b2b72ca */ /* 0x002fe400000e0000 */
[----:B------:R-:W-:Y:S01]  /*f9b0*/  R2UR UR36, R26 ;  /* 0x000000001a2472ca */ /* 0x000fe200000e0000 */
[----:B------:R-:W-:Y:S06]  /*f9c0*/  BAR.ARV 0x4, 0x200 ;  /* 0x0108000000007b1d */ /* 0x000fec0000002000 */
[----:B------:R-:W-:Y:S08]  /*f9d0*/  BRA `(.L_x_1792) ;  /* 0x0000000800bc7947 */ /* 0x000ff00003800000 */
.L_x_1791:
[----:B------:R-:W1:Y:S01]  /*f9e0*/  S2R R0, SR_TID.X ;  /* 0x0000000000007919 */ /* 0x000e620000002100 */
[----:B------:R-:W-:Y:S01]  /*f9f0*/  ULDC UR4, c[0x0][0xc3c] ;  /* 0x00030f0000047ab9 */ /* 0x000fe20000000800 */
[----:B------:R-:W-:Y:S01]  /*fa00*/  IMAD.MOV.U32 R25, RZ, RZ, RZ ;  /* 0x000000ffff197224 */ /* 0x000fe200078e00ff */
[----:B-1----:R-:W-:-:S04]  /*fa10*/  LOP3.LUT R6, R0, 0x1f, RZ, 0xc0, !PT ;  /* 0x0000001f00067812 */ /* 0x002fc800078ec0ff */
[C---:B------:R-:W-:Y:S01]  /*fa20*/  ISETP.NE.AND P0, PT, R6.reuse, 0x1f, PT ;  /* 0x0000001f0600780c */ /* 0x040fe20003f05270 */
[----:B------:R-:W-:-:S05]  /*fa30*/  VIADD R5, R6, UR43 ;  /* 0x0000002b06057c36 */ /* 0x000fca0008000000 */
[----:B------:R-:W-:Y:S01]  /*fa40*/  ISETP.GE.OR P1, PT, R5, UR4, !P0 ;  /* 0x0000000405007c0c */ /* 0x000fe2000c726670 */
[----:B------:R-:W-:-:S12]  /*fa50*/  ULDC UR4, c[0x0][0xc3c] ;  /* 0x00030f0000047ab9 */ /* 0x000fd80000000800 */
[----:B0-----:R-:W0:Y:S02]  /*fa60*/  @!P1 LDC.64 R2, c[0x0][0xc80] ;  /* 0x00032000ff029b82 */ /* 0x001e240000000a00 */
        /* <DEDUP_REMOVED lines=30> */
.L_x_1797:
        /* <DEDUP_REMOVED lines=14> */
.L_x_1796:
[----:B------:R-:W-:Y:S05]  /*fd30*/  BSYNC B0 ;  /* 0x0000000000007941 */ /* 0x000fea0003800000 */
.L_x_1795:
        /* <DEDUP_REMOVED lines=22> */
.L_x_1793:
        /* <DEDUP_REMOVED lines=26> */
.L_x_1798:
        /* <DEDUP_REMOVED lines=56> */
.L_x_1794:
[----:B------:R-:W-:Y:S01]  /*103c0*/  IMAD.MOV.U32 R24, RZ, RZ, R5 ;  /* 0x000000ffff187224 */ /* 0x000fe200078e0005 */
[----:B------:R-:W-:Y:S01]  /*103d0*/  ULDC UR43, c[0x0][0xc3c] ;  /* 0x00030f00002b7ab9 */ /* 0x000fe20000000800 */
[----:B------:R-:W-:Y:S01]  /*103e0*/  IMAD.MOV.U32 R25, RZ, RZ, RZ ;  /* 0x000000ffff197224 */ /* 0x000fe200078e00ff */
[----:B------:R-:W-:-:S06]  /*103f0*/  UMOV UR36, URZ ;  /* 0x0000003f00247c82 */ /* 0x000fcc0008000000 */
.L_x_1799:
        /* <DEDUP_REMOVED lines=13> */
.L_x_1792:
[----:B------:R-:W-:Y:S02]  /*104d0*/  ULDC UR4, c[0x0][0xc3c] ;  /* 0x00030f0000047ab9 */ /* 0x000fe40000000800 */
[----:B------:R-:W-:-:S06]  /*104e0*/  UISETP.GE.AND UP0, UPT, UR43, UR4, UPT ;  /* 0x000000042b00728c */ /* 0x000fcc000bf06270 */
[----:B------:R-:W-:-:S13]  /*104f0*/  PLOP3.LUT P0, PT, PT, PT, UP0, 0x80, 0x0 ;  /* 0x000000000000781c */ /* 0x000fda0003f0f008 */
[----:B------:R-:W-:Y:S05]  /*10500*/  @!P0 BRA `(.L_x_1800) ;  /* 0xffffffc400008947 */ /* 0x000fea000383ffff */
.L_x_1733:
        /* <DEDUP_REMOVED lines=12> */
.L_x_1845:
[----:B------:R-:W-:Y:S05]  /*105d0*/  BSYNC B0 ;  /* 0x0000000000007941 */ /* 0x000fea0003800000 */
.L_x_1801:
[----:B------:R-:W-:-:S03]  /*105e0*/  UMOV UR4, 0xffffffff ;  /* 0xffffffff00047882 */ /* 0x000fc60000000000 */
[----:B------:R-:W-:Y:S05]  /*105f0*/  BRA.DIV UR4, `(.L_x_1803) ;  /* 0x0000001204247947 */ /* 0x000fea000b800000 */
[----:B0-----:R-:W0:Y:S02]  /*10600*/  S2R R0, SR_TID.X ;  /* 0x0000000000007919 */ /* 0x001e240000002100 */
[----:B0-----:R-:W-:-:S04]  /*10610*/  SHF.R.U32.HI R0, RZ, 0x5, R0 ;  /* 0x00000005ff007819 */ /* 0x001fc80000011600 */
[----:B------:R-:W-:-:S05]  /*10620*/  LOP3.LUT R0, R0, 0x3, RZ, 0xc0, !PT ;  /* 0x0000000300007812 */ /* 0x000fca00078ec0ff */
[----:B------:R0:W1:Y:S02]  /*10630*/  SHFL.IDX PT, R14, R0, RZ, 0x1f ;  /* 0x00001fff000e7589 */ /* 0x00006400000e0000 */
.L_x_1848:
[----:B-1----:R-:W-:Y:S01]  /*10640*/  ISETP.NE.AND P0, PT, R14, RZ, PT ;  /* 0x000000ff0e00720c */ /* 0x002fe20003f05270 */
[----:B------:R-:W-:-:S12]  /*10650*/  BSSY B0, `(.L_x_1804) ;  /* 0x000002b000007945 */ /* 0x000fd80003800000 */
[----:B------:R-:W-:Y:S05]  /*10660*/  @P0 BRA `(.L_x_1805) ;  /* 0x0000000000a40947 */ /* 0x000fea0003800000 */
[----:B------:R-:W-:-:S03]  /*10670*/  UMOV UR4, 0xffffffff ;  /* 0xffffffff00047882 */ /* 0x000fc60000000000 */
[----:B------:R-:W-:Y:S05]  /*10680*/  BRA.DIV UR4, `(.L_x_1806) ;  /* 0x0000001204347947 */ /* 0x000fea000b800000 */
[----:B------:R-:W-:-:S13]  /*10690*/  ELECT P6, URZ, PT ;  /* 0x00000000003f782f */ /* 0x000fda00038c0000 */
.L_x_1851:
[----:B------:R-:W-:Y:S05]  /*106a0*/  @!P6 BRA `(.L_x_1805) ;  /* 0x000000000094e947 */ /* 0x000fea0003800000 */
[----:B------:R-:W-:-:S06]  /*106b0*/  ULOP3.LUT UR4, UR38, 0x2, URZ, 0xfc, !UPT ;  /* 0x0000000226047892 */ /* 0x000fcc000f8efc3f */
[----:B0-----:R-:W-:-:S05]  /*106c0*/  IMAD.U32 R0, RZ, RZ, UR4 ;  /* 0x00000004ff007e24 */ /* 0x001fca000f8e00ff */
[----:B------:R-:W-:-:S13]  /*106d0*/  ISETP.NE.AND P0, PT, R0, 0x3, PT ;  /* 0x000000030000780c */ /* 0x000fda0003f05270 */
[----:B------:R-:W-:Y:S05]  /*106e0*/  @!P0 BRA `(.L_x_1807) ;  /* 0x0000000000048947 */ /* 0x000fea0003800000 */
[----:B------:R-:W-:Y:S01]  /*106f0*/  BPT.TRAP 0x1 ;  /* 0x000000040000795c */ /* 0x000fe20000300000 */
.L_x_1807:
        /* <DEDUP_REMOVED lines=12> */
.L_x_1852:
[----:B------:R-:W1:Y:S02]  /*107c0*/  SYNCS.PHASECHK.TRANS64.TRYWAIT P1, [R3+URZ], R0 ;  /* 0x00000000030075a7 */ /* 0x000e64000802017f */
[----:B-1----:R-:W-:Y:S05]  /*107d0*/  @!P1 BRA `(.L_x_1809) ;  /* 0x0000001000149947 */ /* 0x002fea0003800000 */
.L_x_1853:
[----:B------:R-:W-:Y:S05]  /*107e0*/  @!P0 BRA `(.L_x_1810) ;  /* 0x0000000000048947 */ /* 0x000fea0003800000 */
[----:B------:R-:W-:Y:S01]  /*107f0*/  BPT.TRAP 0x1 ;  /* 0x000000040000795c */ /* 0x000fe20000300000 */
.L_x_1810:
[----:B-1----:R-:W-:-:S04]  /*10800*/  IMAD R3, R18, 0x8, R7 ;  /* 0x0000000812037824 */ /* 0x002fc800078e0207 */
[----:B------:R-:W1:Y:S02]  /*10810*/  SYNCS.PHASECHK.TRANS64.TRYWAIT P1, [R3+URZ+0x13260], R4 ;  /* 0x01326004030075a7 */ /* 0x000e64000802017f */
[----:B-1----:R-:W-:Y:S05]  /*10820*/  @!P1 BRA `(.L_x_1811) ;  /* 0x0000001000149947 */ /* 0x002fea0003800000 */
.L_x_1854:
[----:B------:R-:W-:Y:S05]  /*10830*/  @!P0 BRA `(.L_x_1812) ;  /* 0x0000000000048947 */ /* 0x000fea0003800000 */
[----:B------:R-:W-:Y:S01]  /*10840*/  BPT.TRAP 0x1 ;  /* 0x000000040000795c */ /* 0x000fe20000300000 */
.L_x_1812:
[----:B0-----:R-:W-:-:S04]  /*10850*/  IMAD R5, R6, 0x8, R7 ;  /* 0x0000000806057824 */ /* 0x001fc800078e0207 */
[----:B------:R-:W0:Y:S02]  /*10860*/  SYNCS.PHASECHK.TRANS64.TRYWAIT P1, [R5+URZ+0x13260], R0 ;  /* 0x01326000050075a7 */ /* 0x000e24000802017f */
[----:B0-----:R-:W-:Y:S05]  /*10870*/  @!P1 BRA `(.L_x_1813) ;  /* 0x0000001000149947 */ /* 0x001fea0003800000 */
.L_x_1855:
[----:B------:R-:W-:Y:S05]  /*10880*/  @!P0 BRA `(.L_x_1814) ;  /* 0x0000000000048947 */ /* 0x000fea0003800000 */
[----:B------:R-:W-:Y:S01]  /*10890*/  BPT.TRAP 0x1 ;  /* 0x000000040000795c */ /* 0x000fe20000300000 */
.L_x_1814:
[----:B------:R-:W2:Y:S02]  /*108a0*/  SYNCS.PHASECHK.TRANS64.TRYWAIT P0, [R3+URZ+0x13280], R4 ;  /* 0x01328004030075a7 */ /* 0x000ea4000800017f */
[----:B--2---:R-:W-:Y:S05]  /*108b0*/  @!P0 BRA `(.L_x_1815) ;  /* 0x0000001000188947 */ /* 0x004fea0003800000 */
.L_x_1816:
[----:B---3--:R3:W4:Y:S02]  /*108c0*/  SYNCS.PHASECHK.TRANS64.TRYWAIT P0, [R5+URZ+0x13280], R0 ;  /* 0x01328000050075a7 */ /* 0x008724000800017f */
[----:B----4-:R-:W-:Y:S05]  /*108d0*/  @!P0 NANOSLEEP.SYNCS 0x989680 ;  /* 0x009896800000895d */ /* 0x010fea0003900000 */
[----:B------:R-:W4:Y:S02]  /*108e0*/  @!P0 SYNCS.PHASECHK.TRANS64 P0, [R5+URZ+0x13280], R0 ;  /* 0x01328000050085a7 */ /* 0x000f24000800007f */
[----:B----4-:R-:W-:Y:S05]  /*108f0*/  @!P0 BRA `(.L_x_1816) ;  /* 0xfffffffc00f08947 */ /* 0x010fea000383ffff */
.L_x_1805:
[----:B------:R-:W-:Y:S05]  /*10900*/  BSYNC B0 ;  /* 0x0000000000007941 */ /* 0x000fea0003800000 */
.L_x_1804:
[----:B------:R-:W-:Y:S05]  /*10910*/  EXIT ;  /* 0x000000000000794d */ /* 0x000fea0003800000 */
.L_x_1684:
[----:B0-----:R-:W-:-:S04]  /*10920*/  IMAD.U32 R3, RZ, RZ, UR45 ;  /* 0x0000002dff037e24 */ /* 0x001fc8000f8e00ff */
[----:B------:R0:W1:Y:S03]  /*10930*/  SYNCS.PHASECHK.TRANS64.TRYWAIT P1, [R3+URZ+0x13200], R0 ;  /* 0x01320000030075a7 */ /* 0x000066000802017f */
[----:B-1----:R-:W-:Y:S05]  /*10940*/  @!P1 NANOSLEEP.SYNCS 0x989680 ;  /* 0x009896800000995d */ /* 0x002fea0003900000 */
[----:B------:R-:W1:Y:S02]  /*10950*/  @!P1 SYNCS.PHASECHK.TRANS64 P1, [R3+URZ+0x13200], R0 ;  /* 0x01320000030095a7 */ /* 0x000e64000802007f */
[----:B-1----:R-:W-:Y:S05]  /*10960*/  @!P1 BRA `(.L_x_1684) ;  /* 0xfffffffc00ec9947 */ /* 0x002fea000383ffff */
[----:B------:R-:W-:Y:S05]  /*10970*/  BRA `(.L_x_1817) ;  /* 0xffffff1000347947 */ /* 0x000fea000383ffff */
.L_x_1688:
[----:B-1----:R1:W2:Y:S02]  /*10980*/  SYNCS.PHASECHK.TRANS64.TRYWAIT P1, [R3+URZ+0x13230], R0 ;  /* 0x01323000030075a7 */ /* 0x0022a4000802017f */
[----:B--2---:R-:W-:Y:S05]  /*10990*/  @!P1 NANOSLEEP.SYNCS 0x989680 ;  /* 0x009896800000995d */ /* 0x004fea0003900000 */
[----:B------:R-:W2:Y:S02]  /*109a0*/  @!P1 SYNCS.PHASECHK.TRANS64 P1, [R3+URZ+0x13230], R0 ;  /* 0x01323000030095a7 */ /* 0x000ea4000802007f */
[----:B--2---:R-:W-:Y:S05]  /*109b0*/  @!P1 BRA `(.L_x_1688) ;  /* 0xfffffffc00f09947 */ /* 0x004fea000383ffff */
[----:B------:R-:W-:Y:S05]  /*109c0*/  BRA `(.L_x_1687) ;  /* 0xffffff1000507947 */ /* 0x000fea000383ffff */
.L_x_1693:
[----:B-1----:R-:W-:-:S04]  /*109d0*/  IMAD.U32 R9, RZ, RZ, UR20 ;  /* 0x00000014ff097e24 */ /* 0x002fc8000f8e00ff */
[----:B------:R1:W2:Y:S03]  /*109e0*/  SYNCS.PHASECHK.TRANS64.TRYWAIT P3, [R9+URZ+0x13230], R0 ;  /* 0x01323000090075a7 */ /* 0x0002a6000806017f */
[----:B--2---:R-:W-:Y:S05]  /*109f0*/  @!P3 NANOSLEEP.SYNCS 0x989680 ;  /* 0x009896800000b95d */ /* 0x004fea0003900000 */
[----:B------:R-:W2:Y:S02]  /*10a00*/  @!P3 SYNCS.PHASECHK.TRANS64 P3, [R9+URZ+0x13230], R0 ;  /* 0x013230000900b5a7 */ /* 0x000ea4000806007f */
[----:B--2---:R-:W-:Y:S05]  /*10a10*/  @!P3 BRA `(.L_x_1693) ;  /* 0xfffffffc00ecb947 */ /* 0x004fea000383ffff */
[----:B------:R-:W-:Y:S05]  /*10a20*/  BRA `(.L_x_1692) ;  /* 0xffffff3800d47947 */ /* 0x000fea000383ffff */
.L_x_1697:
[----:B-1----:R-:W-:-:S04]  /*10a30*/  IMAD.U32 R9, RZ, RZ, UR11 ;  /* 0x0000000bff097e24 */ /* 0x002fc8000f8e00ff */
[----:B------:R1:W2:Y:S03]  /*10a40*/  SYNCS.PHASECHK.TRANS64.TRYWAIT P3, [R9+URZ+0x13250], R0 ;  /* 0x01325000090075a7 */ /* 0x0002a6000806017f */
[----:B--2---:R-:W-:Y:S05]  /*10a50*/  @!P3 NANOSLEEP.SYNCS 0x989680 ;  /* 0x009896800000b95d */ /* 0x004fea0003900000 */
[----:B------:R-:W2:Y:S02]  /*10a60*/  @!P3 SYNCS.PHASECHK.TRANS64 P3, [R9+URZ+0x13250], R0 ;  /* 0x013250000900b5a7 */ /* 0x000ea4000806007f */
[----:B--2---:R-:W-:Y:S05]  /*10a70*/  @!P3 BRA `(.L_x_1697) ;  /* 0xfffffffc00ecb947 */ /* 0x004fea000383ffff */
[----:B------:R-:W-:Y:S05]  /*10a80*/  BRA `(.L_x_1696) ;  /* 0xffffff3c00e07947 */ /* 0x000fea000383ffff */
.L_x_1704:
[----:B-1----:R-:W-:-:S04]  /*10a90*/  IMAD.U32 R11, RZ, RZ, UR6 ;  /* 0x00000006ff0b7e24 */ /* 0x002fc8000f8e00ff */
[----:B------:R1:W2:Y:S03]  /*10aa0*/  SYNCS.PHASECHK.TRANS64.TRYWAIT P2, [R11+URZ+0x13230], R0 ;  /* 0x013230000b0075a7 */ /* 0x0002a6000804017f */
[----:B--2---:R-:W-:Y:S05]  /*10ab0*/  @!P2 NANOSLEEP.SYNCS 0x989680 ;  /* 0x009896800000a95d */ /* 0x004fea0003900000 */
[----:B------:R-:W2:Y:S02]  /*10ac0*/  @!P2 SYNCS.PHASECHK.TRANS64 P2, [R11+URZ+0x13230], R0 ;  /* 0x013230000b00a5a7 */ /* 0x000ea4000804007f */
[----:B--2---:R-:W-:Y:S05]  /*10ad0*/  @!P2 BRA `(.L_x_1704) ;  /* 0xfffffffc00eca947 */ /* 0x004fea000383ffff */
[----:B------:R-:W-:Y:S05]  /*10ae0*/  BRA `(.L_x_1703) ;  /* 0xffffff6800187947 */ /* 0x000fea000383ffff */
.L_x_1708:
[----:B-1----:R-:W-:-:S04]  /*10af0*/  IMAD.U32 R11, RZ, RZ, UR11 ;  /* 0x0000000bff0b7e24 */ /* 0x002fc8000f8e00ff */
[----:B------:R1:W2:Y:S03]  /*10b00*/  SYNCS.PHASECHK.TRANS64.TRYWAIT P2, [R11+URZ+0x13250], R0 ;  /* 0x013250000b0075a7 */ /* 0x0002a6000804017f */
[----:B--2---:R-:W-:Y:S05]  /*10b10*/  @!P2 NANOSLEEP.SYNCS 0x989680 ;  /* 0x009896800000a95d */ /* 0x004fea0003900000 */
[----:B------:R-:W2:Y:S02]  /*10b20*/  @!P2 SYNCS.PHASECHK.TRANS64 P2, [R11+URZ+0x13250], R0 ;  /* 0x013250000b00a5a7 */ /* 0x000ea4000804007f */
[----:B--2---:R-:W-:Y:S05]  /*10b30*/  @!P2 BRA `(.L_x_1708) ;  /* 0xfffffffc00eca947 */ /* 0x004fea000383ffff */
[----:B------:R-:W-:Y:S05]  /*10b40*/  BRA `(.L_x_1707) ;  /* 0xffffff6c00247947 */ /* 0x000fea000383ffff */
.L_x_1714:
[----:B-1----:R-:W-:-:S04]  /*10b50*/  IMAD.U32 R6, RZ, RZ, UR14 ;  /* 0x0000000eff067e24 */ /* 0x002fc8000f8e00ff */
[----:B------:R1:W2:Y:S03]  /*10b60*/  SYNCS.PHASECHK.TRANS64.TRYWAIT P1, [R6+URZ+0x13250], R5 ;  /* 0x01325005060075a7 */ /* 0x0002a6000802017f */
[----:B--2---:R-:W-:Y:S05]  /*10b70*/  @!P1 NANOSLEEP.SYNCS 0x989680 ;  /* 0x009896800000995d */ /* 0x004fea0003900000 */
[----:B------:R-:W2:Y:S02]  /*10b80*/  @!P1 SYNCS.PHASECHK.TRANS64 P1, [R6+URZ+0x13250], R5 ;  /* 0x01325005060095a7 */ /* 0x000ea4000802007f */
[----:B--2---:R-:W-:Y:S05]  /*10b90*/  @!P1 BRA `(.L_x_1714) ;  /* 0xfffffffc00ec9947 */ /* 0x004fea000383ffff */
[----:B------:R-:W-:Y:S05]  /*10ba0*/  BRA `(.L_x_1713) ;  /* 0xffffff8800647947 */ /* 0x000fea000383ffff */
.L_x_1748:
[----:B------:R-:W-:Y:S02]  /*10bb0*/  IMAD.MOV.U32 R13, RZ, RZ, R20 ;  /* 0x000000ffff0d7224 */ /* 0x000fe400078e0014 */
[----:B------:R-:W-:Y:S02]  /*10bc0*/  IMAD.MOV.U32 R12, RZ, RZ, RZ ;  /* 0x000000ffff0c7224 */ /* 0x000fe400078e00ff */
[----:B------:R-:W-:Y:S02]  /*10bd0*/  IMAD.MOV.U32 R11, RZ, RZ, 0x1f ;  /* 0x0000001fff0b7424 */ /* 0x000fe400078e00ff */
[----:B------:R-:W-:-:S07]  /*10be0*/  IMAD.MOV.U32 R15, RZ, RZ, -0x1 ;  /* 0xffffffffff0f7424 */ /* 0x000fce00078e00ff */
[----:B------:R-:W-:Y:S05]  /*10bf0*/  WARPSYNC.COLLECTIVE R15, `(.L_x_1818) ;  /* 0x000000000f087348 */ /* 0x000fea0003c00000 */
[----:B------:R0:W1:Y:S02]  /*10c00*/  SHFL.IDX P6, R14, R13, R12, R11 ;  /* 0x0000000c0d0e7389 */ /* 0x00006400000c000b */
[----:B01----:R-:W-:Y:S01]  /*10c10*/  ENDCOLLECTIVE ;  /* 0x000000000000791b */ /* 0x003fe20003800000 */
.L_x_1818:
[----:B------:R-:W-:Y:S05]  /*10c20*/  BRA `(.L_x_1819) ;  /* 0xffffffc800c47947 */ /* 0x000fea000383ffff */
.L_x_1750:
[----:B------:R-:W-:Y:S01]  /*10c30*/  BSSY B0, `(.L_x_1820) ;  /* 0x0000006000007945 */ /* 0x000fe20003800000 */
[----:B------:R-:W-:-:S07]  /*10c40*/  IMAD.MOV.U32 R15, RZ, RZ, -0x1 ;  /* 0xffffffffff0f7424 */ /* 0x000fce00078e00ff */
[----:B0-----:R-:W-:Y:S05]  /*10c50*/  WARPSYNC.COLLECTIVE R15, `(.L_x_1821) ;  /* 0x000000000f0c7348 */ /* 0x001fea0003c00000 */
[----:B------:R-:W-:Y:S02]  /*10c60*/  ELECT P6, UR62, PT ;  /* 0x00000000003e782f */ /* 0x000fe400038c0000 */
[----:B------:R-:W-:Y:S01]  /*10c70*/  MOV R14, UR62 ;  /* 0x0000003e000e7c02 */ /* 0x000fe20008000f00 */
[----:B0-----:R-:W-:Y:S10]  /*10c80*/  ENDCOLLECTIVE ;  /* 0x000000000000791b */ /* 0x001ff40003800000 */
.L_x_1821:
[----:B------:R-:W-:Y:S05]  /*10c90*/  BSYNC B0 ;  /* 0x0000000000007941 */ /* 0x000fea0003800000 */
.L_x_1820:
[----:B------:R-:W-:Y:S05]  /*10ca0*/  BRA `(.L_x_1822) ;  /* 0xffffffc800c47947 */ /* 0x000fea000383ffff */
.L_x_1752:
[----:B-1----:R1:W2:Y:S02]  /*10cb0*/  SYNCS.PHASECHK.TRANS64.TRYWAIT P0, [R5+URZ+0x13280], R2 ;  /* 0x01328002050075a7 */ /* 0x0022a4000800017f */
[----:B--2---:R-:W-:Y:S05]  /*10cc0*/  @!P0 NANOSLEEP.SYNCS 0x989680 ;  /* 0x009896800000895d */ /* 0x004fea0003900000 */
[----:B------:R-:W2:Y:S02]  /*10cd0*/  @!P0 SYNCS.PHASECHK.TRANS64 P0, [R5+URZ+0x13280], R2 ;  /* 0x01328002050085a7 */ /* 0x000ea4000800007f */
[----:B--2---:R-:W-:Y:S05]  /*10ce0*/  @!P0 BRA `(.L_x_1752) ;  /* 0xfffffffc00f08947 */ /* 0x004fea000383ffff */
[----:B------:R-:W-:Y:S05]  /*10cf0*/  BRA `(.L_x_1823) ;  /* 0xffffffcc00207947 */ /* 0x000fea000383ffff */
.L_x_1754:
[----:B--2---:R2:W3:Y:S02]  /*10d00*/  SYNCS.PHASECHK.TRANS64.TRYWAIT P0, [R5+URZ+0x13240], R2 ;  /* 0x01324002050075a7 */ /* 0x0044e4000800017f */
[----:B---3--:R-:W-:Y:S05]  /*10d10*/  @!P0 NANOSLEEP.SYNCS 0x989680 ;  /* 0x009896800000895d */ /* 0x008fea0003900000 */
[----:B------:R-:W3:Y:S02]  /*10d20*/  @!P0 SYNCS.PHASECHK.TRANS64 P0, [R5+URZ+0x13240], R2 ;  /* 0x01324002050085a7 */ /* 0x000ee4000800007f */
[----:B---3--:R-:W-:Y:S05]  /*10d30*/  @!P0 BRA `(.L_x_1754) ;  /* 0xfffffffc00f08947 */ /* 0x008fea000383ffff */
[----:B------:R-:W-:Y:S05]  /*10d40*/  BRA `(.L_x_1824) ;  /* 0xffffffcc00707947 */ /* 0x000fea000383ffff */
.L_x_1758:
[----:B------:R-:W-:Y:S02]  /*10d50*/  IMAD.MOV.U32 R13, RZ, RZ, R5 ;  /* 0x000000ffff0d7224 */ /* 0x000fe400078e0005 */
[----:B------:R-:W-:Y:S02]  /*10d60*/  IMAD.MOV.U32 R12, RZ, RZ, RZ ;  /* 0x000000ffff0c7224 */ /* 0x000fe400078e00ff */
[----:B------:R-:W-:Y:S02]  /*10d70*/  IMAD.MOV.U32 R11, RZ, RZ, 0x1c1f ;  /* 0x00001c1fff0b7424 */ /* 0x000fe400078e00ff */
[----:B------:R-:W-:Y:S02]  /*10d80*/  IMAD.MOV.U32 R15, RZ, RZ, -0x1 ;  /* 0xffffffffff0f7424 */ /* 0x000fe400078e00ff */
[----:B-----5:R-:W-:Y:S02]  /*10d90*/  IMAD R7, R9, R7, RZ ;  /* 0x0000000709077224 */ /* 0x020fe400078e02ff */
[----:B------:R-:W-:-:S07]  /*10da0*/  IMAD R25, R25, 0xc0, R10 ;  /* 0x000000c019197824 */ /* 0x000fce00078e020a */
[----:B------:R-:W-:Y:S05]  /*10db0*/  WARPSYNC.COLLECTIVE R15, `(.L_x_1825) ;  /* 0x000000000f087348 */ /* 0x000fea0003c00000 */
[----:B------:R0:W1:Y:S02]  /*10dc0*/  SHFL.IDX P6, R14, R13, R12, R11 ;  /* 0x0000000c0d0e7389 */ /* 0x00006400000c000b */
[----:B01----:R-:W-:Y:S01]  /*10dd0*/  ENDCOLLECTIVE ;  /* 0x000000000000791b */ /* 0x003fe20003800000 */
.L_x_1825:
[C---:B------:R-:W-:Y:S01]  /*10de0*/  VIADD R8, R25.reuse, 0x20 ;  /* 0x0000002019087836 */ /* 0x040fe20000000000 */
[----:B------:R-:W-:Y:S01]  /*10df0*/  ISETP.GE.AND P1, PT, R25, R7, PT ;  /* 0x000000071900720c */ /* 0x000fe20003f26270 */
[----:B------:R-:W-:Y:S02]  /*10e00*/  IMAD.MOV.U32 R13, RZ, RZ, R0 ;  /* 0x000000ffff0d7224 */ /* 0x000fe400078e0000 */
[----:B------:R-:W-:-:S10]  /*10e10*/  IMAD.MOV.U32 R2, RZ, RZ, R14 ;  /* 0x000000ffff027224 */ /* 0x000fd400078e000e */
[----:B------:R-:W-:Y:S05]  /*10e20*/  WARPSYNC.COLLECTIVE R15, `(.L_x_1826) ;  /* 0x000000000f087348 */ /* 0x000fea0003c00000 */
[----:B------:R0:W1:Y:S02]  /*10e30*/  SHFL.IDX P6, R14, R13, R12, R11 ;  /* 0x0000000c0d0e7389 */ /* 0x00006400000c000b */
[----:B01----:R-:W-:Y:S01]  /*10e40*/  ENDCOLLECTIVE ;  /* 0x000000000000791b */ /* 0x003fe20003800000 */
.L_x_1826:
        /* <DEDUP_REMOVED lines=8> */
.L_x_1827:
        /* <DEDUP_REMOVED lines=11> */
.L_x_1828:
        /* <DEDUP_REMOVED lines=8> */
.L_x_1829:
        /* <DEDUP_REMOVED lines=10> */
.L_x_1830:
        /* <DEDUP_REMOVED lines=8> */
.L_x_1831:
        /* <DEDUP_REMOVED lines=11> */
.L_x_1832:
[----:B------:R-:W-:Y:S02]  /*111d0*/  IMAD.MOV.U32 R13, RZ, RZ, R6 ;  /* 0x000000ffff0d7224 */ /* 0x000fe400078e0006 */
[----:B------:R-:W-:Y:S02]  /*111e0*/  IMAD.MOV.U32 R12, RZ, RZ, RZ ;  /* 0x000000ffff0c7224 */ /* 0x000fe400078e00ff */
[----:B------:R-:W-:-:S07]  /*111f0*/  IMAD.MOV.U32 R8, RZ, RZ, R14 ;  /* 0x000000ffff087224 */ /* 0x000fce00078e000e */
[----:B------:R-:W-:Y:S05]  /*11200*/  WARPSYNC.COLLECTIVE R15, `(.L_x_1833) ;  /* 0x000000000f087348 */ /* 0x000fea0003c00000 */
[----:B------:R0:W1:Y:S02]  /*11210*/  SHFL.IDX P6, R14, R13, R12, R11 ;  /* 0x0000000c0d0e7389 */ /* 0x00006400000c000b */
[----:B01----:R-:W-:Y:S01]  /*11220*/  ENDCOLLECTIVE ;  /* 0x000000000000791b */ /* 0x003fe20003800000 */
.L_x_1833:
        /* <DEDUP_REMOVED lines=11> */
.L_x_1834:
        /* <DEDUP_REMOVED lines=8> */
.L_x_1835:
        /* <DEDUP_REMOVED lines=10> */
.L_x_1836:
[----:B------:R-:W-:Y:S05]  /*11400*/  BRA `(.L_x_1837) ;  /* 0xffffffd000707947 */ /* 0x000fea000383ffff */
.L_x_1761:
[----:B0-----:R0:W1:Y:S02]  /*11410*/  SYNCS.PHASECHK.TRANS64.TRYWAIT P0, [R16+URZ+0x13220], R3 ;  /* 0x01322003100075a7 */ /* 0x001064000800017f */
[----:B-1----:R-:W-:Y:S05]  /*11420*/  @!P0 NANOSLEEP.SYNCS 0x989680 ;  /* 0x009896800000895d */ /* 0x002fea0003900000 */
[----:B------:R-:W1:Y:S02]  /*11430*/  @!P0 SYNCS.PHASECHK.TRANS64 P0, [R16+URZ+0x13220], R3 ;  /* 0x01322003100085a7 */ /* 0x000e64000800007f */
[----:B-1----:R-:W-:Y:S05]  /*11440*/  @!P0 BRA `(.L_x_1761) ;  /* 0xfffffffc00f08947 */ /* 0x002fea000383ffff */
[----:B------:R-:W-:Y:S05]  /*11450*/  BRA `(.L_x_1838) ;  /* 0xffffffd000d07947 */ /* 0x000fea000383ffff */
.L_x_1767:
[----:B0-----:R0:W1:Y:S02]  /*11460*/  SYNCS.PHASECHK.TRANS64.TRYWAIT P0, [R4+URZ+0x13280], R3 ;  /* 0x01328003040075a7 */ /* 0x001064000800017f */
[----:B-1----:R-:W-:Y:S05]  /*11470*/  @!P0 NANOSLEEP.SYNCS 0x989680 ;  /* 0x009896800000895d */ /* 0x002fea0003900000 */
[----:B------:R-:W1:Y:S02]  /*11480*/  @!P0 SYNCS.PHASECHK.TRANS64 P0, [R4+URZ+0x13280], R3 ;  /* 0x01328003040085a7 */ /* 0x000e64000800007f */
[----:B-1----:R-:W-:Y:S05]  /*11490*/  @!P0 BRA `(.L_x_1767) ;  /* 0xfffffffc00f08947 */ /* 0x002fea000383ffff */
[----:B------:R-:W-:Y:S05]  /*114a0*/  BRA `(.L_x_1839) ;  /* 0xffffffd400707947 */ /* 0x000fea000383ffff */
.L_x_1772:
[----:B-1----:R1:W2:Y:S02]  /*114b0*/  SYNCS.PHASECHK.TRANS64.TRYWAIT P0, [R4+URZ+0x13240], R3 ;  /* 0x01324003040075a7 */ /* 0x0022a4000800017f */
[----:B--2---:R-:W-:Y:S05]  /*114c0*/  @!P0 NANOSLEEP.SYNCS 0x989680 ;  /* 0x009896800000895d */ /* 0x004fea0003900000 */
[----:B------:R-:W2:Y:S02]  /*114d0*/  @!P0 SYNCS.PHASECHK.TRANS64 P0, [R4+URZ+0x13240], R3 ;  /* 0x01324003040085a7 */ /* 0x000ea4000800007f */
[----:B--2---:R-:W-:Y:S05]  /*114e0*/  @!P0 BRA `(.L_x_1772) ;  /* 0xfffffffc00f08947 */ /* 0x004fea000383ffff */
[----:B------:R-:W-:Y:S05]  /*114f0*/  BRA `(.L_x_1840) ;  /* 0xffffffd400ec7947 */ /* 0x000fea000383ffff */
.L_x_1778:
[----:B0-----:R0:W1:Y:S02]  /*11500*/  SYNCS.PHASECHK.TRANS64.TRYWAIT P0, [R3+URZ+0x13270], R2 ;  /* 0x01327002030075a7 */ /* 0x001064000800017f */
[----:B-1----:R-:W-:Y:S05]  /*11510*/  @!P0 NANOSLEEP.SYNCS 0x989680 ;  /* 0x009896800000895d */ /* 0x002fea0003900000 */
[----:B------:R-:W1:Y:S02]  /*11520*/  @!P0 SYNCS.PHASECHK.TRANS64 P0, [R3+URZ+0x13270], R2 ;  /* 0x01327002030085a7 */ /* 0x000e64000800007f */
[----:B-1----:R-:W-:Y:S05]  /*11530*/  @!P0 BRA `(.L_x_1778) ;  /* 0xfffffffc00f08947 */ /* 0x002fea000383ffff */
[----:B------:R-:W-:Y:S05]  /*11540*/  BRA `(.L_x_1841) ;  /* 0xffffffd800887947 */ /* 0x000fea000383ffff */
.L_x_1780:
[----:B0-----:R0:W1:Y:S02]  /*11550*/  SYNCS.PHASECHK.TRANS64.TRYWAIT P0, [R3+URZ+0x13260], R2 ;  /* 0x01326002030075a7 */ /* 0x001064000800017f */
[----:B-1----:R-:W-:Y:S05]  /*11560*/  @!P0 NANOSLEEP.SYNCS 0x989680 ;  /* 0x009896800000895d */ /* 0x002fea0003900000 */
[----:B------:R-:W1:Y:S02]  /*11570*/  @!P0 SYNCS.PHASECHK.TRANS64 P0, [R3+URZ+0x13260], R2 ;  /* 0x01326002030085a7 */ /* 0x000e64000800007f */
[----:B-1----:R-:W-:Y:S05]  /*11580*/  @!P0 BRA `(.L_x_1780) ;  /* 0xfffffffc00f08947 */ /* 0x002fea000383ffff */
[----:B------:R-:W-:Y:S05]  /*11590*/  BRA `(.L_x_1842) ;  /* 0xffffffd800907947 */ /* 0x000fea000383ffff */
.L_x_1787:
[----:B0-----:R0:W1:Y:S02]  /*115a0*/  SYNCS.PHASECHK.TRANS64.TRYWAIT P1, [R2+URZ+0x13270], R3 ;  /* 0x01327003020075a7 */ /* 0x001064000802017f */
[----:B-1----:R-:W-:Y:S05]  /*115b0*/  @!P1 NANOSLEEP.SYNCS 0x989680 ;  /* 0x009896800000995d */ /* 0x002fea0003900000 */
[----:B------:R-:W1:Y:S02]  /*115c0*/  @!P1 SYNCS.PHASECHK.TRANS64 P1, [R2+URZ+0x13270], R3 ;  /* 0x01327003020095a7 */ /* 0x000e64000802007f */
[----:B-1----:R-:W-:Y:S05]  /*115d0*/  @!P1 BRA `(.L_x_1787) ;  /* 0xfffffffc00f09947 */ /* 0x002fea000383ffff */
[----:B------:R-:W-:Y:S05]  /*115e0*/  BRA `(.L_x_1843) ;  /* 0xffffffdc00d47947 */ /* 0x000fea000383ffff */
.L_x_1789:
[----:B0-----:R0:W1:Y:S02]  /*115f0*/  SYNCS.PHASECHK.TRANS64.TRYWAIT P1, [R2+URZ+0x13260], R5 ;  /* 0x01326005020075a7 */ /* 0x001064000802017f */
[----:B-1----:R-:W-:Y:S05]  /*11600*/  @!P1 NANOSLEEP.SYNCS 0x989680 ;  /* 0x009896800000995d */ /* 0x002fea0003900000 */
[----:B------:R-:W1:Y:S02]  /*11610*/  @!P1 SYNCS.PHASECHK.TRANS64 P1, [R2+URZ+0x13260], R5 ;  /* 0x01326005020095a7 */ /* 0x000e64000802007f */
[----:B-1----:R-:W-:Y:S05]  /*11620*/  @!P1 BRA `(.L_x_1789) ;  /* 0xfffffffc00f09947 */ /* 0x002fea000383ffff */
[----:B------:R-:W-:Y:S05]  /*11630*/  BRA `(.L_x_1844) ;  /* 0xffffffdc00dc7947 */ /* 0x000fea000383ffff */
.L_x_1802:
[----:B0-----:R0:W1:Y:S02]  /*11640*/  SYNCS.PHASECHK.TRANS64.TRYWAIT P0, [R7+URZ+0x13220], R0 ;  /* 0x01322000070075a7 */ /* 0x001064000800017f */
[----:B-1----:R-:W-:Y:S05]  /*11650*/  @!P0 NANOSLEEP.SYNCS 0x989680 ;  /* 0x009896800000895d */ /* 0x002fea0003900000 */
[----:B------:R-:W1:Y:S02]  /*11660*/  @!P0 SYNCS.PHASECHK.TRANS64 P0, [R7+URZ+0x13220], R0 ;  /* 0x01322000070085a7 */ /* 0x000e64000800007f */
[----:B-1----:R-:W-:Y:S05]  /*11670*/  @!P0 BRA `(.L_x_1802) ;  /* 0xfffffffc00f08947 */ /* 0x002fea000383ffff */
[----:B------:R-:W-:Y:S05]  /*11680*/  BRA `(.L_x_1845) ;  /* 0xffffffec00d07947 */ /* 0x000fea000383ffff */
.L_x_1803:
        /* <DEDUP_REMOVED lines=11> */
.L_x_1847:
[----:B------:R-:W-:Y:S05]  /*11740*/  BSYNC B0 ;  /* 0x0000000000007941 */ /* 0x000fea0003800000 */
.L_x_1846:
[----:B------:R-:W-:Y:S05]  /*11750*/  BRA `(.L_x_1848) ;  /* 0xffffffec00b87947 */ /* 0x000fea000383ffff */
.L_x_1806:
[----:B------:R-:W-:Y:S01]  /*11760*/  BSSY B1, `(.L_x_1849) ;  /* 0x0000006000017945 */ /* 0x000fe20003800000 */
[----:B------:R-:W-:-:S07]  /*11770*/  IMAD.MOV.U32 R15, RZ, RZ, -0x1 ;  /* 0xffffffffff0f7424 */ /* 0x000fce00078e00ff */
[----:B0-----:R-:W-:Y:S05]  /*11780*/  WARPSYNC.COLLECTIVE R15, `(.L_x_1850) ;  /* 0x000000000f0c7348 */ /* 0x001fea0003c00000 */
[----:B------:R-:W-:Y:S02]  /*11790*/  ELECT P6, UR62, PT ;  /* 0x00000000003e782f */ /* 0x000fe400038c0000 */
[----:B------:R-:W-:Y:S01]  /*117a0*/  MOV R14, UR62 ;  /* 0x0000003e000e7c02 */ /* 0x000fe20008000f00 */
[----:B0-----:R-:W-:Y:S10]  /*117b0*/  ENDCOLLECTIVE ;  /* 0x000000000000791b */ /* 0x001ff40003800000 */
.L_x_1850:
[----:B------:R-:W-:Y:S05]  /*117c0*/  BSYNC B1 ;  /* 0x0000000000017941 */ /* 0x000fea0003800000 */
.L_x_1849:
[----:B------:R-:W-:Y:S05]  /*117d0*/  BRA `(.L_x_1851) ;  /* 0xffffffec00b07947 */ /* 0x000fea000383ffff */
.L_x_1808:
[----:B0-----:R0:W1:Y:S02]  /*117e0*/  SYNCS.PHASECHK.TRANS64.TRYWAIT P1, [R5+URZ], R4 ;  /* 0x00000004050075a7 */ /* 0x001064000802017f */
[----:B-1----:R-:W-:Y:S05]  /*117f0*/  @!P1 NANOSLEEP.SYNCS 0x989680 ;  /* 0x009896800000995d */ /* 0x002fea0003900000 */
[----:B------:R-:W1:Y:S02]  /*11800*/  @!P1 SYNCS.PHASECHK.TRANS64 P1, [R5+URZ], R4 ;  /* 0x00000004050095a7 */ /* 0x000e64000802007f */
[----:B-1----:R-:W-:Y:S05]  /*11810*/  @!P1 BRA `(.L_x_1808) ;  /* 0xfffffffc00f09947 */ /* 0x002fea000383ffff */
[----:B------:R-:W-:Y:S05]  /*11820*/  BRA `(.L_x_1852) ;  /* 0xffffffec00e47947 */ /* 0x000fea000383ffff */
.L_x_1809:
[----:B-1----:R1:W2:Y:S02]  /*11830*/  SYNCS.PHASECHK.TRANS64.TRYWAIT P1, [R3+URZ], R0 ;  /* 0x00000000030075a7 */ /* 0x0022a4000802017f */
[----:B--2---:R-:W-:Y:S05]  /*11840*/  @!P1 NANOSLEEP.SYNCS 0x989680 ;  /* 0x009896800000995d */ /* 0x004fea0003900000 */
[----:B------:R-:W2:Y:S02]  /*11850*/  @!P1 SYNCS.PHASECHK.TRANS64 P1, [R3+URZ], R0 ;  /* 0x00000000030095a7 */ /* 0x000ea4000802007f */
[----:B--2---:R-:W-:Y:S05]  /*11860*/  @!P1 BRA `(.L_x_1809) ;  /* 0xfffffffc00f09947 */ /* 0x004fea000383ffff */
[----:B------:R-:W-:Y:S05]  /*11870*/  BRA `(.L_x_1853) ;  /* 0xffffffec00d87947 */ /* 0x000fea000383ffff */
.L_x_1811:
[----:B-1----:R1:W2:Y:S02]  /*11880*/  SYNCS.PHASECHK.TRANS64.TRYWAIT P1, [R3+URZ+0x13260], R4 ;  /* 0x01326004030075a7 */ /* 0x0022a4000802017f */
[----:B--2---:R-:W-:Y:S05]  /*11890*/  @!P1 NANOSLEEP.SYNCS 0x989680 ;  /* 0x009896800000995d */ /* 0x004fea0003900000 */
[----:B------:R-:W2:Y:S02]  /*118a0*/  @!P1 SYNCS.PHASECHK.TRANS64 P1, [R3+URZ+0x13260], R4 ;  /* 0x01326004030095a7 */ /* 0x000ea4000802007f */
[----:B--2---:R-:W-:Y:S05]  /*118b0*/  @!P1 BRA `(.L_x_1811) ;  /* 0xfffffffc00f09947 */ /* 0x004fea000383ffff */
[----:B------:R-:W-:Y:S05]  /*118c0*/  BRA `(.L_x_1854) ;  /* 0xffffffec00d87947 */ /* 0x000fea000383ffff */
.L_x_1813:
[----:B0-----:R0:W2:Y:S02]  /*118d0*/  SYNCS.PHASECHK.TRANS64.TRYWAIT P1, [R5+URZ+0x13260], R0 ;  /* 0x01326000050075a7 */ /* 0x0010a4000802017f */
[----:B--2---:R-:W-:Y:S05]  /*118e0*/  @!P1 NANOSLEEP.SYNCS 0x989680 ;  /* 0x009896800000995d */ /* 0x004fea0003900000 */
[----:B------:R-:W2:Y:S02]  /*118f0*/  @!P1 SYNCS.PHASECHK.TRANS64 P1, [R5+URZ+0x13260], R0 ;  /* 0x01326000050095a7 */ /* 0x000ea4000802007f */
[----:B--2---:R-:W-:Y:S05]  /*11900*/  @!P1 BRA `(.L_x_1813) ;  /* 0xfffffffc00f09947 */ /* 0x004fea000383ffff */
[----:B------:R-:W-:Y:S05]  /*11910*/  BRA `(.L_x_1855) ;  /* 0xffffffec00d87947 */ /* 0x000fea000383ffff */
.L_x_1815:
[----:B--2---:R2:W3:Y:S02]  /*11920*/  SYNCS.PHASECHK.TRANS64.TRYWAIT P0, [R3+URZ+0x13280], R4 ;  /* 0x01328004030075a7 */ /* 0x0044e4000800017f */
[----:B---3--:R-:W-:Y:S05]  /*11930*/  @!P0 NANOSLEEP.SYNCS 0x989680 ;  /* 0x009896800000895d */ /* 0x008fea0003900000 */
[----:B------:R-:W3:Y:S02]  /*11940*/  @!P0 SYNCS.PHASECHK.TRANS64 P0, [R3+URZ+0x13280], R4 ;  /* 0x01328004030085a7 */ /* 0x000ee4000800007f */
[----:B---3--:R-:W-:Y:S05]  /*11950*/  @!P0 BRA `(.L_x_1815) ;  /* 0xfffffffc00f08947 */ /* 0x008fea000383ffff */
[----:B------:R-:W-:Y:S05]  /*11960*/  BRA `(.L_x_1816) ;  /* 0xffffffec00d47947 */ /* 0x000fea000383ffff */
.L_x_1856:
        /* <DEDUP_REMOVED lines=9> */
.L_x_2204:


//--------------------- .text._ZN7cutlass13device_kernelIN5flash11enable_sm90INS1_16FlashAttnFwdSm90INS1_25CollectiveMainloopFwdSm90ILi2EN4cute5tupleIJNS5_1CILi1EEES8_S8_EEENS6_IJNS7_ILi192EEENS7_ILi160EEENS7_ILi64EEEEEELi64ENS_12float_e4m3_tEfNS_4arch4Sm90ELb1ELb0ELb0ELb1ELb0ELb1ELb0ELb1ELb1ELb1ELb0ELb0EEENS1_21CollectiveEpilogueFwdINS6_IJSA_SC_SB_EEES9_NS_10bfloat16_tESG_Li384ELb1ELb1ELb0ELb1EEENS1_36VarlenDynamicPersistentTileSchedulerILi192ELi160ELi384ELi128ELb0ELb1ELb1ELb1ELb1ELb1EEEEEEEEEvNT_6ParamsE --------------------------
	.section	.text._ZN7cutlass13device_kernelIN5flash11enable_sm90INS1_16FlashAttnFwdSm90INS1_25CollectiveMainloopFwdSm90ILi2EN4cute5tupleIJNS5_1CILi1EEES8_S8_EEENS6_IJNS7_ILi192EEENS7_ILi160EEENS7_ILi64EEEEEELi64ENS_12float_e4m3_tEfNS_4arch4Sm90ELb1ELb0ELb0ELb1ELb0ELb1ELb0ELb1ELb1ELb1ELb0ELb0EEENS1_21CollectiveEpilogueFwdINS6_IJSA_SC_SB_EEES9_NS_10bfloat16_tESG_Li384ELb1ELb1ELb0ELb1EEENS1_36VarlenDynamicPersistentTileSchedulerILi192ELi160ELi384ELi128ELb0ELb1ELb1ELb1ELb1ELb1EEEEEEEEEvNT_6ParamsE,"ax",@progbits
	.align	128
.text._ZN7cutlass13device_kernelIN5flash11enable_sm90INS1_16FlashAttnFwdSm90INS1_25CollectiveMainloopFwdSm90ILi2EN4cute5tupleIJNS5_1CILi1EEES8_S8_EEENS6_IJNS7_ILi192EEENS7_ILi160EEENS7_ILi64EEEEEELi64ENS_12float_e4m3_tEfNS_4arch4Sm90ELb1ELb0ELb0ELb1ELb0ELb1ELb0ELb1ELb1ELb1ELb0ELb0EEENS1_21CollectiveEpilogueFwdINS6_IJSA_SC_SB_EEES9_NS_10bfloat16_tESG_Li384ELb1ELb1ELb0ELb1EEENS1_36VarlenDynamicPersistentTileSchedulerILi192ELi160ELi384ELi128ELb0ELb1ELb1ELb1ELb1ELb1EEEEEEEEEvNT_6ParamsE:
        .type           _ZN7cutlass13device_kernelIN5flash11enable_sm90INS1_16FlashAttnFwdSm90INS1_25CollectiveMainloopFwdSm90ILi2EN4cute5tupleIJNS5_1CILi1EEES8_S8_EEENS6_IJNS7_ILi192EEENS7_ILi160EEENS7_ILi64EEEEEELi64ENS_12float_e4m3_tEfNS_4arch4Sm90ELb1ELb0ELb0ELb1ELb0ELb1ELb0ELb1ELb1ELb1ELb0ELb0EEENS1_21CollectiveEpilogueFwdINS6_IJSA_SC_SB_EEES9_NS_10bfloat16_tESG_Li384ELb1ELb1ELb0ELb1EEENS1_36VarlenDynamicPersistentTileSchedulerILi192ELi160ELi384ELi128ELb0ELb1ELb1ELb1ELb1ELb1EEEEEEEEEvNT_6ParamsE,@function
        .size           _ZN7cutlass13device_kernelIN5flash11enable_sm90INS1_16FlashAttnFwdSm90INS1_25CollectiveMainloopFwdSm90ILi2EN4cute5tupleIJNS5_1CILi1EEES8_S8_EEENS6_IJNS7_ILi192EEENS7_ILi160EEENS7_ILi64EEEEEELi64ENS_12float_e4m3_tEfNS_4arch4Sm90ELb1ELb0ELb0ELb1ELb0ELb1ELb0ELb1ELb1ELb1ELb0ELb0EEENS1_21CollectiveEpilogueFwdINS6_IJSA_SC_SB_EEES9_NS_10bfloat16_tESG_Li384ELb1ELb1ELb0ELb1EEENS1_36VarlenDynamicPersistentTileSchedulerILi192ELi160ELi384ELi128ELb0ELb1ELb1ELb1ELb1ELb1EEEEEEEEEvNT_6ParamsE,(.L_x_2205 - _ZN7cutlass13device_kernelIN5flash11enable_sm90INS1_16FlashAttnFwdSm90INS1_25CollectiveMainloopFwdSm90ILi2EN4cute5tupleIJNS5_1CILi1EEES8_S8_EEENS6_IJNS7_ILi192EEENS7_ILi160EEENS7_ILi64EEEEEELi64ENS_12float_e4m3_tEfNS_4arch4Sm90ELb1ELb0ELb0ELb1ELb0ELb1ELb0ELb1ELb1ELb1ELb0ELb0EEENS1_21CollectiveEpilogueFwdINS6_IJSA_SC_SB_EEES9_NS_10bfloat16_tESG_Li384ELb1ELb1ELb0ELb1EEENS1_36VarlenDynamicPersistentTileSchedulerILi192ELi160ELi384ELi128ELb0ELb1ELb1ELb1ELb1ELb1EEEEEEEEEvNT_6ParamsE)
        .other          _ZN7cutlass13device_kernelIN5flash11enable_sm90INS1_16FlashAttnFwdSm90INS1_25CollectiveMainloopFwdSm90ILi2EN4cute5tupleIJNS5_1CILi1EEES8_S8_EEENS6_IJNS7_ILi192EEENS7_ILi160EEENS7_ILi64EEEEEELi64ENS_12float_e4m3_tEfNS_4arch4Sm90ELb1ELb0ELb0ELb1ELb0ELb1ELb0ELb1ELb1ELb1ELb0ELb0EEENS1_21CollectiveEpilogueFwdINS6_IJSA_SC_SB_EEES9_NS_10bfloat16_tESG_Li384ELb1ELb1ELb0ELb1EEENS1_36VarlenDynamicPersistentTileSchedulerILi192ELi160ELi384ELi128ELb0ELb1ELb1ELb1ELb1ELb1EEEEEEEEEvNT_6ParamsE,@"STO_CUDA_ENTRY STV_DEFAULT"
_ZN7cutlass13device_kernelIN5flash11enable_sm90INS1_16FlashAttnFwdSm90INS1_25CollectiveMainloopFwdSm90ILi2EN4cute5tupleIJNS5_1CILi1EEES8_S8_EEENS6_IJNS7_ILi192EEENS7_ILi160EEENS7_ILi64EEEEEELi64ENS_12float_e4m3_tEfNS_4arch4Sm90ELb1ELb0ELb0ELb1ELb0ELb1ELb0ELb1ELb1ELb1ELb0ELb0EEENS1_21CollectiveEpilogueFwdINS6_IJSA_SC_SB_EEES9_NS_10bfloat16_tESG_Li384ELb1ELb1ELb0ELb1EEENS1_36VarlenDynamicPersistentTileSchedulerILi192ELi160ELi384ELi128ELb0ELb1ELb1ELb1ELb1ELb1EEEEEEEEEvNT_6ParamsE:
        /* <DEDUP_REMOVED lines=23> */
.L_x_1858:
[----:B------:R-:W-:Y:S05]  /*0170*/  BSYNC B0 ;  /* 0x0000000000007941 */ /* 0x000fea0003800000 */
.L_x_1857:
        /* <DEDUP_REMOVED lines=40> */
.L_x_1859:
        /* <DEDUP_REMOVED lines=22> */
.L_x_1860:
        /* <DEDUP_REMOVED lines=18> */
.L_x_1861:
        /* <DEDUP_REMOVED lines=22> */
.L_x_1862:
        /* <DEDUP_REMOVED lines=22> */
.L_x_1863:
        /* <DEDUP_REMOVED lines=9> */
.L_x_1866:
        /* <DEDUP_REMOVED lines=19> */
[----:B------:R-:W-:Y:S02]  /*0b00*/  SHF.R.S32.HI R0, RZ, 0x1f, R18 ;  /* 0x0000001fff007819 */ /* 0x000fe40000011412 */
[-C--:B------:R-:W-:Y:S02]  /*0b10*/  LEA.HI R3, R18, R18.reuse, RZ, 0x1 ;  /* 0x0000001212037211 */ /* 0x080fe400078f08ff */
[CC--:B--2---:R-:W-:Y:S02]  /*0b20*/  LEA.HI R2, R0.reuse, R18.reuse, RZ, 0x7 ;  /* 0x0000001200027211 */ /* 0x0c4fe400078f38ff */
[CC--:B------:R-:W-:Y:S02]  /*0b30*/  LEA.HI R4, R0.reuse, R18.reuse, RZ, 0x5 ;  /* 0x0000001200047211 */ /* 0x0c0fe400078f28ff */
[----:B------:R-:W-:Y:S02]  /*0b40*/  LEA.HI R6, R0, R18, RZ, 0x4 ;  /* 0x0000001200067211 */ /* 0x000fe400078f20ff */
[----:B------:R-:W-:-:S02]  /*0b50*/  SHF.R.S32.HI R156, RZ, 0x1, R3 ;  /* 0x00000001ff9c7819 */ /* 0x000fc40000011403 */
[----:B------:R-:W-:Y:S01]  /*0b60*/  LOP3.LUT R10, R2, 0xffffff80, RZ, 0xc0, !PT ;  /* 0xffffff80020a7812 */ /* 0x000fe200078ec0ff */
[----:B------:R-:W-:Y:S01]  /*0b70*/  IMAD.SHL.U32 R5, R4, 0x20, RZ ;  /* 0x0000002004057824 */ /* 0x000fe200078e00ff */
[----:B------:R-:W-:Y:S02]  /*0b80*/  LOP3.LUT R8, R6, 0x3fffff0, RZ, 0xc0, !PT ;  /* 0x03fffff006087812 */ /* 0x000fe400078ec0ff */
[----:B------:R-:W-:Y:S01]  /*0b90*/  LEA.HI R4, R3, R156, RZ, 0x1 ;  /* 0x0000009c03047211 */ /* 0x000fe200078f08ff */
[C---:B------:R-:W-:Y:S01]  /*0ba0*/  IMAD.IADD R20, R18.reuse, 0x1, -R10 ;  /* 0x0000000112147824 */ /* 0x040fe200078e0a0a */
[----:B------:R-:W-:Y:S02]  /*0bb0*/  SHF.R.S32.HI R7, RZ, 0x4, R6 ;  /* 0x00000004ff077819 */ /* 0x000fe40000011406 */
[----:B------:R-:W-:Y:S01]  /*0bc0*/  LOP3.LUT R9, R5, 0xfffffc00, RZ, 0xc0, !PT ;  /* 0xfffffc0005097812 */ /* 0x000fe200078ec0ff */
[----:B------:R-:W-:Y:S01]  /*0bd0*/  IMAD.IADD R8, R18, 0x1, -R8 ;  /* 0x0000000112087824 */ /* 0x000fe200078e0a08 */
[----:B------:R-:W-:-:S02]  /*0be0*/  LOP3.LUT R5, R4, 0x3fffffe, RZ, 0xc0, !PT ;  /* 0x03fffffe04057812 */ /* 0x000fc400078ec0ff */
[----:B------:R-:W-:Y:S02]  /*0bf0*/  LEA.HI R6, R6, R7, RZ, 0x1 ;  /* 0x0000000706067211 */ /* 0x000fe400078f08ff */
[----:B------:R-:W-:Y:S01]  /*0c00*/  SHF.R.S32.HI R10, RZ, 0x1f, R20 ;  /* 0x0000001fff0a7819 */ /* 0x000fe20000011414 */
[----:B------:R-:W-:Y:S01]  /*0c10*/  IMAD.IADD R5, R156, 0x1, -R5 ;  /* 0x000000019c057824 */ /* 0x000fe200078e0a05 */
[----:B------:R-:W-:Y:S01]  /*0c20*/  LOP3.LUT R6, R6, 0x1ffffffe, RZ, 0xc0, !PT ;  /* 0x1ffffffe06067812 */ /* 0x000fe200078ec0ff */
[----:B------:R-:W-:Y:S01]  /*0c30*/  IMAD R9, R8, 0x40, R9 ;  /* 0x0000004008097824 */ /* 0x000fe200078e0209 */
[----:B------:R-:W-:Y:S01]  /*0c40*/  LEA.HI R8, R10, R20, RZ, 0x2 ;  /* 0x000000140a087211 */ /* 0x000fe200078f10ff */
[C---:B------:R-:W-:Y:S01]  /*0c50*/  IMAD R19, R7.reuse, 0x8, R5 ;  /* 0x0000000807137824 */ /* 0x040fe200078e0205 */
[----:B------:R-:W-:Y:S01]  /*0c60*/  LEA.HI R4, R0, R18, RZ, 0x2 ;  /* 0x0000001200047211 */ /* 0x000fe200078f10ff */
[----:B------:R-:W-:Y:S01]  /*0c70*/  IMAD.IADD R6, R7, 0x1, -R6 ;  /* 0x0000000107067824 */ /* 0x000fe200078e0a06 */
[----:B------:R-:W-:-:S02]  /*0c80*/  SHF.R.S32.HI R7, RZ, 0x2, R8 ;  /* 0x00000002ff077819 */ /* 0x000fc40000011408 */
[----:B------:R-:W-:Y:S02]  /*0c90*/  SHF.R.S32.HI R12, RZ, 0x1f, R8 ;  /* 0x0000001fff0c7819 */ /* 0x000fe40000011408 */
[----:B------:R-:W-:Y:S02]  /*0ca0*/  SHF.R.S32.HI R21, RZ, 0x7, R2 ;  /* 0x00000007ff157819 */ /* 0x000fe40000011402 */
[--C-:B------:R-:W-:Y:S02]  /*0cb0*/  SHF.R.S32.HI R2, RZ, 0x2, R4.reuse ;  /* 0x00000002ff027819 */ /* 0x100fe40000011404 */
[----:B------:R-:W-:Y:S02]  /*0cc0*/  SHF.R.S32.HI R5, RZ, 0x1f, R4 ;  /* 0x0000001fff057819 */ /* 0x000fe40000011404 */
[----:B------:R-:W-:Y:S02]  /*0cd0*/  LEA.HI R12, R12, R7, RZ, 0x3 ;  /* 0x000000070c0c7211 */ /* 0x000fe400078f18ff */
[----:B------:R-:W-:Y:S01]  /*0ce0*/  LOP3.LUT R11, R4, 0xfffffffc, RZ, 0xc0, !PT ;  /* 0xfffffffc040b7812 */ /* 0x000fe200078ec0ff */
[----:B------:R-:W-:Y:S01]  /*0cf0*/  IMAD.HI R4, R21, 0x55555556, RZ ;  /* 0x5555555615047827 */ /* 0x000fe200078e02ff */
[----:B------:R-:W-:-:S02]  /*0d00*/  LEA.HI R5, R5, R2, RZ, 0x2 ;  /* 0x0000000205057211 */ /* 0x000fc400078f10ff */
[----:B------:R-:W-:Y:S02]  /*0d10*/  LOP3.LUT R12, R12, 0xfffffff8, RZ, 0xc0, !PT ;  /* 0xfffffff80c0c7812 */ /* 0x000fe400078ec0ff */
[----:B------:R-:W-:Y:S02]  /*0d20*/  LEA.HI R10, R10, R20, RZ, 0x5 ;  /* 0x000000140a0a7211 */ /* 0x000fe400078f28ff */
[----:B------:R-:W-:Y:S01]  /*0d30*/  LOP3.LUT R5, R5, 0xfffffffc, RZ, 0xc0, !PT ;  /* 0xfffffffc05057812 */ /* 0x000fe200078ec0ff */
[----:B------:R-:W-:Y:S01]  /*0d40*/  IMAD.IADD R7, R7, 0x1, -R12 ;  /* 0x0000000107077824 */ /* 0x000fe200078e0a0c */
[----:B------:R-:W-:Y:S02]  /*0d50*/  LEA.HI R4, R4, R4, RZ, 0x1 ;  /* 0x0000000404047211 */ /* 0x000fe400078f08ff */
[----:B------:R-:W-:Y:S01]  /*0d60*/  SHF.R.S32.HI R10, RZ, 0x5, R10 ;  /* 0x00000005ff0a7819 */ /* 0x000fe2000001140a */
[----:B------:R-:W-:Y:S02]  /*0d70*/  IMAD.IADD R5, R2, 0x1, -R5 ;  /* 0x0000000102057824 */ /* 0x000fe400078e0a05 */
[----:B------:R-:W-:-:S02]  /*0d80*/  IMAD R2, R6, 0x8, R9 ;  /* 0x0000000806027824 */ /* 0x000fc400078e0209 */
[----:B------:R-:W-:Y:S02]  /*0d90*/  IMAD R4, R4, -0x3, R21 ;  /* 0xfffffffd04047824 */ /* 0x000fe400078e0215 */
[----:B------:R-:W-:Y:S01]  /*0da0*/  IMAD R7, R10, 0x10, R7 ;  /* 0x000000100a077824 */ /* 0x000fe200078e0207 */
[----:B------:R3:W-:Y:S03]  /*0db0*/  STL [R1+0x84], R2 ;  /* 0x0000840201007387 */ /* 0x0007e60000100800 */
[----:B------:R-:W-:Y:S01]  /*0dc0*/  IMAD R4, R4, 0x40, R7 ;  /* 0x0000004004047824 */ /* 0x000fe200078e0207 */
[----:B------:R-:W-:Y:S01]  /*0dd0*/  STL [R1+0x74], R5 ;  /* 0x0000740501007387 */ /* 0x000fe20000100800 */
[----:B------:R-:W-:-:S03]  /*0de0*/  LEA.HI R0, R0, R18, RZ, 0x3 ;  /* 0x0000001200007211 */ /* 0x000fc600078f18ff */
[----:B------:R-:W-:Y:S04]  /*0df0*/  STL [R1+0x54], R13 ;  /* 0x0000540d01007387 */ /* 0x000fe80000100800 */
[----:B------:R-:W-:Y:S04]  /*0e00*/  STL [R1+0x58], R14 ;  /* 0x0000580e01007387 */ /* 0x000fe80000100800 */
[----:B------:R-:W-:Y:S04]  /*0e10*/  STL [R1+0x5c], R15 ;  /* 0x00005c0f01007387 */ /* 0x000fe80000100800 */
[----:B------:R-:W-:Y:S04]  /*0e20*/  STL [R1+0x80], R4 ;  /* 0x0000800401007387 */ /* 0x000fe80000100800 */
[----:B------:R-:W-:Y:S01]  /*0e30*/  STL [R1+0x68], RZ ;  /* 0x000068ff01007387 */ /* 0x000fe20000100800 */
[----:B------:R-:W-:-:S02]  /*0e40*/  LOP3.LUT R3, R3, 0xfffffffe, RZ, 0xc0, !PT ;  /* 0xfffffffe03037812 */ /* 0x000fc400078ec0ff */
[----:B------:R-:W-:-:S03]  /*0e50*/  SHF.R.S32.HI R6, RZ, 0x3, R0 ;  /* 0x00000003ff067819 */ /* 0x000fc60000011400 */
[C---:B------:R-:W-:Y:S02]  /*0e60*/  IMAD.IADD R3, R18.reuse, 0x1, -R3 ;  /* 0x0000000112037824 */ /* 0x040fe400078e0a03 */
[----:B------:R-:W-:Y:S02]  /*0e70*/  IMAD.IADD R11, R18, 0x1, -R11 ;  /* 0x00000001120b7824 */ /* 0x000fe400078e0a0b */
[----:B------:R-:W-:-:S03]  /*0e80*/  IMAD.SHL.U32 R6, R3, 0x8, RZ ;  /* 0x0000000803067824 */ /* 0x000fc600078e00ff */
[----:B------:R-:W-:Y:S02]  /*0e90*/  LEA.HI R12, R11, R11, RZ, 0x1 ;  /* 0x0000000b0b0c7211 */ /* 0x000fe400078f08ff */
[----:B------:R-:W-:Y:S02]  /*0ea0*/  LOP3.LUT R8, R8, 0x7ffffffc, RZ, 0xc0, !PT ;  /* 0x7ffffffc08087812 */ /* 0x000fe400078ec0ff */
[----:B------:R-:W-:-:S03]  /*0eb0*/  LOP3.LUT R12, R12, 0x1ffffffe, RZ, 0xc0, !PT ;  /* 0x1ffffffe0c0c7812 */ /* 0x000fc600078ec0ff */
[----:B------:R-:W-:Y:S02]  /*0ec0*/  IMAD.IADD R7, R20, 0x1, -R8 ;  /* 0x0000000114077824 */ /* 0x000fe400078e0a08 */
[----:B------:R-:W-:Y:S01]  /*0ed0*/  IMAD.IADD R12, R11, 0x1, -R12 ;  /* 0x000000010b0c7824 */ /* 0x000fe200078e0a0c */
[----:B------:R-:W-:Y:S02]  /*0ee0*/  CS2R R22, SRZ ;  /* 0x0000000000167805 */ /* 0x000fe4000001ff00 */
[----:B---3--:R-:W-:-:S05]  /*0ef0*/  LOP3.LUT R2, R17, 0x1, RZ, 0xfc, !PT ;  /* 0x0000000111027812 */ /* 0x008fca00078efcff */
[----:B------:R0:W-:Y:S02]  /*0f00*/  STL [R1+0x4], R2 ;  /* 0x0000040201007387 */ /* 0x0001e40000100800 */
[----:B0-----:R-:W-:Y:S01]  /*0f10*/  LOP3.LUT R2, R0, 0xfffffff8, RZ, 0xc0, !PT ;  /* 0xfffffff800027812 */ /* 0x001fe200078ec0ff */
[----:B------:R-:W-:-:S04]  /*0f20*/  IMAD.SHL.U32 R0, R5, 0x80, RZ ;  /* 0x0000008005007824 */ /* 0x000fc800078e00ff */
[----:B------:R-:W-:-:S04]  /*0f30*/  IMAD.IADD R2, R18, 0x1, -R2 ;  /* 0x0000000112027824 */ /* 0x000fc800078e0a02 */
[----:B------:R-:W-:Y:S01]  /*0f40*/  IMAD.SHL.U32 R5, R2, 0x8, RZ ;  /* 0x0000000802057824 */ /* 0x000fe200078e00ff */
[----:B------:R-:W-:Y:S01]  /*0f50*/  LOP3.LUT R2, R0, 0x180, RZ, 0xc0, !PT ;  /* 0x0000018000027812 */ /* 0x000fe200078ec0ff */
[----:B------:R-:W-:Y:S01]  /*0f60*/  IMAD.SHL.U32 R18, R3, 0x10, RZ ;  /* 0x0000001003127824 */ /* 0x000fe200078e00ff */
[----:B------:R-:W-:Y:S02]  /*0f70*/  STL [R1+0x8], RZ ;  /* 0x000008ff01007387 */ /* 0x000fe40000100800 */
[----:B------:R-:W-:Y:S02]  /*0f80*/  SHF.R.S32.HI R3, RZ, 0x1f, R5 ;  /* 0x0000001fff037819 */ /* 0x000fe40000011405 */
[----:B------:R0:W-:Y:S01]  /*0f90*/  STL [R1+0x10], R6 ;  /* 0x0000100601007387 */ /* 0x0001e20000100800 */
[----:B------:R-:W-:-:S03]  /*0fa0*/  SHF.R.S32.HI R0, RZ, 0x1f, R156 ;  /* 0x0000001fff007819 */ /* 0x000fc6000001149c */
[----:B------:R1:W-:Y:S01]  /*0fb0*/  STL [R1+0x70], R5 ;  /* 0x0000700501007387 */ /* 0x0003e20000100800 */
[----:B------:R-:W-:-:S03]  /*0fc0*/  LOP3.LUT R0, R2, 0x10, R18, 0xf8, !PT ;  /* 0x0000001002007812 */ /* 0x000fc600078ef812 */
[----:B------:R-:W-:Y:S01]  /*0fd0*/  STL [R1+0x34], R2 ;  /* 0x0000340201007387 */ /* 0x000fe20000100800 */
[----:B0-----:R-:W-:-:S03]  /*0fe0*/  VIADD R6, R6, 0x10 ;  /* 0x0000001006067836 */ /* 0x001fc60000000000 */
[----:B------:R0:W-:Y:S01]  /*0ff0*/  STL [R1+0x88], R3 ;  /* 0x0000880301007387 */ /* 0x0001e20000100800 */
[----:B-1----:R-:W-:-:S03]  /*1000*/  IMAD.SHL.U32 R5, R19, 0x40, RZ ;  /* 0x0000004013057824 */ /* 0x002fc600078e00ff */
[----:B------:R-:W-:Y:S01]  /*1010*/  STL [R1+0xc], R6 ;  /* 0x00000c0601007387 */ /* 0x000fe20000100800 */
[----:B0-----:R-:W-:Y:S02]  /*1020*/  SHF.R.U32.HI R3, RZ, 0x3, R2 ;  /* 0x00000003ff037819 */ /* 0x001fe40000011602 */
[----:B------:R-:W-:Y:S02]  /*1030*/  LOP3.LUT R2, R2, 0x30, R18, 0xf8, !PT ;  /* 0x0000003002027812 */ /* 0x000fe400078ef812 */
[-C--:B------:R-:W-:Y:S01]  /*1040*/  LOP3.LUT R0, R0, R3.reuse, RZ, 0x3c, !PT ;  /* 0x0000000300007212 */ /* 0x080fe200078e3cff */
[----:B------:R0:W-:Y:S04]  /*1050*/  STL [R1+0x38], R3 ;  /* 0x0000380301007387 */ /* 0x0001e80000100800 */
[----:B------:R-:W-:Y:S01]  /*1060*/  STL [R1+0x3c], R5 ;  /* 0x00003c0501007387 */ /* 0x000fe20000100800 */
[----:B0-----:R-:W-:-:S02]  /*1070*/  LOP3.LUT R3, R2, R3, RZ, 0x3c, !PT ;  /* 0x0000000302037212 */ /* 0x001fc400078e3cff */
[----:B------:R-:W-:Y:S01]  /*1080*/  SHF.R.S32.HI R2, RZ, 0x1f, R6 ;  /* 0x0000001fff027819 */ /* 0x000fe20000011406 */
[----:B------:R-:W-:Y:S02]  /*1090*/  IMAD.IADD R6, R5, 0x1, R0 ;  /* 0x0000000105067824 */ /* 0x000fe400078e0200 */
[----:B------:R-:W-:Y:S02]  /*10a0*/  IMAD R0, R12, 0x8, R4 ;  /* 0x000000080c007824 */ /* 0x000fe400078e0204 */
[----:B------:R0:W-:Y:S04]  /*10b0*/  STL [R1+0x78], R2 ;  /* 0x0000780201007387 */ /* 0x0001e80000100800 */
[----:B------:R1:W-:Y:S01]  /*10c0*/  STL [R1+0x40], R7 ;  /* 0x0000400701007387 */ /* 0x0003e20000100800 */
[----:B0-----:R-:W-:-:S03]  /*10d0*/  IADD3 R2, R16, R5, R3 ;  /* 0x0000000510027210 */ /* 0x001fc60007ffe003 */
[----:B------:R1:W-:Y:S04]  /*10e0*/  STL [R1+0x18], R6 ;  /* 0x0000180601007387 */ /* 0x0003e80000100800 */
[----:B------:R1:W-:Y:S04]  /*10f0*/  STL [R1+0x44], R0 ;  /* 0x0000440001007387 */ /* 0x0003e80000100800 */
[----:B------:R1:W-:Y:S01]  /*1100*/  STL [R1+0x7c], R2 ;  /* 0x00007c0201007387 */ /* 0x0003e20000100800 */
[----:B------:R-:W-:-:S07]  /*1110*/  IMAD.MOV.U32 R17, RZ, RZ, RZ ;  /* 0x000000ffff117224 */ /* 0x000fce00078e00ff */
.L_x_1978:
[----:B-12---:R-:W2:Y:S01]  /*1120*/  LDL.LU R0, [R1+0x5c] ;  /* 0x00005c0001007983 */ /* 0x006ea20000300800 */
[----:B0-----:R-:W2:Y:S01]  /*1130*/  LDC.64 R2, c[0x0][0xc88] ;  /* 0x00032200ff027b82 */ /* 0x001ea20000000a00 */
[----:B------:R-:W-:Y:S01]  /*1140*/  ULDC.64 UR4, c[0x0][0xa28] ;  /* 0x00028a0000047ab9 */ /* 0x000fe20000000a00 */
[----:B------:R-:W-:Y:S01]  /*1150*/  ULDC.64 UR8, c[0x0][0xa18] ;  /* 0x0002860000087ab9 */ /* 0x000fe20000000a00 */
[----:B------:R-:W-:Y:S01]  /*1160*/  ISETP.NE.U32.AND P2, PT, RZ, UR4, PT ;  /* 0x00000004ff007c0c */ /* 0x000fe2000bf45070 */
[----:B------:R-:W3:Y:S01]  /*1170*/  LDL R27, [R1+0x58] ;  /* 0x00005800011b7983 */ /* 0x000ee20000100800 */
[----:B------:R-:W-:Y:S01]  /*1180*/  ULDC.64 UR6, c[0x0][0xa08] ;  /* 0x0002820000067ab9 */ /* 0x000fe20000000a00 */
[----:B--2---:R-:W-:-:S05]  /*1190*/  IMAD.WIDE R2, R0, 0x4, R2 ;  /* 0x0000000400027825 */ /* 0x004fca00078e0202 */
[----:B------:R-:W2:Y:S01]  /*11a0*/  LDG.E R8, desc[UR40][R2.64] ;  /* 0x0000002802087981 */ /* 0x000ea2000c1e1900 */
[----:B------:R-:W-:Y:S01]  /*11b0*/  ISETP.NE.AND.EX P2, PT, RZ, UR5, PT, P2 ;  /* 0x00000005ff007c0c */ /* 0x000fe2000bf45320 */
[----:B------:R-:W-:Y:S01]  /*11c0*/  IMAD.MOV.U32 R26, RZ, RZ, RZ ;  /* 0x000000ffff1a7224 */ /* 0x000fe200078e00ff */
[----:B------:R-:W-:Y:S02]  /*11d0*/  ISETP.NE.U32.AND P1, PT, RZ, UR8, PT ;  /* 0x00000008ff007c0c */ /* 0x000fe4000bf25070 */
[----:B------:R-:W-:Y:S02]  /*11e0*/  ISETP.NE.U32.AND P0, PT, RZ, UR6, PT ;  /* 0x00000006ff007c0c */ /* 0x000fe4000bf05070 */
[----:B------:R-:W-:Y:S02]  /*11f0*/  ISETP.NE.AND.EX P1, PT, RZ, UR9, PT, P1 ;  /* 0x00000009ff007c0c */ /* 0x000fe4000bf25310 */
[----:B------:R-:W-:Y:S02]  /*1200*/  ISETP.NE.AND.EX P0, PT, RZ, UR7, PT, P0 ;  /* 0x00000007ff007c0c */ /* 0x000fe4000bf05300 */
[----:B--2---:R-:W-:Y:S01]  /*1210*/  SHF.R.S32.HI R0, RZ, 0x1f, R8 ;  /* 0x0000001fff007819 */ /* 0x004fe20000011408 */
[----:B------:R-:W-:Y:S02]  /*1220*/  STL [R1+0x48], R8 ;  /* 0x0000480801007387 */ /* 0x000fe40000100800 */
[C---:B------:R-:W-:Y:S01]  /*1230*/  @P2 LEA R2, P3, R8.reuse, UR4, 0x2 ;  /* 0x0000000408022c11 */ /* 0x040fe2000f8610ff */
[C---:B------:R-:W-:Y:S01]  /*1240*/  IMAD.SHL.U32 R33, R8.reuse, 0x4, RZ ;  /* 0x0000000408217824 */ /* 0x040fe200078e00ff */
[C-C-:B------:R-:W-:Y:S01]  /*1250*/  SHF.L.U64.HI R32, R8.reuse, 0x2, R0.reuse ;  /* 0x0000000208207819 */ /* 0x140fe20000010200 */
[----:B------:R0:W-:Y:S01]  /*1260*/  STL [R1+0x6c], R0 ;  /* 0x00006c0001007387 */ /* 0x0001e20000100800 */
[----:B------:R-:W-:Y:S01]  /*1270*/  @P2 LEA.HI.X R3, R8, UR5, R0, 0x2, P3 ;  /* 0x0000000508032c11 */ /* 0x000fe200098f1400 */
[----:B------:R-:W-:Y:S01]  /*1280*/  ULDC UR4, c[0x0][0x288] ;  /* 0x0000a20000047ab9 */ /* 0x000fe20000000800 */
[----:B-----5:R-:W-:Y:S01]  /*1290*/  IADD3 R6, P4, R33, UR6, RZ ;  /* 0x0000000621067c10 */ /* 0x020fe2000ff9e0ff */
[----:B------:R1:W-:Y:S01]  /*12a0*/  STL [R1+0x60], R33 ;  /* 0x0000602101007387 */ /* 0x0003e20000100800 */
[----:B0-----:R-:W-:-:S02]  /*12b0*/  IMAD.MOV.U32 R0, RZ, RZ, RZ ;  /* 0x000000ffff007224 */ /* 0x001fc400078e00ff */
[----:B------:R-:W-:Y:S01]  /*12c0*/  IADD3.X R7, R32, UR7, RZ, P4, !PT ;  /* 0x0000000720077c10 */ /* 0x000fe2000a7fe4ff */
[----:B------:R-:W-:Y:S01]  /*12d0*/  IMAD.U32 R9, RZ, RZ, UR4 ;  /* 0x00000004ff097e24 */ /* 0x000fe2000f8e00ff */
[----:B------:R1:W-:Y:S01]  /*12e0*/  STL [R1+0x64], R32 ;  /* 0x0000642001007387 */ /* 0x0003e20000100800 */
[----:B------:R-:W-:-:S03]  /*12f0*/  ULDC.64 UR4, c[0x0][0x418] ;  /* 0x0001060000047ab9 */ /* 0x000fc60000000a00 */
[----:B------:R1:W5:Y:S01]  /*1300*/  @P2 LDG.E R0, desc[UR40][R2.64] ;  /* 0x0000002802002981 */ /* 0x000362000c1e1900 */
[----:B------:R-:W-:-:S03]  /*1310*/  @P1 IADD3 R4, P2, R33, UR8, RZ ;  /* 0x0000000821041c10 */ /* 0x000fc6000ff5e0ff */
[----:B------:R1:W5:Y:S01]  /*1320*/  @P0 LDG.E R26, desc[UR40][R6.64] ;  /* 0x00000028061a0981 */ /* 0x000362000c1e1900 */
[----:B------:R-:W-:Y:S01]  /*1330*/  @P1 IADD3.X R5, R32, UR9, RZ, P2, !PT ;  /* 0x0000000920051c10 */ /* 0x000fe200097fe4ff */
[----:B------:R-:W-:Y:S01]  /*1340*/  UISETP.NE.U32.AND UP0, UPT, UR4, URZ, UPT ;  /* 0x0000003f0400728c */ /* 0x000fe2000bf05070 */
[----:B------:R-:W-:Y:S02]  /*1350*/  ULDC.64 UR8, c[0x0][0xa20] ;  /* 0x0002880000087ab9 */ /* 0x000fe40000000a00 */
[----:B------:R-:W-:Y:S01]  /*1360*/  ULDC UR4, c[0x0][0x424] ;  /* 0x0001090000047ab9 */ /* 0x000fe20000000800 */
[----:B------:R-:W2:Y:S01]  /*1370*/  @P1 LDG.E R9, desc[UR40][R4.64] ;  /* 0x0000002804091981 */ /* 0x000ea2000c1e1900 */
[----:B------:R-:W-:Y:S01]  /*1380*/  UISETP.NE.AND.EX UP0, UPT, UR5, URZ, UPT, UP0 ;  /* 0x0000003f0500728c */ /* 0x000fe2000bf05300 */
[----:B------:R-:W-:Y:S01]  /*1390*/  ISETP.NE.U32.AND P2, PT, RZ, UR8, PT ;  /* 0x00000008ff007c0c */ /* 0x000fe2000bf45070 */
[----:B------:R-:W-:Y:S01]  /*13a0*/  IMAD.MOV.U32 R24, RZ, RZ, R8 ;  /* 0x000000ffff187224 */ /* 0x000fe200078e0008 */
[----:B------:R-:W-:Y:S01]  /*13b0*/  ULDC UR5, c[0x0][0x2f0] ;  /* 0x0000bc0000057ab9 */ /* 0x000fe20000000800 */
[----:B------:R-:W-:Y:S01]  /*13c0*/  USEL UR4, UR4, 0x1, UP0 ;  /* 0x0000000104047887 */ /* 0x000fe20008000000 */
[----:B------:R-:W-:-:S03]  /*13d0*/  ISETP.NE.AND.EX P2, PT, RZ, UR9, PT, P2 ;  /* 0x00000009ff007c0c */ /* 0x000fc6000bf45320 */
[----:B------:R-:W-:-:S03]  /*13e0*/  UIMAD UR4, UR4, UR5, URZ ;  /* 0x00000005040472a4 */ /* 0x000fc6000f8e023f */
[----:B------:R-:W-:Y:S01]  /*13f0*/  ULDC UR5, c[0x0][0x348] ;  /* 0x0000d20000057ab9 */ /* 0x000fe20000000800 */
[----:B--2---:R1:W-:Y:S01]  /*1400*/  STL [R1+0x2c], R9 ;  /* 0x00002c0901007387 */ /* 0x0043e20000100800 */
[----:B------:R-:W-:-:S03]  /*1410*/  IMAD.MOV.U32 R10, RZ, RZ, R9 ;  /* 0x000000ffff0a7224 */ /* 0x000fc600078e0009 */
[----:B---3--:R1:W-:Y:S01]  /*1420*/  STL [R1+0x4c], R27 ;  /* 0x00004c1b01007387 */ /* 0x0083e20000100800 */
[----:B------:R-:W-:Y:S05]  /*1430*/  @P1 BRA `(.L_x_1868) ;  /* 0x0000000000281947 */ /* 0x000fea0003800000 */
        /* <DEDUP_REMOVED lines=10> */
.L_x_1868:
[----:B------:R-:W-:Y:S02]  /*14e0*/  IMAD.U32 R31, RZ, RZ, UR5 ;  /* 0x00000005ff1f7e24 */ /* 0x000fe4000f8e00ff */
[----:B------:R-:W-:Y:S01]  /*14f0*/  IMAD.U32 R25, RZ, RZ, UR4 ;  /* 0x00000004ff197e24 */ /* 0x000fe2000f8e00ff */
[----:B------:R-:W-:Y:S06]  /*1500*/  @!P2 BRA `(.L_x_1869) ;  /* 0x000000000010a947 */ /* 0x000fec0003800000 */
[----:B-1----:R-:W-:-:S04]  /*1510*/  IADD3 R2, P0, R33, UR8, RZ ;  /* 0x0000000821027c10 */ /* 0x002fc8000ff1e0ff */
[----:B------:R-:W-:-:S05]  /*1520*/  IADD3.X R3, R32, UR9, RZ, P0, !PT ;  /* 0x0000000920037c10 */ /* 0x000fca00087fe4ff */
[----:B------:R2:W5:Y:S01]  /*1530*/  LDG.E R25, desc[UR40][R2.64] ;  /* 0x0000002802197981 */ /* 0x000562000c1e1900 */
[----:B------:R-:W-:Y:S05]  /*1540*/  BRA `(.L_x_1870) ;  /* 0x0000000000107947 */ /* 0x000fea0003800000 */
.L_x_1869:
[----:B------:R-:W-:Y:S05]  /*1550*/  @!P0 BRA `(.L_x_1870) ;  /* 0x00000000000c8947 */ /* 0x000fea0003800000 */
[----:B-1----:R-:W2:Y:S04]  /*1560*/  LDG.E R2, desc[UR40][R6.64] ;  /* 0x0000002806027981 */ /* 0x002ea8000c1e1900 */
[----:B------:R-:W2:Y:S02]  /*1570*/  LDG.E R25, desc[UR40][R6.64+0x4] ;  /* 0x0000042806197981 */ /* 0x000ea4000c1e1900 */
[----:B--2---:R-:W-:-:S07]  /*1580*/  IMAD.IADD R25, R25, 0x1, -R2 ;  /* 0x0000000119197824 */ /* 0x004fce00078e0a02 */
.L_x_1870:
[----:B------:R-:W-:Y:S01]  /*1590*/  ULDC.64 UR4, c[0x0][0xa10] ;  /* 0x0002840000047ab9 */ /* 0x000fe20000000a00 */
[----:B------:R-:W3:Y:S01]  /*15a0*/  LDL R11, [R1+0x54] ;  /* 0x00005400010b7983 */ /* 0x000ee20000100800 */
[----:B------:R-:W-:Y:S01]  /*15b0*/  ISETP.NE.U32.AND P0, PT, RZ, UR4, PT ;  /* 0x00000004ff007c0c */ /* 0x000fe2000bf05070 */
[----:B------:R-:W4:Y:S03]  /*15c0*/  LDC R8, c[0x0][0x448] ;  /* 0x00011200ff087b82 */ /* 0x000f260000000800 */
[----:B------:R-:W-:Y:S01]  /*15d0*/  ISETP.NE.AND.EX P0, PT, RZ, UR5, PT, P0 ;  /* 0x00000005ff007c0c */ /* 0x000fe2000bf05300 */
[----:B------:R-:W-:-:S12]  /*15e0*/  ULDC.64 UR4, c[0x0][0xa30] ;  /* 0x00028c0000047ab9 */ /* 0x000fd80000000a00 */
[----:B-12---:R-:W1:Y:S02]  /*15f0*/  @P0 LDC.64 R2, c[0x0][0xa10] ;  /* 0x00028400ff020b82 */ /* 0x006e640000000a00 */
[----:B-1----:R-:W-:-:S05]  /*1600*/  @P0 IMAD.WIDE R2, R24, 0x4, R2 ;  /* 0x0000000418020825 */ /* 0x002fca00078e0202 */
[----:B------:R-:W2:Y:S04]  /*1610*/  @P0 LDG.E R6, desc[UR40][R2.64] ;  /* 0x0000002802060981 */ /* 0x000ea8000c1e1900 */
[----:B------:R1:W2:Y:S01]  /*1620*/  @P0 LDG.E R7, desc[UR40][R2.64+0x4] ;  /* 0x0000042802070981 */ /* 0x0002a2000c1e1900 */
[----:B------:R-:W-:Y:S01]  /*1630*/  ISETP.NE.U32.AND P1, PT, RZ, UR4, PT ;  /* 0x00000004ff007c0c */ /* 0x000fe2000bf25070 */
[----:B-----5:R-:W-:-:S03]  /*1640*/  IMAD.MOV.U32 R28, RZ, RZ, R25 ;  /* 0x000000ffff1c7224 */ /* 0x020fc600078e0019 */
[----:B------:R-:W-:-:S13]  /*1650*/  ISETP.NE.AND.EX P1, PT, RZ, UR5, PT, P1 ;  /* 0x00000005ff007c0c */ /* 0x000fda000bf25310 */
[----:B------:R-:W-:-:S04]  /*1660*/  @P1 IADD3 R4, P2, R33, UR4, RZ ;  /* 0x0000000421041c10 */ /* 0x000fc8000ff5e0ff */
[----:B------:R-:W-:-:S05]  /*1670*/  @P1 IADD3.X R5, R32, UR5, RZ, P2, !PT ;  /* 0x0000000520051c10 */ /* 0x000fca00097fe4ff */
[----:B------:R0:W5:Y:S01]  /*1680*/  @P1 LDG.E R28, desc[UR40][R4.64] ;  /* 0x00000028041c1981 */ /* 0x000162000c1e1900 */
[----:B----4-:R-:W-:-:S13]  /*1690*/  ISETP.NE.AND P1, PT, R8, 0x1, PT ;  /* 0x000000010800780c */ /* 0x010fda0003f25270 */
[----:B------:R-:W4:Y:S08]  /*16a0*/  @P1 LDC R9, c[0x0][0x44c] ;  /* 0x00011300ff091b82 */ /* 0x000f300000000800 */
[----:B-1----:R-:W1:Y:S01]  /*16b0*/  @P1 LDC R3, c[0x0][0x450] ;  /* 0x00011400ff031b82 */ /* 0x002e620000000800 */
[----:B---3--:R-:W-:-:S04]  /*16c0*/  IMAD R11, R11, 0xc0, RZ ;  /* 0x000000c00b0b7824 */ /* 0x008fc800078e02ff */
[----:B------:R-:W-:Y:S01]  /*16d0*/  VIADD R2, R11, 0xbf ;  /* 0x000000bf0b027836 */ /* 0x000fe20000000000 */
[----:B------:R3:W-:Y:S01]  /*16e0*/  STL [R1+0x28], R11 ;  /* 0x0000280b01007387 */ /* 0x0007e20000100800 */
[----:B--2---:R-:W-:Y:S02]  /*16f0*/  @P0 IMAD.IADD R31, R7, 0x1, -R6 ;  /* 0x00000001071f0824 */ /* 0x004fe400078e0a06 */
[----:B------:R-:W-:Y:S02]  /*1700*/  IMAD.IADD R6, R25, 0x1, -R0 ;  /* 0x0000000119067824 */ /* 0x000fe400078e0a00 */
[----:B----4-:R-:W-:-:S04]  /*1710*/  @P1 IMAD.HI.U32 R0, R2, R9, RZ ;  /* 0x0000000902001227 */ /* 0x010fc800078e00ff */
[----:B0-----:R-:W-:Y:S01]  /*1720*/  IMAD.IADD R4, R6, 0x1, R31 ;  /* 0x0000000106047824 */ /* 0x001fe200078e021f */
[----:B-1----:R-:W-:-:S03]  /*1730*/  @P1 SHF.R.U32.HI R2, RZ, R3, R0 ;  /* 0x00000003ff021219 */ /* 0x002fc60000011600 */
[C---:B------:R-:W-:Y:S01]  /*1740*/  VIADD R0, R4.reuse, 0x9f ;  /* 0x0000009f04007836 */ /* 0x040fe20000000000 */
[----:B------:R-:W-:Y:S01]  /*1750*/  IADD3 R30, R4, 0xa0, -R10 ;  /* 0x000000a0041e7810 */ /* 0x000fe20007ffe80a */
[----:B------:R3:W-:Y:S02]  /*1760*/  STL [R1+0x30], R4 ;  /* 0x0000300401007387 */ /* 0x0007e40000100800 */
[----:B------:R-:W-:-:S04]  /*1770*/  IMAD.HI R0, R0, 0x66666667, RZ ;  /* 0x6666666700007827 */ /* 0x000fc800078e02ff */
[----:B------:R-:W-:Y:S01]  /*1780*/  IMAD.IADD R2, R30, 0x1, R2 ;  /* 0x000000011e027824 */ /* 0x000fe200078e0202 */
[----:B------:R-:W-:-:S03]  /*1790*/  SHF.R.U32.HI R3, RZ, 0x1f, R0 ;  /* 0x0000001fff037819 */ /* 0x000fc60000011600 */
[----:B------:R-:W-:Y:S01]  /*17a0*/  IMAD.HI R2, R2, 0x66666667, RZ ;  /* 0x6666666702027827 */ /* 0x000fe200078e02ff */
[----:B------:R-:W-:-:S04]  /*17b0*/  LEA.HI.SX32 R104, R0, R3, 0x1a ;  /* 0x0000000300687211 */ /* 0x000fc800078fd2ff */
[----:B------:R-:W-:-:S04]  /*17c0*/  SHF.R.U32.HI R5, RZ, 0x1f, R2 ;  /* 0x0000001fff057819 */ /* 0x000fc80000011602 */
[----:B------:R-:W-:Y:S01]  /*17d0*/  LEA.HI.SX32 R5, R2, R5, 0x1a ;  /* 0x0000000502057211 */ /* 0x000fe200078fd2ff */
[----:B------:R-:W-:-:S03]  /*17e0*/  IMAD.MOV R2, RZ, RZ, -R6 ;  /* 0x000000ffff027224 */ /* 0x000fc600078e0a06 */
[----:B------:R-:W-:Y:S02]  /*17f0*/  VIMNMX R5, R104, R5, PT ;  /* 0x0000000568057248 */ /* 0x000fe40003fe0100 */
[----:B------:R-:W-:-:S03]  /*1800*/  VIMNMX R2, RZ, R2, !PT ;  /* 0x00000002ff027248 */ /* 0x000fc60007fe0100 */
[----:B------:R-:W-:-:S05]  /*1810*/  IMAD R0, R5, 0xa0, -R6 ;  /* 0x000000a005007824 */ /* 0x000fca00078e0a06 */
[----:B------:R-:W-:-:S04]  /*1820*/  VIMNMX R5, R0, R31, PT ;  /* 0x0000001f00057248 */ /* 0x000fc80003fe0100 */
        /* <DEDUP_REMOVED lines=10> */
[----:B---3--:R-:W-:Y:S05]  /*18d0*/  @!P1 BRA `(.L_x_1871) ;  /* 0x0000003400249947 */ /* 0x008fea0003800000 */
        /* <DEDUP_REMOVED lines=20> */
.L_x_1873:
[----:B------:R-:W-:Y:S05]  /*1a20*/  BSYNC B6 ;  /* 0x0000000000067941 */ /* 0x000fea0003800000 */
.L_x_1872:
        /* <DEDUP_REMOVED lines=20> */
.L_x_1875:
[----:B------:R-:W-:Y:S05]  /*1b70*/  BSYNC B6 ;  /* 0x0000000000067941 */ /* 0x000fea0003800000 */
.L_x_1874:
[----:B------:R-:W-:Y:S01]  /*1b80*/  ULDC.64 UR4, c[0x0][0x9f8] ;  /* 0x00027e0000047ab9 */ /* 0x000fe20000000a00 */
[----:B------:R-:W2:Y:S01]  /*1b90*/  LDL.64 R36, [R1+0x10] ;  /* 0x0000100001247983 */ /* 0x000ea20000100a00 */
[----:B------:R-:W-:Y:S01]  /*1ba0*/  ISETP.NE.U32.AND P0, PT, RZ, UR4, PT ;  /* 0x00000004ff007c0c */ /* 0x000fe2000bf05070 */
[----:B------:R-:W0:Y:S02]  /*1bb0*/  LDC.64 R44, c[0x0][0x300] ;  /* 0x0000c000ff2c7b82 */ /* 0x000e240000000a00 */
[----:B------:R-:W2:Y:S01]  /*1bc0*/  LDL.64 R34, [R1+0x10] ;  /* 0x0000100001227983 */ /* 0x000ea20000100a00 */
[----:B------:R-:W-:Y:S01]  /*1bd0*/  ISETP.NE.AND.EX P0, PT, RZ, UR5, PT, P0 ;  /* 0x00000005ff007c0c */ /* 0x000fe2000bf05300 */
[----:B------:R-:W-:Y:S01]  /*1be0*/  IMAD.IADD R51, R26, 0x1, R25 ;  /* 0x000000011a337824 */ /* 0x000fe200078e0219 */
[----:B------:R-:W-:Y:S01]  /*1bf0*/  ULDC.64 UR6, c[0x0][0x330] ;  /* 0x0000cc0000067ab9 */ /* 0x000fe20000000a00 */
[----:B------:R-:W3:Y:S02]  /*1c00*/  LDL.LU R10, [R1] ;  /* 0x00000000010a7983 */ /* 0x000ee40000300800 */
[----:B------:R-:W1:Y:S08]  /*1c10*/  LDC R15, c[0x0][0x3f4] ;  /* 0x0000fd00ff0f7b82 */ /* 0x000e700000000800 */
[----:B------:R-:W-:Y:S01]  /*1c20*/  @P0 IADD3 R4, P1, R33, UR4, RZ ;  /* 0x0000000421040c10 */ /* 0x000fe2000ff3e0ff */
[----:B------:R-:W4:Y:S03]  /*1c30*/  LDC.64 R38, c[0x0][0x3f8] ;  /* 0x0000fe00ff267b82 */ /* 0x000f260000000a00 */
[----:B------:R-:W-:Y:S01]  /*1c40*/  @P0 IADD3.X R5, R32, UR5, RZ, P1, !PT ;  /* 0x0000000520050c10 */ /* 0x000fe20008ffe4ff */
[----:B------:R-:W-:-:S04]  /*1c50*/  ULDC.64 UR4, c[0x0][0xa08] ;  /* 0x0002820000047ab9 */ /* 0x000fc80000000a00 */
[----:B------:R1:W4:Y:S01]  /*1c60*/  @P0 LDG.E R24, desc[UR40][R4.64] ;  /* 0x0000002804180981 */ /* 0x000322000c1e1900 */
[----:B------:R-:W-:Y:S01]  /*1c70*/  SHF.R.S32.HI R11, RZ, 0x1f, R51 ;  /* 0x0000001fff0b7819 */ /* 0x000fe20000011433 */
[-C--:B0-----:R-:W-:Y:S01]  /*1c80*/  IMAD.WIDE.U32 R6, R51, R44.reuse, RZ ;  /* 0x0000002c33067225 */ /* 0x081fe200078e00ff */
[----:B------:R-:W-:Y:S01]  /*1c90*/  SHF.R.S32.HI R19, RZ, 0x1f, R18 ;  /* 0x0000001fff137819 */ /* 0x000fe20000011412 */
[----:B------:R-:W0:Y:S02]  /*1ca0*/  LDC.64 R32, c[0x0][0x408] ;  /* 0x00010200ff207b82 */ /* 0x000e240000000a00 */
[----:B------:R-:W-:Y:S01]  /*1cb0*/  IMAD R0, R11, R44, RZ ;  /* 0x0000002c0b007224 */ /* 0x000fe200078e02ff */
[----:B------:R-:W-:Y:S02]  /*1cc0*/  ISETP.NE.U32.AND P0, PT, RZ, UR4, PT ;  /* 0x00000004ff007c0c */ /* 0x000fe4000bf05070 */
[----:B-1----:R-:W-:Y:S01]  /*1cd0*/  ISETP.GE.AND P2, PT, R18, R15, PT ;  /* 0x0000000f1200720c */ /* 0x002fe20003f46270 */
[----:B------:R-:W-:Y:S01]  /*1ce0*/  IMAD R3, R51, R45, R0 ;  /* 0x0000002d33037224 */ /* 0x000fe200078e0200 */
[----:B------:R-:W-:-:S02]  /*1cf0*/  SHF.R.S32.HI R0, RZ, 0x1f, R27 ;  /* 0x0000001fff007819 */ /* 0x000fc4000001141b */
[----:B------:R-:W-:Y:S01]  /*1d00*/  ISETP.NE.AND.EX P0, PT, RZ, UR5, PT, P0 ;  /* 0x00000005ff007c0c */ /* 0x000fe2000bf05300 */
[----:B------:R-:W-:Y:S01]  /*1d10*/  IMAD.IADD R7, R7, 0x1, R3 ;  /* 0x0000000107077824 */ /* 0x000fe200078e0203 */
[----:B------:R-:W-:Y:S01]  /*1d20*/  ULDC.64 UR4, c[0x0][0x308] ;  /* 0x0000c20000047ab9 */ /* 0x000fe20000000a00 */
[C---:B------:R-:W-:Y:S02]  /*1d30*/  IMAD R3, R0.reuse, UR6, RZ ;  /* 0x0000000600037c24 */ /* 0x040fe4000f8e02ff */
[----:B------:R-:W-:Y:S02]  /*1d40*/  IMAD R0, R0, UR4, RZ ;  /* 0x0000000400007c24 */ /* 0x000fe4000f8e02ff */
[C---:B------:R-:W-:Y:S02]  /*1d50*/  IMAD R13, R27.reuse, UR7, R3 ;  /* 0x000000071b0d7c24 */ /* 0x040fe4000f8e0203 */
[C---:B------:R-:W-:Y:S02]  /*1d60*/  IMAD R3, R27.reuse, UR5, R0 ;  /* 0x000000051b037c24 */ /* 0x040fe4000f8e0200 */
[----:B------:R-:W-:Y:S01]  /*1d70*/  IMAD.WIDE.U32 R4, R27, UR4, R6 ;  /* 0x000000041b047c25 */ /* 0x000fe2000f8e0006 */
[----:B------:R-:W-:-:S03]  /*1d80*/  ULDC.64 UR4, c[0x0][0x310] ;  /* 0x0000c40000047ab9 */ /* 0x000fc60000000a00 */
[----:B------:R-:W-:Y:S01]  /*1d90*/  IMAD.WIDE.U32 R8, R27, UR6, R18 ;  /* 0x000000061b087c25 */ /* 0x000fe2000f8e0012 */
[----:B------:R-:W-:-:S03]  /*1da0*/  ULDC.64 UR6, c[0x0][0x338] ;  /* 0x0000ce0000067ab9 */ /* 0x000fc60000000a00 */
[----:B------:R-:W-:Y:S02]  /*1db0*/  IMAD.IADD R5, R5, 0x1, R3 ;  /* 0x0000000105057824 */ /* 0x000fe400078e0203 */
[----:B------:R-:W-:Y:S02]  /*1dc0*/  IMAD.IADD R9, R9, 0x1, R13 ;  /* 0x0000000109097824 */ /* 0x000fe400078e020d */
[----:B--2---:R-:W-:Y:S01]  /*1dd0*/  IMAD.MOV.U32 R34, RZ, RZ, R36 ;  /* 0x000000ffff227224 */ /* 0x004fe200078e0024 */
[----:B---3--:R-:W-:-:S04]  /*1de0*/  LOP3.LUT R10, R10, 0xfffffffb, RZ, 0xc0, !PT ;  /* 0xfffffffb0a0a7812 */ /* 0x008fc800078ec0ff */
[----:B------:R-:W-:Y:S02]  /*1df0*/  SHF.R.S32.HI R35, RZ, 0x1f, R34 ;  /* 0x0000001fff237819 */ /* 0x000fe40000011422 */
[----:B------:R-:W-:-:S03]  /*1e00*/  @P2 LOP3.LUT R10, R10, 0x4, RZ, 0xfc, !PT ;  /* 0x000000040a0a2812 */ /* 0x000fc600078efcff */
[----:B------:R-:W-:Y:S04]  /*1e10*/  STL [R1+0x14], R35 ;  /* 0x0000142301007387 */ /* 0x000fe80000100800 */
[----:B------:R-:W2:Y:S01]  /*1e20*/  LDL R12, [R1+0x34] ;  /* 0x00003400010c7983 */ /* 0x000ea20000100800 */
[----:B----4-:R-:W-:Y:S02]  /*1e30*/  SHF.R.S32.HI R0, RZ, 0x1f, R24 ;  /* 0x0000001fff007819 */ /* 0x010fe40000011418 */
[----:B------:R-:W-:Y:S02]  /*1e40*/  SEL R3, R24, RZ, !P0 ;  /* 0x000000ff18037207 */ /* 0x000fe40004000000 */
[----:B------:R-:W3:Y:S04]  /*1e50*/  LDL R24, [R1+0x74] ;  /* 0x0000740001187983 */ /* 0x000ee80000100800 */
[----:B------:R1:W-:Y:S01]  /*1e60*/  STL [R1], R10 ;  /* 0x0000000a01007387 */ /* 0x0003e20000100800 */
[----:B------:R-:W-:-:S03]  /*1e70*/  IMAD.WIDE.U32 R46, R3, UR6, R8 ;  /* 0x00000006032e7c25 */ /* 0x000fc6000f8e0008 */
[----:B------:R-:W4:Y:S04]  /*1e80*/  LDL R8, [R1+0x3c] ;  /* 0x00003c0001087983 */ /* 0x000f280000100800 */
[----:B-1----:R-:W4:Y:S01]  /*1e90*/  LDL R10, [R1+0x38] ;  /* 0x00003800010a7983 */ /* 0x002f220000100800 */
[----:B------:R-:W-:Y:S02]  /*1ea0*/  SEL R0, R0, RZ, !P0 ;  /* 0x000000ff00007207 */ /* 0x000fe40004000000 */
[----:B------:R-:W-:Y:S01]  /*1eb0*/  SHF.R.S32.HI R14, RZ, 0x1f, R156 ;  /* 0x0000001fff0e7819 */ /* 0x000fe2000001149c */
[----:B------:R-:W-:-:S04]  /*1ec0*/  IMAD.WIDE.U32 R48, R3, UR4, R4 ;  /* 0x0000000403307c25 */ /* 0x000fc8000f8e0004 */
[C---:B------:R-:W-:Y:S01]  /*1ed0*/  IMAD R6, R0.reuse, UR4, RZ ;  /* 0x0000000400067c24 */ /* 0x040fe2000f8e02ff */
[----:B------:R-:W1:Y:S01]  /*1ee0*/  S2R R27, SR_TID.X ;  /* 0x00000000001b7919 */ /* 0x000e620000002100 */
[----:B------:R-:W-:Y:S01]  /*1ef0*/  IMAD R4, R0, UR6, RZ ;  /* 0x0000000600047c24 */ /* 0x000fe2000f8e02ff */
[----:B------:R-:W-:Y:S01]  /*1f00*/  ULDC UR4, c[0x0][0x2f4] ;  /* 0x0000bd0000047ab9 */ /* 0x000fe20000000800 */
[----:B------:R-:W-:Y:S02]  /*1f10*/  IMAD R7, R3, UR5, R6 ;  /* 0x0000000503077c24 */ /* 0x000fe4000f8e0206 */
        /* <DEDUP_REMOVED lines=21> */
[----:B------:R-:W-:-:S04]  /*2070*/  IMAD.WIDE.U32 R34, R156, R32, R18 ;  /* 0x000000209c227225 */ /* 0x000fc800078e0012 */
[----:B------:R-:W-:Y:S02]  /*2080*/  IMAD R6, R7, R38, RZ ;  /* 0x0000002607067224 */ /* 0x000fe400078e02ff */
[----:B------:R-:W-:Y:S02]  /*2090*/  IMAD.IADD R37, R37, 0x1, R9 ;  /* 0x0000000125257824 */ /* 0x000fe400078e0209 */
[----:B------:R-:W-:Y:S02]  /*20a0*/  IMAD.IADD R35, R9, 0x1, R35 ;  /* 0x0000000109237824 */ /* 0x000fe400078e0223 */
[----:B------:R-:W-:Y:S01]  /*20b0*/  IMAD R7, R7, R32, RZ ;  /* 0x0000002007077224 */ /* 0x000fe200078e02ff */
[----:B-1----:R-:W-:Y:S01]  /*20c0*/  SHF.R.U32.HI R13, RZ, 0x7, R27 ;  /* 0x00000007ff0d7819 */ /* 0x002fe2000001161b */
[----:B------:R-:W-:Y:S01]  /*20d0*/  IMAD R55, R45, 0xa0, RZ ;  /* 0x000000a02d377824 */ /* 0x000fe200078e02ff */
[----:B------:R-:W-:Y:S01]  /*20e0*/  IADD3 R50, P0, R156, R51, RZ ;  /* 0x000000339c327210 */ /* 0x000fe20007f1e0ff */
[----:B------:R-:W-:Y:S01]  /*20f0*/  IMAD R59, R28, R39, R6 ;  /* 0x000000271c3b7224 */ /* 0x000fe200078e0206 */
[----:B------:R-:W-:Y:S01]  /*2100*/  LOP3.LUT R60, R21, 0xfffffff0, RZ, 0xc0, !PT ;  /* 0xfffffff0153c7812 */ /* 0x000fe200078ec0ff */
[----:B------:R-:W-:-:S02]  /*2110*/  IMAD R5, R39, 0xa0, RZ ;  /* 0x000000a027057824 */ /* 0x000fc400078e02ff */
[----:B------:R-:W-:-:S04]  /*2120*/  IMAD.WIDE.U32 R42, R28, R38, R42 ;  /* 0x000000261c2a7225 */ /* 0x000fc800078e002a */
[----:B------:R-:W-:-:S04]  /*2130*/  IMAD.WIDE.U32 R40, R28, R38, R40 ;  /* 0x000000261c287225 */ /* 0x000fc800078e0028 */
[C---:B------:R-:W-:Y:S02]  /*2140*/  IMAD R7, R28.reuse, R33, R7 ;  /* 0x000000211c077224 */ /* 0x040fe400078e0207 */
[----:B------:R-:W-:Y:S02]  /*2150*/  IMAD R57, R33, 0xa0, RZ ;  /* 0x000000a021397824 */ /* 0x000fe400078e02ff */
[----:B------:R-:W-:-:S04]  /*2160*/  IMAD.WIDE.U32 R36, R28, R32, R36 ;  /* 0x000000201c247225 */ /* 0x000fc800078e0024 */
[----:B------:R-:W-:-:S04]  /*2170*/  IMAD.WIDE.U32 R34, R28, R32, R34 ;  /* 0x000000201c227225 */ /* 0x000fc800078e0022 */
[----:B------:R-:W-:Y:S02]  /*2180*/  VIADD R52, R18, 0x20 ;  /* 0x0000002012347836 */ /* 0x000fe40000000000 */
[----:B------:R-:W-:-:S04]  /*2190*/  IMAD.WIDE.U32 R44, R44, 0xa0, RZ ;  /* 0x000000a02c2c7825 */ /* 0x000fc800078e00ff */
[----:B------:R-:W-:-:S04]  /*21a0*/  IMAD.WIDE.U32 R38, R38, 0xa0, RZ ;  /* 0x000000a026267825 */ /* 0x000fc800078e00ff */
[----:B------:R-:W-:Y:S01]  /*21b0*/  IMAD.WIDE.U32 R32, R32, 0xa0, RZ ;  /* 0x000000a020207825 */ /* 0x000fe200078e00ff */
[----:B------:R-:W-:Y:S02]  /*21c0*/  ISETP.GE.AND P3, PT, R18, UR4, PT ;  /* 0x0000000412007c0c */ /* 0x000fe4000bf66270 */
[----:B------:R-:W-:Y:S01]  /*21d0*/  ISETP.GE.AND P2, PT, R52, UR4, PT ;  /* 0x0000000434007c0c */ /* 0x000fe2000bf46270 */
[----:B------:R-:W-:Y:S01]  /*21e0*/  IMAD.IADD R58, R43, 0x1, R59 ;  /* 0x000000012b3a7824 */ /* 0x000fe200078e023b */
[----:B------:R-:W-:Y:S01]  /*21f0*/  SHF.R.S32.HI R69, RZ, 0x1f, R60 ;  /* 0x0000001fff457819 */ /* 0x000fe2000001143c */
[----:B------:R-:W-:Y:S02]  /*2200*/  VIADD R53, R13, 0x8 ;  /* 0x000000080d357836 */ /* 0x000fe40000000000 */
[----:B------:R-:W-:Y:S02]  /*2210*/  IMAD.SHL.U32 R54, R15, 0x2, RZ ;  /* 0x000000020f367824 */ /* 0x000fe400078e00ff */
[----:B------:R-:W-:-:S02]  /*2220*/  IMAD.X R51, R14, 0x1, R11, P0 ;  /* 0x000000010e337824 */ /* 0x000fc400000e060b */
[----:B------:R-:W-:Y:S02]  /*2230*/  IMAD.IADD R55, R45, 0x1, R55 ;  /* 0x000000012d377824 */ /* 0x000fe400078e0237 */
[----:B------:R-:W-:Y:S02]  /*2240*/  IMAD.IADD R56, R39, 0x1, R5 ;  /* 0x0000000127387824 */ /* 0x000fe400078e0205 */
[----:B------:R-:W-:Y:S02]  /*2250*/  IMAD.IADD R57, R33, 0x1, R57 ;  /* 0x0000000121397824 */ /* 0x000fe400078e0239 */
[----:B------:R-:W-:Y:S02]  /*2260*/  IMAD.IADD R59, R59, 0x1, R41 ;  /* 0x000000013b3b7824 */ /* 0x000fe400078e0229 */
[----:B------:R-:W-:Y:S02]  /*2270*/  IMAD.IADD R61, R37, 0x1, R7 ;  /* 0x00000001253d7824 */ /* 0x000fe400078e0207 */
[----:B------:R-:W-:-:S02]  /*2280*/  IMAD.IADD R68, R7, 0x1, R35 ;  /* 0x0000000107447824 */ /* 0x000fc400078e0223 */
[----:B------:R-:W-:Y:S01]  /*2290*/  IMAD.IADD R71, R47, 0x1, R71 ;  /* 0x000000012f477824 */ /* 0x000fe200078e0247 */
[----:B--2---:R-:W-:Y:S02]  /*22a0*/  LOP3.LUT R4, R12, 0x30, R21, 0xf8, !PT ;  /* 0x000000300c047812 */ /* 0x004fe400078ef815 */
[----:B---3--:R-:W-:Y:S02]  /*22b0*/  LOP3.LUT P4, RZ, R24, 0x2, RZ, 0xc0, !PT ;  /* 0x0000000218ff7812 */ /* 0x008fe4000788c0ff */
[----:B----4-:R-:W-:-:S05]  /*22c0*/  LOP3.LUT R4, R4, R10, RZ, 0x3c, !PT ;  /* 0x0000000a04047212 */ /* 0x010fca00078e3cff */
[----:B------:R-:W-:-:S07]  /*22d0*/  IMAD.IADD R70, R8, 0x1, R4 ;  /* 0x0000000108467824 */ /* 0x000fce00078e0204 */
.L_x_1905:
[----:B------:R-:W2:Y:S01]  /*22e0*/  LDL R6, [R1+0x18] ;  /* 0x0000180001067983 */ /* 0x000ea20000100800 */
[----:B0---4-:R-:W0:Y:S03]  /*22f0*/  LDC.64 R62, c[0x0][0x2e8] ;  /* 0x0000ba00ff3e7b82 */ /* 0x011e260000000a00 */
        /* <DEDUP_REMOVED lines=43> */
[----:B------:R-:W2:Y:S01]  /*25b0*/  LDL.64 R74, [R1+0x10] ;  /* 0x00001000014a7983 */ /* 0x000ea20000100a00 */
[----:B------:R-:W-:-:S03]  /*25c0*/  ULDC.64 UR4, c[0x0][0x3e8] ;  /* 0x0000fa0000047ab9 */ /* 0x000fc60000000a00 */
[----:B------:R-:W3:Y:S01]  /*25d0*/  LDL R66, [R1+0xc] ;  /* 0x00000c0001427983 */ /* 0x000ee20000100800 */
[----:B------:R-:W-:-:S04]  /*25e0*/  IADD3 R4, P0, P5, R42, UR4, R4 ;  /* 0x000000042a047c10 */ /* 0x000fc8000fd1e004 */
[----:B------:R-:W-:Y:S01]  /*25f0*/  IADD3.X R5, R58, UR5, R26, P0, P5 ;  /* 0x000000053a057c10 */ /* 0x000fe200087ea41a */
[----:B------:R-:W-:Y:S02]  /*2600*/  ULDC.64 UR4, c[0x0][0x400] ;  /* 0x0001000000047ab9 */ /* 0x000fe40000000a00 */
[----:B------:R-:W-:-:S04]  /*2610*/  IADD3 R6, P0, P5, R36, UR4, R6 ;  /* 0x0000000424067c10 */ /* 0x000fc8000fd1e006 */
[----:B------:R-:W-:Y:S02]  /*2620*/  IADD3.X R7, R61, UR5, R64, P0, P5 ;  /* 0x000000053d077c10 */ /* 0x000fe400087ea440 */
[----:B------:R-:W-:Y:S02]  /*2630*/  CS2R R8, SRZ ;  /* 0x0000000000087805 */ /* 0x000fe4000001ff00 */
[----:B------:R-:W-:Y:S02]  /*2640*/  CS2R R10, SRZ ;  /* 0x00000000000a7805 */ /* 0x000fe4000001ff00 */
[----:B--2---:R-:W-:-:S13]  /*2650*/  ISETP.GE.AND P0, PT, R74, R27, PT ;  /* 0x0000001b4a00720c */ /* 0x004fda0003f06270 */
[----:B------:R0:W5:Y:S04]  /*2660*/  @!P0 LDG.E.64 R14, desc[UR40][R4.64] ;  /* 0x00000028040e8981 */ /* 0x000168000c1e1b00 */
[----:B------:R0:W5:Y:S01]  /*2670*/  @!P0 LDG.E.64 R24, desc[UR40][R6.64] ;  /* 0x0000002806188981 */ /* 0x000162000c1e1b00 */
[----:B---3--:R-:W-:-:S13]  /*2680*/  ISETP.GE.AND P0, PT, R66, R27, PT ;  /* 0x0000001b4200720c */ /* 0x008fda0003f06270 */
[----:B------:R0:W5:Y:S04]  /*2690*/  @!P0 LDG.E.64 R8, desc[UR40][R4.64+0x10] ;  /* 0x0000102804088981 */ /* 0x000168000c1e1b00 */
[----:B------:R0:W5:Y:S02]  /*26a0*/  @!P0 LDG.E.64 R10, desc[UR40][R6.64+0x10] ;  /* 0x00001028060a8981 */ /* 0x000164000c1e1b00 */
.L_x_1880:
[----:B------:R-:W-:Y:S05]  /*26b0*/  BSYNC B1 ;  /* 0x0000000000017941 */ /* 0x000fea0003800000 */
.L_x_1879:
        /* <DEDUP_REMOVED lines=8> */
.L_x_1881:
[----:B------:R-:W2:Y:S01]  /*2740*/  LDL R4, [R1+0x8] ;  /* 0x0000080001047983 */ /* 0x000ea20000100800 */
[----:B------:R-:W-:Y:S01]  /*2750*/  IMAD R74, R17, 0x8, R16 ;  /* 0x00000008114a7824 */ /* 0x000fe200078e0210 */
[----:B------:R-:W-:Y:S01]  /*2760*/  BSSY B1, `(.L_x_1882) ;  /* 0x0000004000017945 */ /* 0x000fe20003800000 */
[----:B--2---:R-:W-:-:S04]  /*2770*/  SHF.L.U32 R75, R4, 0x1f, RZ ;  /* 0x0000001f044b7819 */ /* 0x004fc800000006ff */
[----:B------:R-:W0:Y:S02]  /*2780*/  SYNCS.PHASECHK.TRANS64.TRYWAIT P5, [R74+URZ+0x13290], R75 ;  /* 0x0132904b4a0075a7 */ /* 0x000e2400080a017f */
[----:B0-----:R-:W-:Y:S05]  /*2790*/  @!P5 BRA `(.L_x_1883) ;  /* 0x000001600088d947 */ /* 0x001fea0003800000 */
.L_x_2105:
[----:B------:R-:W-:Y:S05]  /*27a0*/  BSYNC B1 ;  /* 0x0000000000017941 */ /* 0x000fea0003800000 */
.L_x_1882:
[----:B------:R-:W-:Y:S05]  /*27b0*/  @P1 BRA `(.L_x_1884) ;  /* 0x00000020006c1947 */ /* 0x000fea0003800000 */
[----:B------:R-:W-:Y:S04]  /*27c0*/  BSSY B1, `(.L_x_1885) ;  /* 0x0000070000017945 */ /* 0x000fe80003800000 */
[----:B------:R-:W-:Y:S05]  /*27d0*/  @P3 BRA `(.L_x_1886) ;  /* 0x0000000400b83947 */ /* 0x000fea0003800000 */
[----:B------:R-:W2:Y:S01]  /*27e0*/  LDL.64 R64, [R1+0x10] ;  /* 0x0000100001407983 */ /* 0x000ea20000100a00 */
[----:B------:R-:W-:Y:S03]  /*27f0*/  BSSY B2, `(.L_x_1887) ;  /* 0x000006b000027945 */ /* 0x000fe60003800000 */
[----:B------:R1:W3:Y:S01]  /*2800*/  LDS.128 R4, [R73+0xe000] ;  /* 0x00e0000049047984 */ /* 0x0002e20000000c00 */
[----:B--2---:R-:W-:-:S13]  /*2810*/  ISETP.GE.AND P5, PT, R64, R27, PT ;  /* 0x0000001b4000720c */ /* 0x004fda0003fa6270 */
[----:B-1-3--:R-:W-:Y:S05]  /*2820*/  @P5 BRA `(.L_x_1888) ;  /* 0x00000004009c5947 */ /* 0x00afea0003800000 */
[----:B------:R-:W-:Y:S02]  /*2830*/  SHF.R.U32.HI R14, RZ, 0x8, R15 ;  /* 0x00000008ff0e7819 */ /* 0x000fe4000001160f */
[----:B------:R-:W-:Y:S02]  /*2840*/  SHF.R.U32.HI R24, RZ, 0x8, R25 ;  /* 0x00000008ff187819 */ /* 0x000fe40000011619 */
[----:B------:R-:W-:Y:S01]  /*2850*/  SHF.R.U32.HI R65, RZ, 0x10, R15 ;  /* 0x00000010ff417819 */ /* 0x000fe2000001160f */
[----:B------:R-:W-:Y:S01]  /*2860*/  IMAD.SHL.U32 R14, R14, 0x100, RZ ;  /* 0x000001000e0e7824 */ /* 0x000fe200078e00ff */
[----:B------:R-:W-:Y:S02]  /*2870*/  SHF.R.U32.HI R63, RZ, 0x10, R25 ;  /* 0x00000010ff3f7819 */ /* 0x000fe40000011619 */
[----:B------:R-:W-:Y:S01]  /*2880*/  LOP3.LUT R64, R25, 0xff0000ff, RZ, 0xc0, !PT ;  /* 0xff0000ff19407812 */ /* 0x000fe200078ec0ff */
[----:B------:R-:W-:Y:S01]  /*2890*/  IMAD.SHL.U32 R25, R24, 0x100, RZ ;  /* 0x0000010018197824 */ /* 0x000fe200078e00ff */
[----:B------:R-:W-:Y:S01]  /*28a0*/  LOP3.LUT R15, R15, 0xff0000ff, RZ, 0xc0, !PT ;  /* 0xff0000ff0f0f7812 */ /* 0x000fe200078ec0ff */
[----:B------:R-:W-:Y:S01]  /*28b0*/  IMAD.MOV.U32 R24, RZ, RZ, R4 ;  /* 0x000000ffff187224 */ /* 0x000fe200078e0004 */
[----:B------:R-:W-:-:S02]  /*28c0*/  F2FP.F16.E4M3.UNPACK_B R4, R5 ;  /* 0x00000005ff04723e */ /* 0x000fc400020006ff */
[----:B------:R-:W-:Y:S01]  /*28d0*/  LOP3.LUT R15, R15, 0xff00, R14, 0xf8, !PT ;  /* 0x0000ff000f0f7812 */ /* 0x000fe200078ef80e */
[----:B------:R-:W-:Y:S01]  /*28e0*/  IMAD.U32 R14, R65, 0x10000, RZ ;  /* 0x00010000410e7824 */ /* 0x000fe200078e00ff */
[----:B------:R-:W-:Y:S01]  /*28f0*/  LOP3.LUT R64, R64, 0xff00, R25, 0xf8, !PT ;  /* 0x0000ff0040407812 */ /* 0x000fe200078ef819 */
[----:B------:R-:W-:Y:S01]  /*2900*/  IMAD.U32 R25, R63, 0x10000, RZ ;  /* 0x000100003f197824 */ /* 0x000fe200078e00ff */
[----:B------:R-:W-:Y:S02]  /*2910*/  F2FP.F16.E4M3.UNPACK_B R63, R79.H1 ;  /* 0x0000004fff3f723e */ /* 0x000fe400030006ff */
[----:B------:R-:W-:Y:S02]  /*2920*/  LOP3.LUT R14, R15, 0xff0000, R14, 0xf8, !PT ;  /* 0x00ff00000f0e7812 */ /* 0x000fe400078ef80e */
[----:B------:R-:W-:Y:S01]  /*2930*/  LOP3.LUT R15, R64, 0xff0000, R25, 0xf8, !PT ;  /* 0x00ff0000400f7812 */ /* 0x000fe200078ef819 */
[--C-:B------:R-:W-:Y:S01]  /*2940*/  HADD2.F32 R25, -RZ, R4.reuse.H1_H1 ;  /* 0x30000004ff197230 */ /* 0x100fe20000004100 */
[----:B------:R-:W-:Y:S01]  /*2950*/  F2FP.F16.E4M3.UNPACK_B R65, R81.H1 ;  /* 0x00000051ff41723e */ /* 0x000fe200030006ff */
[----:B------:R-:W-:Y:S01]  /*2960*/  HADD2.F32 R67, -RZ, R63.H0_H0 ;  /* 0x2000003fff437230 */ /* 0x000fe20000004100 */
[----:B------:R-:W-:Y:S01]  /*2970*/  F2FP.F16.E4M3.UNPACK_B R5, R5.H1 ;  /* 0x00000005ff05723e */ /* 0x000fe200030006ff */
[----:B------:R-:W-:-:S02]  /*2980*/  HADD2.F32 R4, -RZ, R4.H0_H0 ;  /* 0x20000004ff047230 */ /* 0x000fc40000004100 */
[----:B------:R-:W-:Y:S02]  /*2990*/  HADD2.F32 R76, -RZ, R63.H1_H1 ;  /* 0x3000003fff4c7230 */ /* 0x000fe40000004100 */
[-C--:B------:R-:W-:Y:S01]  /*29a0*/  FMUL.FTZ R77, R25, R67.reuse ;  /* 0x00000043194d7220 */ /* 0x080fe20000410000 */
[----:B------:R-:W-:Y:S02]  /*29b0*/  HADD2.F32 R66, -RZ, R65.H0_H0 ;  /* 0x20000041ff427230 */ /* 0x000fe40000004100 */
[C---:B------:R-:W-:Y:S01]  /*29c0*/  FMUL.FTZ R78, R4.reuse, R67 ;  /* 0x00000043044e7220 */ /* 0x040fe20000410000 */
[--C-:B------:R-:W-:Y:S01]  /*29d0*/  HADD2.F32 R64, -RZ, R5.reuse.H1_H1 ;  /* 0x30000005ff407230 */ /* 0x100fe20000004100 */
[----:B------:R-:W-:Y:S01]  /*29e0*/  F2FP.F16.E4M3.UNPACK_B R67, R79 ;  /* 0x0000004fff43723e */ /* 0x000fe200020006ff */
[----:B------:R-:W-:Y:S02]  /*29f0*/  HADD2.F32 R63, -RZ, R5.H0_H0 ;  /* 0x20000005ff3f7230 */ /* 0x000fe40000004100 */
[----:B------:R-:W-:Y:S01]  /*2a00*/  FFMA.FTZ R4, R4, R66, -R77 ;  /* 0x0000004204047223 */ /* 0x000fe2000001084d */
[----:B------:R-:W-:-:S02]  /*2a10*/  HADD2.F32 R65, -RZ, R65.H1_H1 ;  /* 0x30000041ff417230 */ /* 0x000fc40000004100 */
[----:B------:R-:W-:Y:S01]  /*2a20*/  FFMA.FTZ R5, R25, R66, R78 ;  /* 0x0000004219057223 */ /* 0x000fe2000001004e */
[CC--:B------:R-:W-:Y:S01]  /*2a30*/  FMUL.FTZ R80, R64.reuse, R76.reuse ;  /* 0x0000004c40507220 */ /* 0x0c0fe20000410000 */
[C---:B------:R-:W-:Y:S01]  /*2a40*/  FMUL.FTZ R77, R63.reuse, R76 ;  /* 0x0000004c3f4d7220 */ /* 0x040fe20000410000 */
[-C--:B------:R-:W-:Y:S01]  /*2a50*/  F2FP.F16.E4M3.UNPACK_B R25, R24.reuse.H1 ;  /* 0x00000018ff19723e */ /* 0x080fe200030006ff */
[--C-:B------:R-:W-:Y:S01]  /*2a60*/  HADD2.F32 R76, -RZ, R67.reuse.H0_H0 ;  /* 0x20000043ff4c7230 */ /* 0x100fe20000004100 */
[----:B------:R-:W-:Y:S01]  /*2a70*/  F2FP.F16.E4M3.UNPACK_B R24, R24 ;  /* 0x00000018ff18723e */ /* 0x000fe200020006ff */
[-C--:B------:R-:W-:Y:S01]  /*2a80*/  FFMA.FTZ R79, R63, R65.reuse, -R80 ;  /* 0x000000413f4f7223 */ /* 0x080fe20000010850 */
[----:B------:R-:W-:Y:S01]  /*2a90*/  FFMA.FTZ R82, R64, R65, R77 ;  /* 0x0000004140527223 */ /* 0x000fe2000001004d */
[----:B------:R-:W-:Y:S01]  /*2aa0*/  F2FP.F16.E4M3.UNPACK_B R66, R81 ;  /* 0x00000051ff42723e */ /* 0x000fe200020006ff */
[----:B------:R-:W-:Y:S02]  /*2ab0*/  HADD2.F32 R77, -RZ, R67.H1_H1 ;  /* 0x30000043ff4d7230 */ /* 0x000fe40000004100 */
[----:B------:R-:W-:-:S02]  /*2ac0*/  HADD2.F32 R64, -RZ, R25.H0_H0 ;  /* 0x20000019ff407230 */ /* 0x000fc40000004100 */
[----:B------:R-:W-:Y:S02]  /*2ad0*/  HADD2.F32 R65, -RZ, R25.H1_H1 ;  /* 0x30000019ff417230 */ /* 0x000fe40000004100 */
[--C-:B------:R-:W-:Y:S02]  /*2ae0*/  HADD2.F32 R63, -RZ, R24.reuse.H1_H1 ;  /* 0x30000018ff3f7230 */ /* 0x100fe40000004100 */
[-C--:B------:R-:W-:Y:S01]  /*2af0*/  FMUL.FTZ R80, R64, R77.reuse ;  /* 0x0000004d40507220 */ /* 0x080fe20000410000 */
[----:B------:R-:W-:Y:S02]  /*2b00*/  HADD2.F32 R25, -RZ, R24.H0_H0 ;  /* 0x20000018ff197230 */ /* 0x000fe40000004100 */
[----:B------:R-:W-:Y:S01]  /*2b10*/  FMUL.FTZ R67, R65, R77 ;  /* 0x0000004d41437220 */ /* 0x000fe20000410000 */
[--C-:B------:R-:W-:Y:S02]  /*2b20*/  HADD2.F32 R24, -RZ, R66.reuse.H1_H1 ;  /* 0x30000042ff187230 */ /* 0x100fe40000004100 */
[----:B------:R-:W-:Y:S01]  /*2b30*/  FMUL.FTZ R78, R63, R76 ;  /* 0x0000004c3f4e7220 */ /* 0x000fe20000410000 */
[----:B------:R-:W-:-:S02]  /*2b40*/  HADD2.F32 R66, -RZ, R66.H0_H0 ;  /* 0x20000042ff427230 */ /* 0x000fc40000004100 */
[----:B------:R-:W-:Y:S01]  /*2b50*/  FMUL.FTZ R76, R25, R76 ;  /* 0x0000004c194c7220 */ /* 0x000fe20000410000 */
[-C--:B------:R-:W-:Y:S01]  /*2b60*/  FFMA.FTZ R67, R64, R24.reuse, -R67 ;  /* 0x0000001840437223 */ /* 0x080fe20000010843 */
[----:B------:R-:W-:Y:S01]  /*2b70*/  FFMA.FTZ R80, R65, R24, R80 ;  /* 0x0000001841507223 */ /* 0x000fe20000010050 */
[-C--:B------:R-:W-:Y:S01]  /*2b80*/  FFMA.FTZ R24, R25, R66.reuse, -R78 ;  /* 0x0000004219187223 */ /* 0x080fe2000001084e */
[----:B------:R-:W-:Y:S01]  /*2b90*/  FFMA.FTZ R25, R63, R66, R76 ;  /* 0x000000423f197223 */ /* 0x000fe2000001004c */
[----:B------:R-:W-:Y:S02]  /*2ba0*/  F2FP.F16.E4M3.UNPACK_B R65, R7.H1 ;  /* 0x00000007ff41723e */ /* 0x000fe400030006ff */
[----:B------:R-:W-:Y:S02]  /*2bb0*/  F2FP.SATFINITE.E4M3.F32.PACK_AB_MERGE_C R63, R82, R79, RZ ;  /* 0x0000004f523f723e */ /* 0x000fe400048070ff */
[-C--:B------:R-:W-:Y:S01]  /*2bc0*/  F2FP.F16.E4M3.UNPACK_B R79, R15.reuse.H1 ;  /* 0x0000000fff4f723e */ /* 0x080fe200030006ff */
[--C-:B------:R-:W-:Y:S01]  /*2bd0*/  HADD2.F32 R66, -RZ, R65.reuse.H0_H0 ;  /* 0x20000041ff427230 */ /* 0x100fe20000004100 */
[----:B------:R-:W-:Y:S01]  /*2be0*/  F2FP.F16.E4M3.UNPACK_B R64, R6.H1 ;  /* 0x00000006ff40723e */ /* 0x000fe200030006ff */
[----:B------:R-:W-:Y:S01]  /*2bf0*/  HADD2.F32 R65, -RZ, R65.H1_H1 ;  /* 0x30000041ff417230 */ /* 0x000fe20000004100 */
[----:B------:R-:W-:Y:S01]  /*2c00*/  F2FP.F16.E4M3.UNPACK_B R78, R15 ;  /* 0x0000000fff4e723e */ /* 0x000fe200020006ff */
[----:B------:R-:W-:Y:S01]  /*2c10*/  HADD2.F32 R81, -RZ, R79.H1_H1 ;  /* 0x3000004fff517230 */ /* 0x000fe20000004100 */
[----:B------:R-:W-:Y:S01]  /*2c20*/  F2FP.SATFINITE.E4M3.F32.PACK_AB_MERGE_C R84, R80, R67, RZ ;  /* 0x000000435054723e */ /* 0x000fe200048070ff */
[----:B------:R-:W-:Y:S01]  /*2c30*/  HADD2.F32 R15, -RZ, R64.H1_H1 ;  /* 0x30000040ff0f7230 */ /* 0x000fe20000004100 */
[-C--:B------:R-:W-:Y:S01]  /*2c40*/  F2FP.F16.E4M3.UNPACK_B R67, R14.reuse ;  /* 0x0000000eff43723e */ /* 0x080fe200020006ff */
[----:B------:R-:W-:Y:S01]  /*2c50*/  HADD2.F32 R80, -RZ, R78.H1_H1 ;  /* 0x3000004eff507230 */ /* 0x000fe20000004100 */
[----:B------:R-:W-:Y:S01]  /*2c60*/  F2FP.F16.E4M3.UNPACK_B R76, R14.H1 ;  /* 0x0000000eff4c723e */ /* 0x000fe200030006ff */
[----:B------:R-:W-:-:S02]  /*2c70*/  HADD2.F32 R64, -RZ, R64.H0_H0 ;  /* 0x20000040ff407230 */ /* 0x000fc40000004100 */
[-C--:B------:R-:W-:Y:S01]  /*2c80*/  FMUL.FTZ R83, R65, R81.reuse ;  /* 0x0000005141537220 */ /* 0x080fe20000410000 */
[----:B------:R-:W-:Y:S01]  /*2c90*/  FMUL.FTZ R82, R66, R81 ;  /* 0x0000005142527220 */ /* 0x000fe20000410000 */
[----:B------:R-:W-:Y:S02]  /*2ca0*/  HADD2.F32 R14, -RZ, R67.H1_H1 ;  /* 0x30000043ff0e7230 */ /* 0x000fe40000004100 */
[CC--:B------:R-:W-:Y:S01]  /*2cb0*/  FMUL.FTZ R81, R15.reuse, R80.reuse ;  /* 0x000000500f517220 */ /* 0x0c0fe20000410000 */
[----:B------:R-:W-:Y:S01]  /*2cc0*/  F2FP.F16.E4M3.UNPACK_B R7, R7 ;  /* 0x00000007ff07723e */ /* 0x000fe200020006ff */
[C---:B------:R-:W-:Y:S01]  /*2cd0*/  FMUL.FTZ R80, R64.reuse, R80 ;  /* 0x0000005040507220 */ /* 0x040fe20000410000 */
[----:B------:R-:W-:Y:S01]  /*2ce0*/  F2FP.F16.E4M3.UNPACK_B R6, R6 ;  /* 0x00000006ff06723e */ /* 0x000fe200020006ff */
[-C--:B------:R-:W-:Y:S01]  /*2cf0*/  FFMA.FTZ R81, R64, R14.reuse, -R81 ;  /* 0x0000000e40517223 */ /* 0x080fe20000010851 */
[----:B------:R-:W-:Y:S02]  /*2d00*/  HADD2.F32 R77, -RZ, R76.H1_H1 ;  /* 0x3000004cff4d7230 */ /* 0x000fe40000004100 */
[----:B------:R-:W-:Y:S01]  /*2d10*/  FFMA.FTZ R80, R15, R14, R80 ;  /* 0x0000000e0f507223 */ /* 0x000fe20000010050 */
[--C-:B------:R-:W-:Y:S01]  /*2d20*/  HADD2.F32 R14, -RZ, R7.reuse.H0_H0 ;  /* 0x20000007ff0e7230 */ /* 0x100fe20000004100 */
[----:B------:R-:W-:Y:S01]  /*2d30*/  F2FP.SATFINITE.E4M3.F32.PACK_AB_MERGE_C R5, R5, R4, R63 ;  /* 0x000000040505723e */ /* 0x000fe2000480703f */
[----:B------:R-:W-:-:S02]  /*2d40*/  HADD2.F32 R15, -RZ, R7.H1_H1 ;  /* 0x30000007ff0f7230 */ /* 0x000fc40000004100 */
[-C--:B------:R-:W-:Y:S01]  /*2d50*/  FFMA.FTZ R83, R66, R77.reuse, -R83 ;  /* 0x0000004d42537223 */ /* 0x080fe20000010853 */
[--C-:B------:R-:W-:Y:S02]  /*2d60*/  HADD2.F32 R7, -RZ, R6.reuse.H0_H0 ;  /* 0x20000006ff077230 */ /* 0x100fe40000004100 */
[----:B------:R-:W-:Y:S01]  /*2d70*/  FFMA.FTZ R82, R65, R77, R82 ;  /* 0x0000004d41527223 */ /* 0x000fe20000010052 */
[----:B------:R-:W-:Y:S01]  /*2d80*/  HADD2.F32 R79, -RZ, R79.H0_H0 ;  /* 0x2000004fff4f7230 */ /* 0x000fe20000004100 */
[----:B------:R-:W-:Y:S01]  /*2d90*/  F2FP.SATFINITE.E4M3.F32.PACK_AB_MERGE_C R80, R80, R81, RZ ;  /* 0x000000515050723e */ /* 0x000fe200048070ff */
[----:B------:R-:W-:Y:S01]  /*2da0*/  HADD2.F32 R6, -RZ, R6.H1_H1 ;  /* 0x30000006ff067230 */ /* 0x000fe20000004100 */
[----:B------:R-:W-:Y:S01]  /*2db0*/  F2FP.SATFINITE.E4M3.F32.PACK_AB_MERGE_C R4, R25, R24, R84 ;  /* 0x000000181904723e */ /* 0x000fe20004807054 */
[----:B------:R-:W-:Y:S02]  /*2dc0*/  HADD2.F32 R78, -RZ, R78.H0_H0 ;  /* 0x2000004eff4e7230 */ /* 0x000fe40000004100 */
[----:B------:R-:W-:Y:S01]  /*2dd0*/  FMUL.FTZ R77, R15, R79 ;  /* 0x0000004f0f4d7220 */ /* 0x000fe20000410000 */
[----:B------:R-:W-:-:S02]  /*2de0*/  HADD2.F32 R76, -RZ, R76.H0_H0 ;  /* 0x2000004cff4c7230 */ /* 0x000fc40000004100 */
[----:B------:R-:W-:Y:S01]  /*2df0*/  FMUL.FTZ R66, R14, R79 ;  /* 0x0000004f0e427220 */ /* 0x000fe20000410000 */
[----:B------:R-:W-:Y:S02]  /*2e00*/  HADD2.F32 R67, -RZ, R67.H0_H0 ;  /* 0x20000043ff437230 */ /* 0x000fe40000004100 */
[-C--:B------:R-:W-:Y:S01]  /*2e10*/  FMUL.FTZ R64, R6, R78.reuse ;  /* 0x0000004e06407220 */ /* 0x080fe20000410000 */
[----:B------:R-:W-:Y:S01]  /*2e20*/  FMUL.FTZ R65, R7, R78 ;  /* 0x0000004e07417220 */ /* 0x000fe20000410000 */
[-C--:B------:R-:W-:Y:S01]  /*2e30*/  FFMA.FTZ R77, R14, R76.reuse, -R77 ;  /* 0x0000004c0e4d7223 */ /* 0x080fe2000001084d */
[----:B------:R-:W-:Y:S01]  /*2e40*/  FFMA.FTZ R66, R15, R76, R66 ;  /* 0x0000004c0f427223 */ /* 0x000fe20000010042 */
[-C--:B------:R-:W-:Y:S01]  /*2e50*/  FFMA.FTZ R64, R7, R67.reuse, -R64 ;  /* 0x0000004307407223 */ /* 0x080fe20000010840 */
[----:B------:R-:W-:Y:S01]  /*2e60*/  FFMA.FTZ R65, R6, R67, R65 ;  /* 0x0000004306417223 */ /* 0x000fe20000010041 */
[----:B------:R-:W-:-:S04]  /*2e70*/  F2FP.SATFINITE.E4M3.F32.PACK_AB_MERGE_C R82, R82, R83, RZ ;  /* 0x000000535252723e */ /* 0x000fc800048070ff */
[----:B------:R-:W-:Y:S02]  /*2e80*/  F2FP.SATFINITE.E4M3.F32.PACK_AB_MERGE_C R6, R65, R64, R80 ;  /* 0x000000404106723e */ /* 0x000fe40004807050 */
[----:B------:R-:W-:-:S07]  /*2e90*/  F2FP.SATFINITE.E4M3.F32.PACK_AB_MERGE_C R7, R66, R77, R82 ;  /* 0x0000004d4207723e */ /* 0x000fce0004807052 */
.L_x_1888:
[----:B------:R-:W-:Y:S05]  /*2ea0*/  BSYNC B2 ;  /* 0x0000000000027941 */ /* 0x000fea0003800000 */
.L_x_1887:
[----:B------:R1:W-:Y:S02]  /*2eb0*/  STG.E.128 desc[UR40][R12.64], R4 ;  /* 0x000000040c007986 */ /* 0x0003e4000c101d28 */
.L_x_1886:
[----:B------:R-:W-:Y:S05]  /*2ec0*/  BSYNC B1 ;  /* 0x0000000000017941 */ /* 0x000fea0003800000 */
.L_x_1885:
        /* <DEDUP_REMOVED lines=14> */
[----:B------:R-:W-:Y:S01]  /*2fb0*/  LOP3.LUT R10, R11, 0xff0000ff, RZ, 0xc0, !PT ;  /* 0xff0000ff0b0a7812 */ /* 0x000fe200078ec0ff */
[----:B------:R-:W-:Y:S01]  /*2fc0*/  IMAD.SHL.U32 R15, R15, 0x100, RZ ;  /* 0x000001000f0f7824 */ /* 0x000fe200078e00ff */
[----:B------:R-:W-:Y:S01]  /*2fd0*/  SHF.R.U32.HI R14, RZ, 0x10, R11 ;  /* 0x00000010ff0e7819 */ /* 0x000fe2000001160b */
[----:B------:R-:W-:Y:S01]  /*2fe0*/  IMAD.SHL.U32 R11, R25, 0x100, RZ ;  /* 0x00000100190b7824 */ /* 0x000fe200078e00ff */
[----:B------:R-:W-:Y:S02]  /*2ff0*/  LOP3.LUT R8, R9, 0xff0000ff, RZ, 0xc0, !PT ;  /* 0xff0000ff09087812 */ /* 0x000fe400078ec0ff */
[----:B------:R-:W-:Y:S01]  /*3000*/  SHF.R.U32.HI R24, RZ, 0x10, R9 ;  /* 0x00000010ff187819 */ /* 0x000fe20000011609 */
[----:B-1----:R-:W-:Y:S01]  /*3010*/  IMAD.MOV.U32 R9, RZ, RZ, R4 ;  /* 0x000000ffff097224 */ /* 0x002fe200078e0004 */
        /* <DEDUP_REMOVED lines=14> */
[-C--:B------:R-:W-:Y:S01]  /*3100*/  FMUL.FTZ R65, R10, R27.reuse ;  /* 0x0000001b0a417220 */ /* 0x080fe20000410000 */
[----:B------:R-:W-:Y:S01]  /*3110*/  HADD2.F32 R25, -RZ, R15.H0_H0 ;  /* 0x2000000fff197230 */ /* 0x000fe20000004100 */
[----:B------:R-:W-:Y:S01]  /*3120*/  F2FP.F16.E4M3.UNPACK_B R62, R62 ;  /* 0x0000003eff3e723e */ /* 0x000fe200020006ff */
[--C-:B------:R-:W-:Y:S01]  /*3130*/  HADD2.F32 R14, -RZ, R5.reuse.H1_H1 ;  /* 0x30000005ff0e7230 */ /* 0x100fe20000004100 */
[----:B------:R-:W-:Y:S01]  /*3140*/  F2FP.F16.E4M3.UNPACK_B R26, R26 ;  /* 0x0000001aff1a723e */ /* 0x000fe200020006ff */
[----:B------:R-:W-:Y:S02]  /*3150*/  HADD2.F32 R11, -RZ, R5.H0_H0 ;  /* 0x20000005ff0b7230 */ /* 0x000fe40000004100 */
[----:B------:R-:W-:Y:S01]  /*3160*/  FMUL.FTZ R5, R4, R27 ;  /* 0x0000001b04057220 */ /* 0x000fe20000410000 */
[----:B------:R-:W-:Y:S02]  /*3170*/  HADD2.F32 R15, -RZ, R15.H1_H1 ;  /* 0x3000000fff0f7230 */ /* 0x000fe40000004100 */
[-C--:B------:R-:W-:Y:S01]  /*3180*/  FMUL.FTZ R64, R14, R24.reuse ;  /* 0x000000180e407220 */ /* 0x080fe20000410000 */
[-C--:B------:R-:W-:Y:S01]  /*3190*/  FFMA.FTZ R4, R4, R25.reuse, -R65 ;  /* 0x0000001904047223 */ /* 0x080fe20000010841 */
[----:B------:R-:W-:Y:S01]  /*31a0*/  FFMA.FTZ R5, R10, R25, R5 ;  /* 0x000000190a057223 */ /* 0x000fe20000010005 */
[C---:B------:R-:W-:Y:S01]  /*31b0*/  FMUL.FTZ R27, R11.reuse, R24 ;  /* 0x000000180b1b7220 */ /* 0x040fe20000410000 */
[----:B------:R-:W-:Y:S01]  /*31c0*/  F2FP.F16.E4M3.UNPACK_B R10, R9.H1 ;  /* 0x00000009ff0a723e */ /* 0x000fe200030006ff */
[----:B------:R-:W-:Y:S01]  /*31d0*/  FFMA.FTZ R66, R11, R15, -R64 ;  /* 0x0000000f0b427223 */ /* 0x000fe20000010840 */
[----:B------:R-:W-:Y:S01]  /*31e0*/  F2FP.F16.E4M3.UNPACK_B R9, R9 ;  /* 0x00000009ff09723e */ /* 0x000fe200020006ff */
[----:B------:R-:W-:Y:S01]  /*31f0*/  FFMA.FTZ R67, R14, R15, R27 ;  /* 0x0000000f0e437223 */ /* 0x000fe2000001001b */
[----:B------:R-:W-:-:S02]  /*3200*/  HADD2.F32 R24, -RZ, R62.H1_H1 ;  /* 0x3000003eff187230 */ /* 0x000fc40000004100 */
[--C-:B------:R-:W-:Y:S02]  /*3210*/  HADD2.F32 R11, -RZ, R10.reuse.H0_H0 ;  /* 0x2000000aff0b7230 */ /* 0x100fe40000004100 */
[----:B------:R-:W-:Y:S01]  /*3220*/  HADD2.F32 R14, -RZ, R10.H1_H1 ;  /* 0x3000000aff0e7230 */ /* 0x000fe20000004100 */
[----:B------:R-:W-:Y:S01]  /*3230*/  F2FP.SATFINITE.E4M3.F32.PACK_AB_MERGE_C R77, R67, R66, RZ ;  /* 0x00000042434d723e */ /* 0x000fe200048070ff */
[--C-:B------:R-:W-:Y:S02]  /*3240*/  HADD2.F32 R10, -RZ, R9.reuse.H0_H0 ;  /* 0x20000009ff0a7230 */ /* 0x100fe40000004100 */
[-C--:B------:R-:W-:Y:S01]  /*3250*/  FMUL.FTZ R27, R11, R24.reuse ;  /* 0x000000180b1b7220 */ /* 0x080fe20000410000 */
[----:B------:R-:W-:Y:S02]  /*3260*/  HADD2.F32 R62, -RZ, R62.H0_H0 ;  /* 0x2000003eff3e7230 */ /* 0x000fe40000004100 */
[----:B------:R-:W-:Y:S01]  /*3270*/  FMUL.FTZ R64, R14, R24 ;  /* 0x000000180e407220 */ /* 0x000fe20000410000 */
[----:B------:R-:W-:Y:S01]  /*3280*/  HADD2.F32 R9, -RZ, R9.H1_H1 ;  /* 0x30000009ff097230 */ /* 0x000fe20000004100 */
[----:B------:R-:W-:Y:S01]  /*3290*/  F2FP.F16.E4M3.UNPACK_B R24, R8.H1 ;  /* 0x00000008ff18723e */ /* 0x000fe200030006ff */
[--C-:B------:R-:W-:Y:S01]  /*32a0*/  HADD2.F32 R15, -RZ, R26.reuse.H1_H1 ;  /* 0x3000001aff0f7230 */ /* 0x100fe20000004100 */
[----:B------:R-:W-:Y:S01]  /*32b0*/  F2FP.SATFINITE.E4M3.F32.PACK_AB_MERGE_C R5, R5, R4, R77 ;  /* 0x000000040505723e */ /* 0x000fe2000480704d */
[----:B------:R-:W-:-:S02]  /*32c0*/  HADD2.F32 R26, -RZ, R26.H0_H0 ;  /* 0x2000001aff1a7230 */ /* 0x000fc40000004100 */
[-C--:B------:R-:W-:Y:S01]  /*32d0*/  FMUL.FTZ R25, R9, R62.reuse ;  /* 0x0000003e09197220 */ /* 0x080fe20000410000 */
[----:B------:R-:W-:Y:S01]  /*32e0*/  FMUL.FTZ R62, R10, R62 ;  /* 0x0000003e0a3e7220 */ /* 0x000fe20000410000 */
[-C--:B------:R-:W-:Y:S01]  /*32f0*/  FFMA.FTZ R11, R11, R15.reuse, -R64 ;  /* 0x0000000f0b0b7223 */ /* 0x080fe20000010840 */
[----:B------:R-:W-:Y:S01]  /*3300*/  FFMA.FTZ R14, R14, R15, R27 ;  /* 0x0000000f0e0e7223 */ /* 0x000fe2000001001b */
[-C--:B------:R-:W-:Y:S01]  /*3310*/  FFMA.FTZ R64, R10, R26.reuse, -R25 ;  /* 0x0000001a0a407223 */ /* 0x080fe20000010819 */
[----:B------:R-:W-:Y:S01]  /*3320*/  FFMA.FTZ R65, R9, R26, R62 ;  /* 0x0000001a09417223 */ /* 0x000fe2000001003e */
[----:B------:R-:W-:Y:S01]  /*3330*/  F2FP.F16.E4M3.UNPACK_B R10, R7.H1 ;  /* 0x00000007ff0a723e */ /* 0x000fe200030006ff */
[--C-:B------:R-:W-:Y:S01]  /*3340*/  HADD2.F32 R25, -RZ, R24.reuse.H1_H1 ;  /* 0x30000018ff197230 */ /* 0x100fe20000004100 */
[----:B------:R-:W-:Y:S01]  /*3350*/  F2FP.F16.E4M3.UNPACK_B R26, R63.H1 ;  /* 0x0000003fff1a723e */ /* 0x000fe200030006ff */
[----:B------:R-:W-:Y:S01]  /*3360*/  HADD2.F32 R24, -RZ, R24.H0_H0 ;  /* 0x20000018ff187230 */ /* 0x000fe20000004100 */
[----:B------:R-:W-:Y:S01]  /*3370*/  F2FP.SATFINITE.E4M3.F32.PACK_AB_MERGE_C R76, R14, R11, RZ ;  /* 0x0000000b0e4c723e */ /* 0x000fe200048070ff */
[----:B------:R-:W-:Y:S01]  /*3380*/  HADD2.F32 R14, -RZ, R10.H1_H1 ;  /* 0x3000000aff0e7230 */ /* 0x000fe20000004100 */
[----:B------:R-:W-:Y:S01]  /*3390*/  F2FP.F16.E4M3.UNPACK_B R9, R6.H1 ;  /* 0x00000006ff09723e */ /* 0x000fe200030006ff */
[----:B------:R-:W-:Y:S01]  /*33a0*/  HADD2.F32 R62, -RZ, R26.H1_H1 ;  /* 0x3000001aff3e7230 */ /* 0x000fe20000004100 */
[----:B------:R-:W-:Y:S01]  /*33b0*/  F2FP.F16.E4M3.UNPACK_B R63, R63 ;  /* 0x0000003fff3f723e */ /* 0x000fe200020006ff */
[----:B------:R-:W-:Y:S01]  /*33c0*/  HADD2.F32 R11, -RZ, R10.H0_H0 ;  /* 0x2000000aff0b7230 */ /* 0x000fe20000004100 */
        /* <DEDUP_REMOVED lines=8> */
[----:B------:R-:W-:Y:S01]  /*3450*/  FMUL.FTZ R62, R10, R27 ;  /* 0x0000001b0a3e7220 */ /* 0x000fe20000410000 */
        /* <DEDUP_REMOVED lines=12> */
[----:B------:R-:W-:Y:S02]  /*3520*/  HADD2.F32 R6, -RZ, R6.H1_H1 ;  /* 0x30000006ff067230 */ /* 0x000fe40000004100 */
[----:B------:R-:W-:Y:S01]  /*3530*/  FMUL.FTZ R11, R9, R26 ;  /* 0x0000001a090b7220 */ /* 0x000fe20000410000 */
[----:B------:R-:W-:-:S02]  /*3540*/  HADD2.F32 R63, -RZ, R63.H0_H0 ;  /* 0x2000003fff3f7230 */ /* 0x000fc40000004100 */
[C---:B------:R-:W-:Y:S01]  /*3550*/  FMUL.FTZ R26, R8.reuse, R26 ;  /* 0x0000001a081a7220 */ /* 0x040fe20000410000 */
[----:B------:R-:W-:Y:S02]  /*3560*/  HADD2.F32 R15, -RZ, R15.H0_H0 ;  /* 0x2000000fff0f7230 */ /* 0x000fe40000004100 */
[----:B------:R-:W-:Y:S01]  /*3570*/  FFMA.FTZ R11, R8, R24, -R11 ;  /* 0x00000018080b7223 */ /* 0x000fe2000001080b */
[----:B------:R-:W-:Y:S01]  /*3580*/  F2FP.SATFINITE.E4M3.F32.PACK_AB_MERGE_C R66, R67, R66, RZ ;  /* 0x000000424342723e */ /* 0x000fe200048070ff */
[CC--:B------:R-:W-:Y:S01]  /*3590*/  FMUL.FTZ R10, R6.reuse, R63.reuse ;  /* 0x0000003f060a7220 */ /* 0x0c0fe20000410000 */
[----:B------:R-:W-:Y:S01]  /*35a0*/  FMUL.FTZ R63, R7, R63 ;  /* 0x0000003f073f7220 */ /* 0x000fe20000410000 */
[----:B------:R-:W-:Y:S02]  /*35b0*/  FFMA.FTZ R26, R9, R24, R26 ;  /* 0x00000018091a7223 */ /* 0x000fe4000001001a */
[-C--:B------:R-:W-:Y:S01]  /*35c0*/  FFMA.FTZ R10, R7, R15.reuse, -R10 ;  /* 0x0000000f070a7223 */ /* 0x080fe2000001080a */
[----:B------:R-:W-:-:S02]  /*35d0*/  FFMA.FTZ R63, R6, R15, R63 ;  /* 0x0000000f063f7223 */ /* 0x000fc4000001003f */
[----:B------:R-:W-:-:S03]  /*35e0*/  F2FP.SATFINITE.E4M3.F32.PACK_AB_MERGE_C R7, R26, R11, R66 ;  /* 0x0000000b1a07723e */ /* 0x000fc60004807042 */
[----:B------:R-:W-:-:S07]  /*35f0*/  F2FP.SATFINITE.E4M3.F32.PACK_AB_MERGE_C R6, R63, R10, R27 ;  /* 0x0000000a3f06723e */ /* 0x000fce000480701b */
.L_x_1890:
[----:B------:R-:W-:Y:S05]  /*3600*/  BSYNC B1 ;  /* 0x0000000000017941 */ /* 0x000fea0003800000 */
.L_x_1889:
[----:B-1----:R1:W-:Y:S01]  /*3610*/  STG.E.128 desc[UR40][R12.64+0x20], R4 ;  /* 0x000020040c007986 */ /* 0x0023e2000c101d28 */
[----:B------:R-:W-:Y:S05]  /*3620*/  BRA `(.L_x_1884) ;  /* 0x0000001000d07947 */ /* 0x000fea0003800000 */
.L_x_1878:
        /* <DEDUP_REMOVED lines=29> */
.L_x_1891:
[----:B------:R-:W2:Y:S01]  /*3800*/  LDL R12, [R1+0x8] ;  /* 0x00000800010c7983 */ /* 0x000ea20000100800 */
[----:B------:R-:W-:Y:S01]  /*3810*/  IMAD R74, R17, 0x8, R16 ;  /* 0x00000008114a7824 */ /* 0x000fe200078e0210 */
[----:B------:R-:W0:Y:S01]  /*3820*/  LDC R77, c[0x0][0x2f4] ;  /* 0x0000bd00ff4d7b82 */ /* 0x000e220000000800 */
[----:B------:R-:W-:Y:S01]  /*3830*/  BSSY B1, `(.L_x_1892) ;  /* 0x0000004000017945 */ /* 0x000fe20003800000 */
[----:B--2---:R-:W-:-:S04]  /*3840*/  SHF.L.U32 R75, R12, 0x1f, RZ ;  /* 0x0000001f0c4b7819 */ /* 0x004fc800000006ff */
[----:B------:R-:W1:Y:S02]  /*3850*/  SYNCS.PHASECHK.TRANS64.TRYWAIT P5, [R74+URZ+0x13290], R75 ;  /* 0x0132904b4a0075a7 */ /* 0x000e6400080a017f */
[----:B01----:R-:W-:Y:S05]  /*3860*/  @!P5 BRA `(.L_x_1893) ;  /* 0x000001500068d947 */ /* 0x003fea0003800000 */
.L_x_2106:
[----:B------:R-:W-:Y:S05]  /*3870*/  BSYNC B1 ;  /* 0x0000000000017941 */ /* 0x000fea0003800000 */
.L_x_1892:
[----:B------:R-:W-:Y:S01]  /*3880*/  ISETP.GE.OR P5, PT, R18, R77, P1 ;  /* 0x0000004d1200720c */ /* 0x000fe20000fa6670 */
        /* <DEDUP_REMOVED lines=240> */
.L_x_1895:
[----:B------:R-:W-:Y:S05]  /*4790*/  BSYNC B1 ;  /* 0x0000000000017941 */ /* 0x000fea0003800000 */
.L_x_1894:
        /* <DEDUP_REMOVED lines=10> */
.L_x_1877:
[----:B0-----:R-:W2:Y:S02]  /*4840*/  LDL R4, [R1+0x4] ;  /* 0x0000040001047983 */ /* 0x001ea40000100800 */
[----:B--2---:R-:W-:-:S13]  /*4850*/  ISETP.NE.AND P0, PT, R4, 0x3, PT ;  /* 0x000000030400780c */ /* 0x004fda0003f05270 */
[----:B------:R-:W-:Y:S05]  /*4860*/  @!P0 BRA `(.L_x_1896) ;  /* 0x0000000000048947 */ /* 0x000fea0003800000 */
[----:B------:R-:W-:Y:S01]  /*4870*/  BPT.TRAP 0x1 ;  /* 0x000000040000795c */ /* 0x000fe20000300000 */
.L_x_1896:
        /* <DEDUP_REMOVED lines=8> */
.L_x_2107:
[----:B------:R-:W-:Y:S05]  /*4900*/  BSYNC B1 ;  /* 0x0000000000017941 */ /* 0x000fea0003800000 */
.L_x_1897:
[----:B------:R-:W-:-:S13]  /*4910*/  ISETP.GE.AND P1, PT, R156, R5, PT ;  /* 0x000000059c00720c */ /* 0x000fda0003f26270 */
[----:B------:R-:W-:Y:S05]  /*4920*/  @P1 BRA `(.L_x_1884) ;  /* 0x0000000000101947 */ /* 0x000fea0003800000 */
[----:B------:R-:W1:Y:S04]  /*4930*/  @!P3 LDS.128 R4, [R73+0xe000] ;  /* 0x00e000004904b984 */ /* 0x000e680000000c00 */
[----:B------:R-:W2:Y:S04]  /*4940*/  @!P2 LDS.128 R8, [R72+0xe000] ;  /* 0x00e000004808a984 */ /* 0x000ea80000000c00 */
[----:B-1----:R1:W-:Y:S04]  /*4950*/  @!P3 STG.E.128 desc[UR40][R12.64], R4 ;  /* 0x000000040c00b986 */ /* 0x0023e8000c101d28 */
[----:B--2---:R1:W-:Y:S02]  /*4960*/  @!P2 STG.E.128 desc[UR40][R12.64+0x20], R8 ;  /* 0x000020080c00a986 */ /* 0x0043e4000c101d28 */
.L_x_1884:
[----:B------:R-:W-:Y:S05]  /*4970*/  BSYNC B0 ;  /* 0x0000000000007941 */ /* 0x000fea0003800000 */
.L_x_1876:
        /* <DEDUP_REMOVED lines=12> */
[----:B------:R-:W-:-:S05]  /*4a40*/  @!P5 VIADD R4, R74, 0x132a0 ;  /* 0x000132a04a04d836 */ /* 0x000fca0000000000 */
[----:B------:R-:W-:-:S04]  /*4a50*/  @!P5 PRMT R4, RZ, 0x654, R4 ;  /* 0x00000654ff04d816 */ /* 0x000fc80000000004 */
[----:B------:R1:W-:Y:S01]  /*4a60*/  @!P5 SYNCS.ARRIVE.TRANS64.RED.A1T0 RZ, [R4+URZ], RZ ;  /* 0x000000ff04ffd9a7 */ /* 0x0003e2000810043f */
[----:B------:R-:W-:Y:S05]  /*4a70*/  @!P0 BRA `(.L_x_1900) ;  /* 0x0000000000048947 */ /* 0x000fea0003800000 */
[----:B------:R-:W-:Y:S01]  /*4a80*/  BPT.TRAP 0x1 ;  /* 0x000000040000795c */ /* 0x000fe20000300000 */
.L_x_1900:
[----:B------:R-:W-:Y:S05]  /*4a90*/  BSYNC B0 ;  /* 0x0000000000007941 */ /* 0x000fea0003800000 */
.L_x_1899:
[----:B------:R-:W5:Y:S01]  /*4aa0*/  SYNCS.PHASECHK.TRANS64.TRYWAIT P0, [R74+URZ+0x132b0], R75 ;  /* 0x0132b04b4a0075a7 */ /* 0x000f62000800017f */
[----:B------:R-:W-:Y:S04]  /*4ab0*/  BSSY B0, `(.L_x_1901) ;  /* 0x0000002000007945 */ /* 0x000fe80003800000 */
[----:B-----5:R-:W-:Y:S05]  /*4ac0*/  @!P0 BRA `(.L_x_1902) ;  /* 0x0000013c00f88947 */ /* 0x020fea0003800000 */
.L_x_2108:
[----:B------:R-:W-:Y:S05]  /*4ad0*/  BSYNC B0 ;  /* 0x0000000000007941 */ /* 0x000fea0003800000 */
.L_x_1901:
        /* <DEDUP_REMOVED lines=19> */
.L_x_1904:
[----:B------:R-:W-:Y:S05]  /*4c10*/  BSYNC B0 ;  /* 0x0000000000007941 */ /* 0x000fea0003800000 */
.L_x_1903:
[----:B-1----:R-:W5:Y:S04]  /*4c20*/  LDL R4, [R1] ;  /* 0x0000000001047983 */ /* 0x002f680000100800 */
[----:B------:R-:W2:Y:S01]  /*4c30*/  LDL.LU R5, [R1+0x8] ;  /* 0x0000080001057983 */ /* 0x000ea20000300800 */
        /* <DEDUP_REMOVED lines=16> */
[----:B--2---:R-:W-:-:S05]  /*4d40*/  LOP3.LUT R5, R5, R4, RZ, 0x3c, !PT ;  /* 0x0000000405057212 */ /* 0x004fca00078e3cff */
[----:B------:R0:W-:Y:S02]  /*4d50*/  STL [R1+0x8], R5 ;  /* 0x0000080501007387 */ /* 0x0001e40000100800 */
[----:B------:R-:W-:Y:S05]  /*4d60*/  @P6 BRA `(.L_x_1905) ;  /* 0xffffffd4005c6947 */ /* 0x000fea000383ffff */
.L_x_1871:
[----:B------:R-:W-:Y:S04]  /*4d70*/  BSSY B0, `(.L_x_1906) ;  /* 0x0000004000007945 */ /* 0x000fe80003800000 */
[----:B------:R-:W-:Y:S05]  /*4d80*/  @P0 BRA `(.L_x_1907) ;  /* 0x0000000000080947 */ /* 0x000fea0003800000 */
[----:B------:R-:W1:Y:S02]  /*4d90*/  FENCE.VIEW.ASYNC.G ;  /* 0x00000000000073c6 */ /* 0x000e640000000100 */
[----:B-1----:R-:W-:Y:S06]  /*4da0*/  BAR.ARV 0xc, 0x200 ;  /* 0x0308000000007b1d */ /* 0x002fec0000002000 */
.L_x_1907:
[----:B------:R-:W-:Y:S05]  /*4db0*/  BSYNC B0 ;  /* 0x0000000000007941 */ /* 0x000fea0003800000 */
.L_x_1906:
[----:B------:R-:W2:Y:S01]  /*4dc0*/  LDL R2, [R1+0x6c] ;  /* 0x00006c0001027983 */ /* 0x000ea20000100800 */
[----:B------:R-:W-:Y:S01]  /*4dd0*/  ULDC.64 UR4, c[0x0][0x990] ;  /* 0x0002640000047ab9 */ /* 0x000fe20000000a00 */
[----:B------:R-:W-:Y:S02]  /*4de0*/  ULDC.64 UR6, c[0x0][0x998] ;  /* 0x0002660000067ab9 */ /* 0x000fe40000000a00 */
[----:B0-----:R-:W4:Y:S04]  /*4df0*/  LDL R5, [R1+0x48] ;  /* 0x0000480001057983 */ /* 0x001f280000100800 */
[----:B------:R-:W4:Y:S01]  /*4e00*/  LDL R20, [R1+0x58] ;  /* 0x0000580001147983 */ /* 0x000f220000100800 */
[----:B------:R-:W-:Y:S02]  /*4e10*/  ISETP.NE.U32.AND P0, PT, RZ, UR4, PT ;  /* 0x00000004ff007c0c */ /* 0x000fe4000bf05070 */
[----:B------:R-:W-:Y:S01]  /*4e20*/  ISETP.NE.U32.AND P1, PT, RZ, UR6, PT ;  /* 0x00000006ff007c0c */ /* 0x000fe2000bf25070 */
[----:B---3--:R-:W3:Y:S01]  /*4e30*/  LDL R14, [R1+0x28] ;  /* 0x00002800010e7983 */ /* 0x008ee20000100800 */
[----:B------:R-:W-:-:S02]  /*4e40*/  ISETP.NE.AND.EX P0, PT, RZ, UR5, PT, P0 ;  /* 0x00000005ff007c0c */ /* 0x000fc4000bf05300 */
        /* <DEDUP_REMOVED lines=9> */
[----:B------:R-:W-:-:S03]  /*4ee0*/  @P0 SHF.R.S32.HI R15, RZ, 0x1f, R20 ;  /* 0x0000001fff0f0819 */ /* 0x000fc60000011414 */
        /* <DEDUP_REMOVED lines=10> */
[----:B------:R-:W-:-:S04]  /*4f90*/  @P1 IMAD.WIDE.U32 R6, R20, R12, R4 ;  /* 0x0000000c14061225 */ /* 0x000fc800078e0004 */
[----:B------:R-:W-:Y:S01]  /*4fa0*/  @P0 IMAD.IADD R5, R3, 0x1, R9 ;  /* 0x0000000103050824 */ /* 0x000fe200078e0209 */
[----:B------:R-:W-:Y:S01]  /*4fb0*/  @P1 LEA R8, P3, R6, UR6, 0x2 ;  /* 0x0000000606081c11 */ /* 0x000fe2000f8610ff */
[----:B------:R-:W-:Y:S01]  /*4fc0*/  @P1 IMAD.IADD R3, R7, 0x1, R11 ;  /* 0x0000000107031824 */ /* 0x000fe200078e020b */
[----:B------:R-:W-:Y:S01]  /*4fd0*/  @P0 LEA R4, P2, R2, UR4, 0x2 ;  /* 0x0000000402040c11 */ /* 0x000fe2000f8410ff */
[----:B------:R-:W-:Y:S01]  /*4fe0*/  IMAD.MOV.U32 R0, RZ, RZ, 0x3f800000 ;  /* 0x3f800000ff007424 */ /* 0x000fe200078e00ff */
[----:B------:R-:W-:Y:S02]  /*4ff0*/  ULDC UR4, c[0x0][0x988] ;  /* 0x0002620000047ab9 */ /* 0x000fe40000000800 */
[----:B------:R-:W-:Y:S01]  /*5000*/  @P1 LEA.HI.X R9, R6, UR7, R3, 0x2, P3 ;  /* 0x0000000706091c11 */ /* 0x000fe200098f1403 */
[----:B------:R-:W-:Y:S01]  /*5010*/  IMAD.MOV.U32 R3, RZ, RZ, 0x3f800000 ;  /* 0x3f800000ff037424 */ /* 0x000fe200078e00ff */
[----:B------:R-:W-:Y:S02]  /*5020*/  @P0 LEA.HI.X R5, R2, UR5, R5, 0x2, P2 ;  /* 0x0000000502050c11 */ /* 0x000fe400090f1405 */
[----:B------:R-:W0:Y:S01]  /*5030*/  LDC R2, c[0x0][0x448] ;  /* 0x00011200ff027b82 */ /* 0x000e220000000800 */
[----:B------:R-:W2:Y:S04]  /*5040*/  @P1 LDG.E R0, desc[UR40][R8.64] ;  /* 0x0000002808001981 */ /* 0x000ea8000c1e1900 */
[----:B------:R1:W2:Y:S01]  /*5050*/  @P0 LDG.E R3, desc[UR40][R4.64] ;  /* 0x0000002804030981 */ /* 0x0002a2000c1e1900 */
[----:B0-----:R-:W-:-:S13]  /*5060*/  ISETP.NE.AND P0, PT, R2, 0x1, PT ;  /* 0x000000010200780c */ /* 0x001fda0003f05270 */
[----:B------:R-:W0:Y:S08]  /*5070*/  @P0 LDC R2, c[0x0][0x44c] ;  /* 0x00011300ff020b82 */ /* 0x000e300000000800 */
[----:B------:R-:W4:Y:S01]  /*5080*/  @P0 LDC R11, c[0x0][0x450] ;  /* 0x00011400ff0b0b82 */ /* 0x000f220000000800 */
[----:B---3--:R-:W-:-:S04]  /*5090*/  VIADD R7, R14, 0xbf ;  /* 0x000000bf0e077836 */ /* 0x008fc80000000000 */
[----:B0-----:R-:W-:-:S05]  /*50a0*/  @P0 IMAD.HI.U32 R2, R7, R2, RZ ;  /* 0x0000000207020227 */ /* 0x001fca00078e00ff */
[----:B----4-:R-:W-:-:S05]  /*50b0*/  @P0 SHF.R.U32.HI R7, RZ, R11, R2 ;  /* 0x0000000bff070219 */ /* 0x010fca0000011602 */
[----:B------:R-:W-:-:S04]  /*50c0*/  IMAD.IADD R7, R30, 0x1, R7 ;  /* 0x000000011e077824 */ /* 0x000fc800078e0207 */
[----:B------:R-:W-:-:S05]  /*50d0*/  IMAD.HI R7, R7, 0x66666667, RZ ;  /* 0x6666666707077827 */ /* 0x000fca00078e02ff */
[----:B------:R-:W-:-:S04]  /*50e0*/  SHF.R.U32.HI R2, RZ, 0x1f, R7 ;  /* 0x0000001fff027819 */ /* 0x000fc80000011607 */
[----:B------:R-:W-:-:S04]  /*50f0*/  LEA.HI.SX32 R7, R7, R2, 0x1a ;  /* 0x0000000207077211 */ /* 0x000fc800078fd2ff */
[----:B------:R-:W-:-:S04]  /*5100*/  VIMNMX R104, R104, R7, PT ;  /* 0x0000000768687248 */ /* 0x000fc80003fe0100 */
[----:B------:R-:W-:Y:S02]  /*5110*/  ISETP.GE.AND P1, PT, R104, 0x1, PT ;  /* 0x000000016800780c */ /* 0x000fe40003f26270 */
[----:B------:R-:W-:Y:S02]  /*5120*/  CS2R R20, SRZ ;  /* 0x0000000000147805 */ /* 0x000fe4000001ff00 */
[----:B------:R-:W-:Y:S02]  /*5130*/  PLOP3.LUT P0, PT, PT, PT, PT, 0x80, 0x0 ;  /* 0x000000000000781c */ /* 0x000fe40003f0f070 */
[----:B------:R-:W-:Y:S02]  /*5140*/  CS2R R54, SRZ ;  /* 0x0000000000367805 */ /* 0x000fe4000001ff00 */
[----:B-1----:R-:W-:Y:S02]  /*5150*/  CS2R R4, SRZ ;  /* 0x0000000000047805 */ /* 0x002fe4000001ff00 */
        /* <DEDUP_REMOVED lines=12> */
[----:B------:R-:W-:Y:S01]  /*5220*/  IMAD.MOV.U32 R29, RZ, RZ, RZ ;  /* 0x000000ffff1d7224 */ /* 0x000fe200078e00ff */
[----:B------:R-:W-:Y:S01]  /*5230*/  CS2R R56, SRZ ;  /* 0x0000000000387805 */ /* 0x000fe2000001ff00 */
[----:B------:R-:W-:-:S02]  /*5240*/  IMAD.MOV.U32 R58, RZ, RZ, RZ ;  /* 0x000000ffff3a7224 */ /* 0x000fc400078e00ff */
[----:B--2---:R-:W-:-:S04]  /*5250*/  FMUL.FTZ R0, R3, R0 ;  /* 0x0000000003007220 */ /* 0x004fc80000410000 */
        /* <DEDUP_REMOVED lines=34> */
.L_x_1910:
[----:B------:R-:W-:Y:S05]  /*5480*/  BSYNC B6 ;  /* 0x0000000000067941 */ /* 0x000fea0003800000 */
.L_x_1909:
        /* <DEDUP_REMOVED lines=13> */
.L_x_1914:
[----:B-1----:R1:W2:Y:S02]  /*5560*/  SYNCS.PHASECHK.TRANS64.TRYWAIT P0, [R16+URZ+0x13200], R3 ;  /* 0x01320003100075a7 */ /* 0x0022a4000800017f */
[----:B--2---:R-:W-:Y:S05]  /*5570*/  @!P0 NANOSLEEP.SYNCS 0x989680 ;  /* 0x009896800000895d */ /* 0x004fea0003900000 */
[----:B------:R-:W2:Y:S02]  /*5580*/  @!P0 SYNCS.PHASECHK.TRANS64 P0, [R16+URZ+0x13200], R3 ;  /* 0x01320003100085a7 */ /* 0x000ea4000800007f */
[----:B--2---:R-:W-:Y:S05]  /*5590*/  @!P0 BRA `(.L_x_1914) ;  /* 0xfffffffc00f08947 */ /* 0x004fea000383ffff */
.L_x_1913:
[----:B------:R-:W-:Y:S05]  /*55a0*/  BSYNC B0 ;  /* 0x0000000000007941 */ /* 0x000fea0003800000 */
.L_x_1912:
[----:B------:R-:W-:Y:S05]  /*55b0*/  BRA `(.L_x_1915) ;  /* 0x0000002800fc7947 */ /* 0x000fea0003800000 */
.L_x_1911:
        /* <DEDUP_REMOVED lines=30> */
.L_x_1917:
[----:B------:R-:W-:Y:S05]  /*57a0*/  BSYNC B6 ;  /* 0x0000000000067941 */ /* 0x000fea0003800000 */
.L_x_1916:
[----:B------:R-:W2:Y:S01]  /*57b0*/  LDL R20, [R1+0x28] ;  /* 0x0000280001147983 */ /* 0x000ea20000100800 */
[----:B------:R-:W-:Y:S01]  /*57c0*/  ULDC.U8 UR4, c[0x0][0x410] ;  /* 0x0001040000047ab9 */ /* 0x000fe20000000000 */
[----:B------:R-:W-:Y:S01]  /*57d0*/  BSSY B0, `(.L_x_1918) ;  /* 0x0000295000007945 */ /* 0x000fe20003800000 */
[----:B------:R-:W-:Y:S01]  /*57e0*/  ISETP.NE.AND P0, PT, RZ, UR4, PT ;  /* 0x00000004ff007c0c */ /* 0x000fe2000bf05270 */
[----:B--2---:R-:W-:-:S12]  /*57f0*/  IMAD.IADD R10, R156, 0x1, R20 ;  /* 0x000000019c0a7824 */ /* 0x004fd800078e0214 */
[----:B------:R-:W-:Y:S05]  /*5800*/  @!P0 BRA `(.L_x_1919) ;  /* 0x0000001400408947 */ /* 0x000fea0003800000 */
        /* <DEDUP_REMOVED lines=16> */
[----:B------:R-:W-:Y:S01]  /*5910*/  IMAD R4, R0, UR4, RZ ;  /* 0x0000000400047c24 */ /* 0x000fe2000f8e02ff */
[----:B------:R-:W-:Y:S01]  /*5920*/  IADD3 R5, P1, R8, UR8, RZ ;  /* 0x0000000808057c10 */ /* 0x000fe2000ff3e0ff */
[----:B------:R-:W-:-:S04]  /*5930*/  IMAD.WIDE.U32 R6, R11, UR4, R6 ;  /* 0x000000040b067c25 */ /* 0x000fc8000f8e0006 */
[----:B------:R-:W-:Y:S02]  /*5940*/  IMAD R0, R0, UR6, RZ ;  /* 0x0000000600007c24 */ /* 0x000fe4000f8e02ff */
[C---:B------:R-:W-:Y:S01]  /*5950*/  IMAD R13, R11.reuse, UR5, R4 ;  /* 0x000000050b0d7c24 */ /* 0x040fe2000f8e0204 */
[----:B------:R-:W-:Y:S01]  /*5960*/  ULDC.64 UR4, c[0x0][0x3e8] ;  /* 0x0000fa0000047ab9 */ /* 0x000fe20000000a00 */
[----:B------:R-:W-:Y:S01]  /*5970*/  IMAD R8, R11, UR7, R0 ;  /* 0x000000070b087c24 */ /* 0x000fe2000f8e0200 */
[----:B------:R-:W-:Y:S01]  /*5980*/  IADD3 R3, P0, R6, UR4, RZ ;  /* 0x0000000406037c10 */ /* 0x000fe2000ff1e0ff */
[----:B------:R-:W-:-:S03]  /*5990*/  UMOV UR4, 0xffffffff ;  /* 0xffffffff00047882 */ /* 0x000fc60000000000 */
[----:B------:R-:W-:Y:S02]  /*59a0*/  IADD3.X R13, R7, UR5, R13, P0, !PT ;  /* 0x00000005070d7c10 */ /* 0x000fe400087fe40d */
[----:B------:R-:W-:Y:S01]  /*59b0*/  IADD3.X R4, R9, UR9, R8, P1, !PT ;  /* 0x0000000909047c10 */ /* 0x000fe20008ffe408 */
[----:B------:R-:W-:Y:S06]  /*59c0*/  BRA.DIV UR4, `(.L_x_1920) ;  /* 0x00000132044c7947 */ /* 0x000fec000b800000 */
[----:B------:R0:W1:Y:S04]  /*59d0*/  SHFL.IDX PT, R0, R13, RZ, 0x1e1f ;  /* 0x001e1fff0d007589 */ /* 0x00006800000e0000 */
[----:B------:R-:W2:Y:S04]  /*59e0*/  SHFL.IDX PT, R3, R3, RZ, 0x1e1f ;  /* 0x001e1fff03037589 */ /* 0x000ea800000e0000 */
[----:B------:R-:W3:Y:S04]  /*59f0*/  SHFL.IDX PT, R4, R4, RZ, 0x1e1f ;  /* 0x001e1fff04047589 */ /* 0x000ee800000e0000 */
[----:B------:R0:W4:Y:S02]  /*5a00*/  SHFL.IDX PT, R14, R5, RZ, 0x1e1f ;  /* 0x001e1fff050e7589 */ /* 0x00012400000e0000 */
.L_x_2114:
[----:B0-----:R-:W5:Y:S04]  /*5a10*/  LDL R5, [R1+0x2c] ;  /* 0x00002c0001057983 */ /* 0x001f680000100800 */
        /* <DEDUP_REMOVED lines=12> */
[----:B------:R-:W-:Y:S06]  /*5ae0*/  @P0 BRA `(.L_x_1922) ;  /* 0x00000000005c0947 */ /* 0x000fec0003800000 */
[----:B------:R-:W2:Y:S01]  /*5af0*/  LDL.64 R30, [R1+0x10] ;  /* 0x00001000011e7983 */ /* 0x000ea20000100a00 */
[----:B------:R-:W-:-:S03]  /*5b00*/  ULDC UR4, c[0x0][0x3f4] ;  /* 0x0000fd0000047ab9 */ /* 0x000fc60000000800 */
[----:B------:R-:W3:Y:S04]  /*5b10*/  LDL R15, [R1+0xc] ;  /* 0x00000c00010f7983 */ /* 0x000ee80000100800 */
[----:B------:R-:W1:Y:S01]  /*5b20*/  LDL R26, [R1+0x78] ;  /* 0x00007800011a7983 */ /* 0x000e620000100800 */
[----:B------:R-:W-:Y:S02]  /*5b30*/  CS2R R10, SRZ ;  /* 0x00000000000a7805 */ /* 0x000fe4000001ff00 */
[----:B------:R-:W-:Y:S02]  /*5b40*/  CS2R R8, SRZ ;  /* 0x0000000000087805 */ /* 0x000fe4000001ff00 */
[----:B------:R-:W-:Y:S02]  /*5b50*/  CS2R R20, SRZ ;  /* 0x0000000000147805 */ /* 0x000fe4000001ff00 */
[----:B------:R-:W-:-:S02]  /*5b60*/  CS2R R12, SRZ ;  /* 0x00000000000c7805 */ /* 0x000fc4000001ff00 */
[----:B--2---:R-:W-:Y:S02]  /*5b70*/  ISETP.GE.AND P4, PT, R30, UR4, PT ;  /* 0x000000041e007c0c */ /* 0x004fe4000bf86270 */
[----:B---3--:R-:W-:-:S11]  /*5b80*/  ISETP.GE.AND P5, PT, R15, UR4, PT ;  /* 0x000000040f007c0c */ /* 0x008fd6000bfa6270 */
[CC--:B------:R-:W-:Y:S02]  /*5b90*/  @!P4 IADD3 R6, P0, R30.reuse, R3.reuse, RZ ;  /* 0x000000031e06c210 */ /* 0x0c0fe40007f1e0ff */
[C---:B------:R-:W-:Y:S02]  /*5ba0*/  @!P5 IADD3 R24, P2, R15.reuse, R3, RZ ;  /* 0x000000030f18d210 */ /* 0x040fe40007f5e0ff */
[----:B------:R-:W-:Y:S02]  /*5bb0*/  @!P4 SHF.R.S32.HI R3, RZ, 0x1f, R30 ;  /* 0x0000001fff03c819 */ /* 0x000fe4000001141e */
[-C--:B----4-:R-:W-:Y:S01]  /*5bc0*/  @!P4 IADD3 R30, P1, R30, R14.reuse, RZ ;  /* 0x0000000e1e1ec210 */ /* 0x090fe20007f3e0ff */
[C-C-:B-1----:R-:W-:Y:S01]  /*5bd0*/  @!P5 IMAD.X R25, R0.reuse, 0x1, R26.reuse, P2 ;  /* 0x000000010019d824 */ /* 0x142fe200010e061a */
[----:B------:R-:W-:Y:S01]  /*5be0*/  @!P5 IADD3 R14, P3, R15, R14, RZ ;  /* 0x0000000e0f0ed210 */ /* 0x000fe20007f7e0ff */
[--C-:B------:R-:W-:Y:S02]  /*5bf0*/  @!P4 IMAD.X R7, R0, 0x1, R3.reuse, P0 ;  /* 0x000000010007c824 */ /* 0x100fe400000e0603 */
[C---:B------:R-:W-:Y:S01]  /*5c00*/  @!P4 IMAD.X R31, R4.reuse, 0x1, R3, P1 ;  /* 0x00000001041fc824 */ /* 0x040fe200008e0603 */
[----:B------:R0:W5:Y:S01]  /*5c10*/  @!P5 LD.E.64 R10, desc[UR40][R24.64] ;  /* 0x00000028180ad980 */ /* 0x000162000c101b00 */
[----:B------:R-:W-:-:S03]  /*5c20*/  @!P5 IMAD.X R15, R4, 0x1, R26, P3 ;  /* 0x00000001040fd824 */ /* 0x000fc600018e061a */
[----:B------:R0:W5:Y:S04]  /*5c30*/  @!P4 LD.E.64 R20, desc[UR40][R6.64] ;  /* 0x000000280614c980 */ /* 0x000168000c101b00 */
[----:B------:R0:W5:Y:S04]  /*5c40*/  @!P5 LD.E.64 R8, desc[UR40][R14.64] ;  /* 0x000000280e08d980 */ /* 0x000168000c101b00 */
[----:B------:R0:W5:Y:S02]  /*5c50*/  @!P4 LD.E.64 R12, desc[UR40][R30.64] ;  /* 0x000000281e0cc980 */ /* 0x000164000c101b00 */
.L_x_1922:
[----:B------:R-:W-:Y:S05]  /*5c60*/  BSYNC B1 ;  /* 0x0000000000017941 */ /* 0x000fea0003800000 */
.L_x_1921:
[----:B-1----:R-:W2:Y:S01]  /*5c70*/  LDL.LU R0, [R1+0x54] ;  /* 0x0000540001007983 */ /* 0x002ea20000300800 */
[----:B------:R-:W1:Y:S01]  /*5c80*/  SYNCS.PHASECHK.TRANS64.TRYWAIT P0, [R16+URZ+0x13200], R5 ;  /* 0x01320005100075a7 */ /* 0x000e62000800017f */
[----:B------:R-:W-:Y:S01]  /*5c90*/  BSSY B1, `(.L_x_1923) ;  /* 0x0000005000017945 */ /* 0x000fe20003800000 */
[----:B--2---:R-:W-:-:S05]  /*5ca0*/  IMAD R0, R0, -0xc0, R27 ;  /* 0xffffff4000007824 */ /* 0x004fca00078e021b */
[----:B------:R-:W-:-:S04]  /*5cb0*/  VIMNMX R3, R0, 0xc0, PT ;  /* 0x000000c000037848 */ /* 0x000fc80003fe0100 */
[----:B------:R-:W-:Y:S01]  /*5cc0*/  ISETP.GE.AND P1, PT, R156, R3, PT ;  /* 0x000000039c00720c */ /* 0x000fe20003f26270 */
[----:B-1----:R-:W-:-:S12]  /*5cd0*/  @!P0 BRA `(.L_x_1924) ;  /* 0x0000012c00f48947 */ /* 0x002fd80003800000 */
.L_x_2115:
[----:B------:R-:W-:Y:S05]  /*5ce0*/  BSYNC B1 ;  /* 0x0000000000017941 */ /* 0x000fea0003800000 */
.L_x_1923:
[----:B------:R-:W-:Y:S05]  /*5cf0*/  @P1 BRA `(.L_x_1925) ;  /* 0x0000002400081947 */ /* 0x000fea0003800000 */
[----:B0-----:R-:W2:Y:S01]  /*5d00*/  LDL.64 R6, [R1+0x10] ;  /* 0x0000100001067983 */ /* 0x001ea20000100a00 */
[----:B------:R-:W2:Y:S03]  /*5d10*/  LDC R0, c[0x0][0x3f4] ;  /* 0x0000fd00ff007b82 */ /* 0x000ea60000000800 */
[----:B------:R-:W3:Y:S04]  /*5d20*/  LDL R3, [R1+0xc] ;  /* 0x00000c0001037983 */ /* 0x000ee80000100800 */
[----:B------:R0:W5:Y:S01]  /*5d30*/  LDL R36, [R1+0x18] ;  /* 0x0000180001247983 */ /* 0x0001620000100800 */
[----:B------:R-:W-:Y:S01]  /*5d40*/  BSSY B1, `(.L_x_1926) ;  /* 0x000007b000017945 */ /* 0x000fe20003800000 */
[----:B--2---:R-:W-:-:S02]  /*5d50*/  ISETP.GE.AND P0, PT, R6, R0, PT ;  /* 0x000000000600720c */ /* 0x004fc40003f06270 */
[----:B---3--:R-:W-:-:S11]  /*5d60*/  ISETP.GE.AND P1, PT, R3, R0, PT ;  /* 0x000000000300720c */ /* 0x008fd60003f26270 */
[----:B0-----:R-:W-:Y:S05]  /*5d70*/  @P0 BRA `(.L_x_1927) ;  /* 0x0000000400dc0947 */ /* 0x001fea0003800000 */
[----:B-----5:R-:W-:Y:S01]  /*5d80*/  IMAD.IADD R0, R16, 0x1, R36 ;  /* 0x0000000110007824 */ /* 0x020fe200078e0224 */
[----:B----4-:R-:W-:Y:S02]  /*5d90*/  SHF.R.U32.HI R14, RZ, 0x8, R20 ;  /* 0x00000008ff0e7819 */ /* 0x010fe40000011614 */
[----:B------:R-:W-:Y:S02]  /*5da0*/  LOP3.LUT R3, R20, 0xff, RZ, 0xc0, !PT ;  /* 0x000000ff14037812 */ /* 0x000fe400078ec0ff */
[----:B-1----:R-:W0:Y:S01]  /*5db0*/  LDS.128 R4, [R0+0xb000] ;  /* 0x00b0000000047984 */ /* 0x002e220000000c00 */
        /* <DEDUP_REMOVED lines=115> */
.L_x_1927:
[----:B------:R-:W-:Y:S05]  /*64f0*/  BSYNC B1 ;  /* 0x0000000000017941 */ /* 0x000fea0003800000 */
.L_x_1926:
[----:B------:R-:W-:Y:S05]  /*6500*/  @P1 BRA `(.L_x_1925) ;  /* 0x0000001c00041947 */ /* 0x000fea0003800000 */
[----:B0-----:R-:W2:Y:S01]  /*6510*/  LDL R0, [R1+0x74] ;  /* 0x0000740001007983 */ /* 0x001ea20000100800 */
[----:B-----5:R-:W-:Y:S01]  /*6520*/  IMAD.IADD R3, R16, 0x1, R36 ;  /* 0x0000000110037824 */ /* 0x020fe200078e0224 */
[----:B------:R-:W-:Y:S02]  /*6530*/  SHF.R.U32.HI R13, RZ, 0x8, R11 ;  /* 0x00000008ff0d7819 */ /* 0x000fe4000001160b */
[----:B------:R-:W-:Y:S02]  /*6540*/  SHF.R.U32.HI R24, RZ, 0x8, R9 ;  /* 0x00000008ff187819 */ /* 0x000fe40000011609 */
[----:B------:R-:W-:Y:S02]  /*6550*/  SHF.R.U32.HI R15, RZ, 0x8, R8 ;  /* 0x00000008ff0f7819 */ /* 0x000fe40000011608 */
[----:B----4-:R-:W-:Y:S02]  /*6560*/  LOP3.LUT R14, R11, 0xff, RZ, 0xc0, !PT ;  /* 0x000000ff0b0e7812 */ /* 0x010fe400078ec0ff */
[----:B------:R-:W-:-:S02]  /*6570*/  LOP3.LUT R25, R9, 0xff, RZ, 0xc0, !PT ;  /* 0x000000ff09197812 */ /* 0x000fc400078ec0ff */
        /* <DEDUP_REMOVED lines=24> */
[----:B--2---:R-:W-:Y:S01]  /*6700*/  LOP3.LUT P0, RZ, R0, 0x2, RZ, 0xc0, !PT ;  /* 0x0000000200ff7812 */ /* 0x004fe2000780c0ff */
[----:B------:R-:W-:-:S12]  /*6710*/  VIADD R0, R3, 0x20 ;  /* 0x0000002003007836 */ /* 0x000fd80000000000 */
[----:B------:R-:W-:Y:S01]  /*6720*/  @P0 VIADD R0, R3, 0xffffffe0 ;  /* 0xffffffe003000836 */ /* 0x000fe20000000000 */
[----:B------:R-:W-:-:S04]  /*6730*/  SHF.R.U32.HI R3, RZ, 0x8, R10 ;  /* 0x00000008ff037819 */ /* 0x000fc8000001160a */
[----:B-1----:R-:W0:Y:S01]  /*6740*/  LDS.128 R4, [R0+0xb000] ;  /* 0x00b0000000047984 */ /* 0x002e220000000c00 */
        /* <DEDUP_REMOVED lines=92> */
.L_x_1919:
        /* <DEDUP_REMOVED lines=18> */
[C---:B------:R-:W-:Y:S01]  /*6e30*/  IMAD R13, R7.reuse, UR5, R6 ;  /* 0x00000005070d7c24 */ /* 0x040fe2000f8e0206 */
[----:B------:R-:W-:Y:S01]  /*6e40*/  ULDC.64 UR4, c[0x0][0x3e8] ;  /* 0x0000fa0000047ab9 */ /* 0x000fe20000000a00 */
[----:B------:R-:W-:Y:S01]  /*6e50*/  IMAD R0, R0, UR6, RZ ;  /* 0x0000000600007c24 */ /* 0x000fe2000f8e02ff */
[----:B------:R-:W-:Y:S01]  /*6e60*/  IADD3 R3, P0, R4, UR4, RZ ;  /* 0x0000000404037c10 */ /* 0x000fe2000ff1e0ff */
[----:B------:R-:W-:Y:S01]  /*6e70*/  UMOV UR4, 0xffffffff ;  /* 0xffffffff00047882 */ /* 0x000fe20000000000 */
[----:B------:R-:W-:Y:S01]  /*6e80*/  IADD3 R4, P1, R20, UR8, RZ ;  /* 0x0000000814047c10 */ /* 0x000fe2000ff3e0ff */
[----:B------:R-:W-:Y:S01]  /*6e90*/  IMAD R20, R7, UR7, R0 ;  /* 0x0000000707147c24 */ /* 0x000fe2000f8e0200 */
[----:B------:R-:W-:-:S04]  /*6ea0*/  IADD3.X R13, R5, UR5, R13, P0, !PT ;  /* 0x00000005050d7c10 */ /* 0x000fc800087fe40d */
[----:B------:R-:W-:Y:S01]  /*6eb0*/  IADD3.X R20, R21, UR9, R20, P1, !PT ;  /* 0x0000000915147c10 */ /* 0x000fe20008ffe414 */
[----:B------:R-:W-:Y:S06]  /*6ec0*/  BRA.DIV UR4, `(.L_x_1928) ;  /* 0x0000011e048c7947 */ /* 0x000fec000b800000 */
[----:B------:R0:W1:Y:S04]  /*6ed0*/  SHFL.IDX PT, R0, R13, RZ, 0x1e1f ;  /* 0x001e1fff0d007589 */ /* 0x00006800000e0000 */
[----:B------:R-:W2:Y:S04]  /*6ee0*/  SHFL.IDX PT, R3, R3, RZ, 0x1e1f ;  /* 0x001e1fff03037589 */ /* 0x000ea800000e0000 */
[----:B------:R-:W3:Y:S04]  /*6ef0*/  SHFL.IDX PT, R20, R20, RZ, 0x1e1f ;  /* 0x001e1fff14147589 */ /* 0x000ee800000e0000 */
[----:B------:R0:W4:Y:S02]  /*6f00*/  SHFL.IDX PT, R14, R4, RZ, 0x1e1f ;  /* 0x001e1fff040e7589 */ /* 0x00012400000e0000 */
.L_x_2121:
[----:B0-----:R-:W5:Y:S01]  /*6f10*/  LDL R4, [R1+0x2c] ;  /* 0x00002c0001047983 */ /* 0x001f620000100800 */
[----:B------:R-:W0:Y:S03]  /*6f20*/  LDC R27, c[0x0][0x3f4] ;  /* 0x0000fd00ff1b7b82 */ /* 0x000e260000000800 */
[----:B------:R-:W2:Y:S01]  /*6f30*/  LDL R5, [R1+0x68] ;  /* 0x0000680001057983 */ /* 0x000ea20000100800 */
[----:B------:R-:W-:Y:S01]  /*6f40*/  BSSY B1, `(.L_x_1929) ;  /* 0x0000017000017945 */ /* 0x000fe20003800000 */
[----:B------:R-:W-:Y:S01]  /*6f50*/  CS2R R6, SRZ ;  /* 0x0000000000067805 */ /* 0x000fe2000001ff00 */
[----:B-----5:R-:W-:Y:S01]  /*6f60*/  IMAD R25, R4, R8, RZ ;  /* 0x0000000804197224 */ /* 0x020fe200078e02ff */
[----:B------:R-:W-:Y:S02]  /*6f70*/  CS2R R8, SRZ ;  /* 0x0000000000087805 */ /* 0x000fe4000001ff00 */
[----:B--2---:R-:W-:-:S02]  /*6f80*/  LEA.HI R4, R5, R5, RZ, 0x1 ;  /* 0x0000000505047211 */ /* 0x004fc400078f08ff */
[----:B------:R-:W-:Y:S02]  /*6f90*/  ISETP.GE.AND P0, PT, R10, R25, PT ;  /* 0x000000190a00720c */ /* 0x000fe40003f06270 */
[----:B------:R-:W-:Y:S02]  /*6fa0*/  CS2R R10, SRZ ;  /* 0x00000000000a7805 */ /* 0x000fe4000001ff00 */
[----:B------:R-:W-:-:S05]  /*6fb0*/  LOP3.LUT R4, R4, 0xfffffffe, RZ, 0xc0, !PT ;  /* 0xfffffffe04047812 */ /* 0x000fca00078ec0ff */
[----:B------:R-:W-:Y:S01]  /*6fc0*/  IMAD.IADD R21, R5, 0x1, -R4 ;  /* 0x0000000105157824 */ /* 0x000fe200078e0a04 */
[----:B------:R-:W-:-:S04]  /*6fd0*/  CS2R R4, SRZ ;  /* 0x0000000000047805 */ /* 0x000fc8000001ff00 */
        /* <DEDUP_REMOVED lines=13> */
.L_x_1930:
[----:B------:R-:W-:Y:S05]  /*70b0*/  BSYNC B1 ;  /* 0x0000000000017941 */ /* 0x000fea0003800000 */
.L_x_1929:
[----:B-1----:R-:W2:Y:S01]  /*70c0*/  LDL.LU R0, [R1+0x54] ;  /* 0x0000540001007983 */ /* 0x002ea20000300800 */
[----:B------:R-:W1:Y:S01]  /*70d0*/  SYNCS.PHASECHK.TRANS64.TRYWAIT P1, [R16+URZ+0x13200], R21 ;  /* 0x01320015100075a7 */ /* 0x000e62000802017f */
[----:B------:R-:W-:Y:S01]  /*70e0*/  ISETP.GE.AND P0, PT, R18, R27, PT ;  /* 0x0000001b1200720c */ /* 0x000fe20003f06270 */
[----:B------:R-:W-:Y:S01]  /*70f0*/  BSSY B1, `(.L_x_1931) ;  /* 0x0000005000017945 */ /* 0x000fe20003800000 */
[----:B--2---:R-:W-:-:S05]  /*7100*/  IMAD R0, R0, -0xc0, R25 ;  /* 0xffffff4000007824 */ /* 0x004fca00078e0219 */
[----:B------:R-:W-:-:S04]  /*7110*/  VIMNMX R3, R0, 0xc0, PT ;  /* 0x000000c000037848 */ /* 0x000fc80003fe0100 */
[----:B------:R-:W-:Y:S01]  /*7120*/  ISETP.GE.OR P0, PT, R156, R3, P0 ;  /* 0x000000039c00720c */ /* 0x000fe20000706670 */
[----:B-1----:R-:W-:-:S12]  /*7130*/  @!P1 BRA `(.L_x_1932) ;  /* 0x0000011c005c9947 */ /* 0x002fd80003800000 */
.L_x_2122:
[----:B------:R-:W-:Y:S05]  /*7140*/  BSYNC B1 ;  /* 0x0000000000017941 */ /* 0x000fea0003800000 */
.L_x_1931:
[----:B------:R-:W-:Y:S05]  /*7150*/  @P0 BRA `(.L_x_1925) ;  /* 0x0000000c00f00947 */ /* 0x000fea0003800000 */
[----:B------:R-:W2:Y:S04]  /*7160*/  LDL R37, [R1+0x34] ;  /* 0x0000340001257983 */ /* 0x000ea80000100800 */
[----:B------:R-:W2:Y:S04]  /*7170*/  LDL R34, [R1+0x38] ;  /* 0x0000380001227983 */ /* 0x000ea80000100800 */
[----:B------:R-:W2:Y:S04]  /*7180*/  LDL R32, [R1+0x3c] ;  /* 0x00003c0001207983 */ /* 0x000ea80000100800 */
[----:B------:R-:W2:Y:S01]  /*7190*/  LDL R48, [R1+0x7c] ;  /* 0x00007c0001307983 */ /* 0x000ea20000100800 */
[----:B-----5:R-:W-:-:S02]  /*71a0*/  SHF.R.U32.HI R0, RZ, 0x8, R4 ;  /* 0x00000008ff007819 */ /* 0x020fc40000011604 */
[----:B------:R-:W-:Y:S02]  /*71b0*/  LOP3.LUT R3, R4, 0xff, RZ, 0xc0, !PT ;  /* 0x000000ff04037812 */ /* 0x000fe400078ec0ff */
[----:B------:R-:W-:Y:S02]  /*71c0*/  LOP3.LUT R0, R0, 0xff, RZ, 0xc0, !PT ;  /* 0x000000ff00007812 */ /* 0x000fe400078ec0ff */
[----:B------:R-:W-:Y:S02]  /*71d0*/  SHF.R.U32.HI R25, RZ, 0x8, R5 ;  /* 0x00000008ff197819 */ /* 0x000fe40000011605 */
[----:B---3--:R-:W-:Y:S02]  /*71e0*/  PRMT R20, R0, 0x7604, R3 ;  /* 0x0000760400147816 */ /* 0x008fe40000000003 */
        /* <DEDUP_REMOVED lines=16> */
[----:B----4-:R-:W-:Y:S02]  /*72f0*/  SHF.R.U32.HI R14, RZ, 0x8, R7 ;  /* 0x00000008ff0e7819 */ /* 0x010fe40000011607 */
        /* <DEDUP_REMOVED lines=10> */
[----:B------:R-:W-:-:S04]  /*73a0*/  SHF.R.U32.HI R30, RZ, 0x10, R6 ;  /* 0x00000010ff1e7819 */ /* 0x000fc80000011606 */
[----:B------:R-:W-:-:S04]  /*73b0*/  LOP3.LUT R30, R30, 0xff, RZ, 0xc0, !PT ;  /* 0x000000ff1e1e7812 */ /* 0x000fc800078ec0ff */
[----:B------:R-:W-:Y:S02]  /*73c0*/  PRMT R31, R30, 0x7054, R31 ;  /* 0x000070541e1f7816 */ /* 0x000fe4000000001f */
[----:B------:R-:W-:-:S04]  /*73d0*/  SHF.R.U32.HI R30, RZ, 0x10, R10 ;  /* 0x00000010ff1e7819 */ /* 0x000fc8000001160a */
[----:B------:R-:W-:-:S04]  /*73e0*/  LOP3.LUT R30, R30, 0xff, RZ, 0xc0, !PT ;  /* 0x000000ff1e1e7812 */ /* 0x000fc800078ec0ff */
[----:B------:R-:W-:Y:S02]  /*73f0*/  PRMT R41, R30, 0x7054, R41 ;  /* 0x000070541e297816 */ /* 0x000fe40000000029 */
[----:B--2---:R-:W-:Y:S02]  /*7400*/  LOP3.LUT R0, R37, 0x30, R0, 0xf8, !PT ;  /* 0x0000003025007812 */ /* 0x004fe400078ef800 */
[----:B------:R-:W-:Y:S02]  /*7410*/  PRMT R37, R21, 0x7604, R24 ;  /* 0x0000760415257816 */ /* 0x000fe40000000018 */
[----:B------:R-:W-:Y:S02]  /*7420*/  LOP3.LUT R3, R0, R34, RZ, 0x3c, !PT ;  /* 0x0000002200037212 */ /* 0x000fe400078e3cff */
[----:B------:R-:W-:Y:S02]  /*7430*/  SHF.R.U32.HI R21, RZ, 0x10, R5 ;  /* 0x00000010ff157819 */ /* 0x000fe40000011605 */
[----:B------:R-:W-:-:S02]  /*7440*/  IADD3 R0, R16, R32, R3 ;  /* 0x0000002010007210 */ /* 0x000fc40007ffe003 */
[----:B------:R-:W-:Y:S01]  /*7450*/  SHF.R.U32.HI R32, RZ, 0x10, R7 ;  /* 0x00000010ff207819 */ /* 0x000fe20000011607 */
[----:B------:R-:W-:Y:S01]  /*7460*/  LDS.128 R12, [R48+0xb000] ;  /* 0x00b00000300c7984 */ /* 0x000fe20000000c00 */
[----:B------:R-:W-:Y:S02]  /*7470*/  LOP3.LUT R21, R21, 0xff, RZ, 0xc0, !PT ;  /* 0x000000ff15157812 */ /* 0x000fe400078ec0ff */
[----:B------:R-:W-:Y:S01]  /*7480*/  SHF.R.U32.HI R3, RZ, 0x10, R4 ;  /* 0x00000010ff037819 */ /* 0x000fe20000011604 */
[----:B------:R-:W0:Y:S01]  /*7490*/  LDS.128 R24, [R0+0xb000] ;  /* 0x00b0000000187984 */ /* 0x000e220000000c00 */
[----:B------:R-:W-:Y:S02]  /*74a0*/  LOP3.LUT R32, R32, 0xff, RZ, 0xc0, !PT ;  /* 0x000000ff20207812 */ /* 0x000fe400078ec0ff */
[----:B------:R-:W-:Y:S02]  /*74b0*/  PRMT R21, R21, 0x7054, R28 ;  /* 0x0000705415157816 */ /* 0x000fe4000000001c */
[----:B------:R-:W-:-:S02]  /*74c0*/  LOP3.LUT R3, R3, 0xff, RZ, 0xc0, !PT ;  /* 0x000000ff03037812 */ /* 0x000fc400078ec0ff */
[----:B------:R-:W-:Y:S02]  /*74d0*/  SHF.R.U32.HI R28, RZ, 0x10, R9 ;  /* 0x00000010ff1c7819 */ /* 0x000fe40000011609 */
[----:B------:R-:W-:Y:S02]  /*74e0*/  PRMT R33, R32, 0x7054, R33 ;  /* 0x0000705420217816 */ /* 0x000fe40000000021 */
[----:B------:R-:W-:Y:S02]  /*74f0*/  PRMT R3, R3, 0x7054, R20 ;  /* 0x0000705403037816 */ /* 0x000fe40000000014 */
[----:B------:R-:W-:Y:S02]  /*7500*/  SHF.R.U32.HI R32, RZ, 0x10, R11 ;  /* 0x00000010ff207819 */ /* 0x000fe4000001160b */
[----:B------:R-:W-:Y:S02]  /*7510*/  LOP3.LUT R28, R28, 0xff, RZ, 0xc0, !PT ;  /* 0x000000ff1c1c7812 */ /* 0x000fe400078ec0ff */
[----:B------:R-:W-:-:S02]  /*7520*/  SHF.R.U32.HI R20, RZ, 0x10, R8 ;  /* 0x00000010ff147819 */ /* 0x000fc40000011608 */
[----:B------:R-:W-:Y:S02]  /*7530*/  LOP3.LUT R32, R32, 0xff, RZ, 0xc0, !PT ;  /* 0x000000ff20207812 */ /* 0x000fe400078ec0ff */
[----:B------:R-:W-:Y:S02]  /*7540*/  PRMT R39, R28, 0x7054, R37 ;  /* 0x000070541c277816 */ /* 0x000fe40000000025 */
[----:B------:R-:W-:Y:S02]  /*7550*/  LOP3.LUT R20, R20, 0xff, RZ, 0xc0, !PT ;  /* 0x000000ff14147812 */ /* 0x000fe400078ec0ff */
[----:B------:R-:W-:Y:S02]  /*7560*/  PRMT R43, R32, 0x7054, R43 ;  /* 0x00007054202b7816 */ /* 0x000fe4000000002b */
[----:B------:R-:W-:Y:S02]  /*7570*/  LOP3.LUT R39, R39, 0xff000000, R9, 0xf8, !PT ;  /* 0xff00000027277812 */ /* 0x000fe400078ef809 */
[----:B------:R-:W-:-:S02]  /*7580*/  PRMT R35, R20, 0x7054, R35 ;  /* 0x0000705414237816 */ /* 0x000fc40000000023 */
[----:B------:R-:W-:Y:S02]  /*7590*/  LOP3.LUT R34, R21, 0xff000000, R5, 0xf8, !PT ;  /* 0xff00000015227812 */ /* 0x000fe400078ef805 */
[----:B------:R-:W-:Y:S02]  /*75a0*/  LOP3.LUT R20, R3, 0xff000000, R4, 0xf8, !PT ;  /* 0xff00000003147812 */ /* 0x000fe400078ef804 */
[----:B------:R-:W-:Y:S02]  /*75b0*/  LOP3.LUT R4, R41, 0xff000000, R10, 0xf8, !PT ;  /* 0xff00000029047812 */ /* 0x000fe400078ef80a */
[----:B------:R-:W-:Y:S02]  /*75c0*/  LOP3.LUT R43, R43, 0xff000000, R11, 0xf8, !PT ;  /* 0xff0000002b2b7812 */ /* 0x000fe400078ef80b */
[----:B------:R-:W-:Y:S02]  /*75d0*/  F2FP.F16.E4M3.UNPACK_B R40, R39 ;  /* 0x00000027ff28723e */ /* 0x000fe400020006ff */
[----:B0-----:R-:W-:-:S02]  /*75e0*/  F2FP.F16.E4M3.UNPACK_B R10, R25 ;  /* 0x00000019ff0a723e */ /* 0x001fc400020006ff */
[----:B------:R-:W-:Y:S02]  /*75f0*/  F2FP.F16.E4M3.UNPACK_B R11, R34 ;  /* 0x00000022ff0b723e */ /* 0x000fe400020006ff */
[----:B------:R-:W-:Y:S01]  /*7600*/  LOP3.LUT R3, R31, 0xff000000, R6, 0xf8, !PT ;  /* 0xff0000001f037812 */ /* 0x000fe200078ef806 */
[--C-:B------:R-:W-:Y:S01]  /*7610*/  HADD2.F32 R6, -RZ, R10.reuse.H0_H0 ;  /* 0x2000000aff067230 */ /* 0x100fe20000004100 */
[----:B------:R-:W-:Y:S01]  /*7620*/  LOP3.LUT R28, R35, 0xff000000, R8, 0xf8, !PT ;  /* 0xff000000231c7812 */ /* 0x000fe200078ef808 */
[----:B------:R-:W-:Y:S01]  /*7630*/  HADD2.F32 R10, -RZ, R10.H1_H1 ;  /* 0x3000000aff0a7230 */ /* 0x000fe20000004100 */
[----:B------:R-:W-:Y:S02]  /*7640*/  LOP3.LUT R37, R33, 0xff000000, R7, 0xf8, !PT ;  /* 0xff00000021257812 */ /* 0x000fe400078ef807 */
[-C--:B------:R-:W-:Y:S02]  /*7650*/  F2FP.F16.E4M3.UNPACK_B R8, R13.reuse ;  /* 0x0000000dff08723e */ /* 0x080fe400020006ff */
[----:B------:R-:W-:-:S02]  /*7660*/  F2FP.F16.E4M3.UNPACK_B R30, R13.H1 ;  /* 0x0000000dff1e723e */ /* 0x000fc400030006ff */
[-C--:B------:R-:W-:Y:S01]  /*7670*/  F2FP.F16.E4M3.UNPACK_B R31, R15.reuse ;  /* 0x0000000fff1f723e */ /* 0x080fe200020006ff */
[----:B------:R-:W-:Y:S01]  /*7680*/  HADD2.F32 R9, -RZ, R8.H0_H0 ;  /* 0x20000008ff097230 */ /* 0x000fe20000004100 */
[----:B------:R-:W-:Y:S01]  /*7690*/  F2FP.F16.E4M3.UNPACK_B R36, R15.H1 ;  /* 0x0000000fff24723e */ /* 0x000fe200030006ff */
[----:B------:R-:W-:Y:S01]  /*76a0*/  HADD2.F32 R15, -RZ, R40.H0_H0 ;  /* 0x20000028ff0f7230 */ /* 0x000fe20000004100 */
[-C--:B------:R-:W-:Y:S01]  /*76b0*/  F2FP.F16.E4M3.UNPACK_B R13, R12.reuse ;  /* 0x0000000cff0d723e */ /* 0x080fe200020006ff */
[----:B------:R-:W-:Y:S01]  /*76c0*/  HADD2.F32 R8, -RZ, R8.H1_H1 ;  /* 0x30000008ff087230 */ /* 0x000fe20000004100 */
[----:B------:R-:W-:Y:S01]  /*76d0*/  F2FP.F16.E4M3.UNPACK_B R33, R12.H1 ;  /* 0x0000000cff21723e */ /* 0x000fe200030006ff */
[----:B------:R-:W-:Y:S01]  /*76e0*/  HADD2.F32 R12, -RZ, R11.H0_H0 ;  /* 0x2000000bff0c7230 */ /* 0x000fe20000004100 */
[-C--:B------:R-:W-:Y:S02]  /*76f0*/  F2FP.F16.E4M3.UNPACK_B R21, R24.reuse ;  /* 0x00000018ff15723e */ /* 0x080fe400020006ff */
[----:B------:R-:W-:Y:S01]  /*7700*/  F2FP.F16.E4M3.UNPACK_B R35, R24.H1 ;  /* 0x00000018ff23723e */ /* 0x000fe200030006ff */
[C---:B------:R-:W-:Y:S01]  /*7710*/  FMUL.FTZ R24, R6.reuse, R15 ;  /* 0x0000000f06187220 */ /* 0x040fe20000410000 */
[----:B------:R-:W-:Y:S01]  /*7720*/  FMUL.FTZ R42, R6, R12 ;  /* 0x0000000c062a7220 */ /* 0x000fe20000410000 */
[----:B------:R-:W-:-:S02]  /*7730*/  F2FP.F16.E4M3.UNPACK_B R25, R25.H1 ;  /* 0x00000019ff19723e */ /* 0x000fc400030006ff */
[----:B------:R-:W-:Y:S01]  /*7740*/  F2FP.F16.E4M3.UNPACK_B R39, R39.H1 ;  /* 0x00000027ff27723e */ /* 0x000fe200030006ff */
[C---:B------:R-:W-:Y:S01]  /*7750*/  FFMA.FTZ R6, R9.reuse, R12, -R24 ;  /* 0x0000000c09067223 */ /* 0x040fe20000010818 */
[----:B------:R-:W-:Y:S01]  /*7760*/  F2FP.F16.E4M3.UNPACK_B R34, R34.H1 ;  /* 0x00000022ff22723e */ /* 0x000fe200030006ff */
[----:B------:R-:W-:Y:S01]  /*7770*/  FFMA.FTZ R9, R9, R15, R42 ;  /* 0x0000000f09097223 */ /* 0x000fe2000001002a */
[-C--:B------:R-:W-:Y:S01]  /*7780*/  F2FP.F16.E4M3.UNPACK_B R32, R27.reuse ;  /* 0x0000001bff20723e */ /* 0x080fe200020006ff */
[----:B------:R-:W-:Y:S01]  /*7790*/  HADD2.F32 R15, -RZ, R11.H1_H1 ;  /* 0x3000000bff0f7230 */ /* 0x000fe20000004100 */
[----:B------:R-:W-:Y:S01]  /*77a0*/  F2FP.F16.E4M3.UNPACK_B R38, R27.H1 ;  /* 0x0000001bff26723e */ /* 0x000fe200030006ff */
[----:B------:R-:W-:Y:S01]  /*77b0*/  HADD2.F32 R27, -RZ, R40.H1_H1 ;  /* 0x30000028ff1b7230 */ /* 0x000fe20000004100 */
[-C--:B------:R-:W-:Y:S01]  /*77c0*/  F2FP.F16.E4M3.UNPACK_B R7, R26.reuse ;  /* 0x0000001aff07723e */ /* 0x080fe200020006ff */
[----:B------:R-:W-:Y:S01]  /*77d0*/  HADD2.F32 R40, -RZ, R39.H0_H0 ;  /* 0x20000027ff287230 */ /* 0x000fe20000004100 */
[----:B------:R-:W-:Y:S01]  /*77e0*/  F2FP.F16.E4M3.UNPACK_B R26, R26.H1 ;  /* 0x0000001aff1a723e */ /* 0x000fe200030006ff */
[----:B------:R-:W-:-:S02]  /*77f0*/  HADD2.F32 R11, -RZ, R25.H0_H0 ;  /* 0x20000019ff0b7230 */ /* 0x000fc40000004100 */
[C---:B------:R-:W-:Y:S01]  /*7800*/  FMUL.FTZ R41, R10.reuse, R27 ;  /* 0x0000001b0a297220 */ /* 0x040fe20000410000 */
[----:B------:R-:W-:Y:S02]  /*7810*/  HADD2.F32 R24, -RZ, R34.H0_H0 ;  /* 0x20000022ff187230 */ /* 0x000fe40000004100 */
[-C--:B------:R-:W-:Y:S01]  /*7820*/  FMUL.FTZ R10, R10, R15.reuse ;  /* 0x0000000f0a0a7220 */ /* 0x080fe20000410000 */
[----:B------:R-:W-:Y:S02]  /*7830*/  HADD2.F32 R12, -RZ, R30.H0_H0 ;  /* 0x2000001eff0c7230 */ /* 0x000fe40000004100 */
[C---:B------:R-:W-:Y:S01]  /*7840*/  FMUL.FTZ R45, R11.reuse, R40 ;  /* 0x000000280b2d7220 */ /* 0x040fe20000410000 */
[----:B------:R-:W-:Y:S02]  /*7850*/  HADD2.F32 R34, -RZ, R34.H1_H1 ;  /* 0x30000022ff227230 */ /* 0x000fe40000004100 */
[----:B------:R-:W-:Y:S01]  /*7860*/  FMUL.FTZ R47, R11, R24 ;  /* 0x000000180b2f7220 */ /* 0x000fe20000410000 */
[C---:B------:R-:W-:Y:S01]  /*7870*/  FFMA.FTZ R11, R8.reuse, R15, -R41 ;  /* 0x0000000f080b7223 */ /* 0x040fe20000010829 */
[----:B------:R-:W-:Y:S01]  /*7880*/  F2FP.F16.E4M3.UNPACK_B R41, R43 ;  /* 0x0000002bff29723e */ /* 0x000fe200020006ff */
[----:B------:R-:W-:Y:S01]  /*7890*/  FFMA.FTZ R8, R8, R27, R10 ;  /* 0x0000001b08087223 */ /* 0x000fe2000001000a */
[----:B------:R-:W-:Y:S01]  /*78a0*/  HADD2.F32 R27, -RZ, R39.H1_H1 ;  /* 0x30000027ff1b7230 */ /* 0x000fe20000004100 */
[----:B------:R-:W-:Y:S01]  /*78b0*/  F2FP.F16.E4M3.UNPACK_B R39, R37 ;  /* 0x00000025ff27723e */ /* 0x000fe200020006ff */
[----:B------:R-:W-:-:S02]  /*78c0*/  HADD2.F32 R25, -RZ, R25.H1_H1 ;  /* 0x30000019ff197230 */ /* 0x000fc40000004100 */
[C---:B------:R-:W-:Y:S01]  /*78d0*/  FFMA.FTZ R10, R12.reuse, R24, -R45 ;  /* 0x000000180c0a7223 */ /* 0x040fe2000001082d */
[----:B------:R-:W-:Y:S02]  /*78e0*/  HADD2.F32 R42, -RZ, R41.H0_H0 ;  /* 0x20000029ff2a7230 */ /* 0x000fe40000004100 */
[----:B------:R-:W-:Y:S01]  /*78f0*/  FFMA.FTZ R12, R12, R40, R47 ;  /* 0x000000280c0c7223 */ /* 0x000fe2000001002f */
        /* <DEDUP_REMOVED lines=8> */
[----:B------:R-:W-:Y:S01]  /*7980*/  F2FP.F16.E4M3.UNPACK_B R37, R37.H1 ;  /* 0x00000025ff25723e */ /* 0x000fe200030006ff */
[----:B------:R-:W-:Y:S01]  /*7990*/  FFMA.FTZ R25, R24, R40, -R25 ;  /* 0x0000002818197223 */ /* 0x000fe20000010819 */
[----:B------:R-:W-:Y:S01]  /*79a0*/  F2FP.F16.E4M3.UNPACK_B R40, R43.H1 ;  /* 0x0000002bff28723e */ /* 0x000fe200030006ff */
[C---:B------:R-:W-:Y:S01]  /*79b0*/  FFMA.FTZ R15, R30.reuse, R34, -R45 ;  /* 0x000000221e0f7223 */ /* 0x040fe2000001082d */
[----:B------:R-:W-:Y:S01]  /*79c0*/  FFMA.FTZ R27, R30, R27, R44 ;  /* 0x0000001b1e1b7223 */ /* 0x000fe2000001002c */
[----:B------:R-:W-:Y:S01]  /*79d0*/  FFMA.FTZ R24, R24, R42, R47 ;  /* 0x0000002a18187223 */ /* 0x000fe2000001002f */
[----:B------:R-:W-:Y:S01]  /*79e0*/  HADD2.F32 R42, -RZ, R41.H1_H1 ;  /* 0x30000029ff2a7230 */ /* 0x000fe20000004100 */
[-C--:B------:R-:W-:Y:S01]  /*79f0*/  F2FP.F16.E4M3.UNPACK_B R5, R14.reuse ;  /* 0x0000000eff05723e */ /* 0x080fe200020006ff */
[----:B------:R-:W-:Y:S01]  /*7a00*/  HADD2.F32 R43, -RZ, R40.H0_H0 ;  /* 0x20000028ff2b7230 */ /* 0x000fe20000004100 */
[----:B------:R-:W-:Y:S01]  /*7a10*/  F2FP.F16.E4M3.UNPACK_B R14, R14.H1 ;  /* 0x0000000eff0e723e */ /* 0x000fe200030006ff */
[----:B------:R-:W-:Y:S01]  /*7a20*/  HADD2.F32 R30, -RZ, R38.H0_H0 ;  /* 0x20000026ff1e7230 */ /* 0x000fe20000004100 */
[----:B------:R-:W-:Y:S01]  /*7a30*/  F2FP.SATFINITE.E4M3.F32.PACK_AB_MERGE_C R12, R27, R12, RZ ;  /* 0x0000000c1b0c723e */ /* 0x000fe200048070ff */
[----:B------:R-:W-:-:S02]  /*7a40*/  HADD2.F32 R32, -RZ, R32.H1_H1 ;  /* 0x30000020ff207230 */ /* 0x000fc40000004100 */
[----:B------:R-:W-:Y:S02]  /*7a50*/  HADD2.F32 R41, -RZ, R37.H0_H0 ;  /* 0x20000025ff297230 */ /* 0x000fe40000004100 */
[----:B------:R-:W-:Y:S01]  /*7a60*/  FMUL.FTZ R47, R30, R43 ;  /* 0x0000002b1e2f7220 */ /* 0x000fe20000410000 */
[----:B------:R-:W-:Y:S02]  /*7a70*/  HADD2.F32 R39, -RZ, R39.H1_H1 ;  /* 0x30000027ff277230 */ /* 0x000fe40000004100 */
[----:B------:R-:W-:Y:S01]  /*7a80*/  FMUL.FTZ R44, R32, R42 ;  /* 0x0000002a202c7220 */ /* 0x000fe20000410000 */
[----:B------:R-:W-:Y:S02]  /*7a90*/  HADD2.F32 R34, -RZ, R36.H0_H0 ;  /* 0x20000024ff227230 */ /* 0x000fe40000004100 */
[----:B------:R-:W-:Y:S01]  /*7aa0*/  FMUL.FTZ R46, R30, R41 ;  /* 0x000000291e2e7220 */ /* 0x000fe20000410000 */
[----:B------:R-:W-:Y:S02]  /*7ab0*/  HADD2.F32 R31, -RZ, R31.H1_H1 ;  /* 0x3000001fff1f7230 */ /* 0x000fe40000004100 */
[----:B------:R-:W-:Y:S01]  /*7ac0*/  FMUL.FTZ R45, R32, R39 ;  /* 0x00000027202d7220 */ /* 0x000fe20000410000 */
[----:B------:R-:W-:Y:S01]  /*7ad0*/  F2FP.SATFINITE.E4M3.F32.PACK_AB_MERGE_C R9, R8, R9, R12 ;  /* 0x000000090809723e */ /* 0x000fe2000480700c */
[C---:B------:R-:W-:Y:S01]  /*7ae0*/  FFMA.FTZ R32, R34.reuse, R41, -R47 ;  /* 0x0000002922207223 */ /* 0x040fe2000001082f */
[----:B------:R-:W-:Y:S01]  /*7af0*/  FFMA.FTZ R34, R34, R43, R46 ;  /* 0x0000002b22227223 */ /* 0x000fe2000001002e */
[C---:B------:R-:W-:Y:S01]  /*7b00*/  FFMA.FTZ R30, R31.reuse, R39, -R44 ;  /* 0x000000271f1e7223 */ /* 0x040fe2000001082c */
[----:B------:R-:W-:Y:S01]  /*7b10*/  F2FP.F16.E4M3.UNPACK_B R43, R28.H1 ;  /* 0x0000001cff2b723e */ /* 0x000fe200030006ff */
[----:B------:R-:W-:Y:S01]  /*7b20*/  HADD2.F32 R44, -RZ, R40.H1_H1 ;  /* 0x30000028ff2c7230 */ /* 0x000fe20000004100 */
[----:B------:R-:W-:Y:S01]  /*7b30*/  F2FP.F16.E4M3.UNPACK_B R40, R20.H1 ;  /* 0x00000014ff28723e */ /* 0x000fe200030006ff */
[----:B------:R-:W-:Y:S01]  /*7b40*/  FFMA.FTZ R31, R31, R42, R45 ;  /* 0x0000002a1f1f7223 */ /* 0x000fe2000001002d */
        /* <DEDUP_REMOVED lines=12> */
[----:B------:R-:W-:Y:S01]  /*7c10*/  FFMA.FTZ R47, R37, R42, -R46 ;  /* 0x0000002a252f7223 */ /* 0x000fe2000001082e */
[----:B------:R-:W-:Y:S02]  /*7c20*/  HADD2.F32 R40, -RZ, R40.H1_H1 ;  /* 0x30000028ff287230 */ /* 0x000fe40000004100 */
[----:B------:R-:W-:Y:S01]  /*7c30*/  FFMA.FTZ R45, R36, R45, R38 ;  /* 0x0000002d242d7223 */ /* 0x000fe20000010026 */
[----:B------:R-:W-:-:S02]  /*7c40*/  HADD2.F32 R38, -RZ, R43.H1_H1 ;  /* 0x3000002bff267230 */ /* 0x000fc40000004100 */
[----:B------:R-:W-:Y:S01]  /*7c50*/  FFMA.FTZ R42, R36, R41, -R39 ;  /* 0x00000029242a7223 */ /* 0x000fe20000010827 */
[----:B------:R-:W-:Y:S01]  /*7c60*/  FFMA.FTZ R49, R37, R44, R49 ;  /* 0x0000002c25317223 */ /* 0x000fe20000010031 */
[----:B------:R-:W-:Y:S01]  /*7c70*/  HADD2.F32 R33, -RZ, R33.H1_H1 ;  /* 0x30000021ff217230 */ /* 0x000fe20000004100 */
[----:B------:R-:W-:Y:S01]  /*7c80*/  F2FP.F16.E4M3.UNPACK_B R36, R20 ;  /* 0x00000014ff24723e */ /* 0x000fe200020006ff */
[C---:B------:R-:W-:Y:S01]  /*7c90*/  FMUL.FTZ R20, R35.reuse, R38 ;  /* 0x0000002623147220 */ /* 0x040fe20000410000 */
[----:B------:R-:W-:Y:S01]  /*7ca0*/  F2FP.F16.E4M3.UNPACK_B R37, R28 ;  /* 0x0000001cff25723e */ /* 0x000fe200020006ff */
[-C--:B------:R-:W-:Y:S01]  /*7cb0*/  FMUL.FTZ R39, R35, R40.reuse ;  /* 0x0000002823277220 */ /* 0x080fe20000410000 */
[--C-:B------:R-:W-:Y:S02]  /*7cc0*/  HADD2.F32 R28, -RZ, R21.reuse.H0_H0 ;  /* 0x20000015ff1c7230 */ /* 0x100fe40000004100 */
[----:B------:R-:W-:Y:S01]  /*7cd0*/  FFMA.FTZ R43, R33, R40, -R20 ;  /* 0x00000028212b7223 */ /* 0x000fe20000010814 */
[----:B------:R-:W-:-:S02]  /*7ce0*/  HADD2.F32 R21, -RZ, R21.H1_H1 ;  /* 0x30000015ff157230 */ /* 0x000fc40000004100 */
[----:B------:R-:W-:Y:S01]  /*7cf0*/  FFMA.FTZ R44, R33, R38, R39 ;  /* 0x00000026212c7223 */ /* 0x000fe20000010027 */
[--C-:B------:R-:W-:Y:S01]  /*7d00*/  HADD2.F32 R35, -RZ, R37.reuse.H0_H0 ;  /* 0x20000025ff237230 */ /* 0x100fe20000004100 */
[----:B------:R-:W-:Y:S01]  /*7d10*/  F2FP.SATFINITE.E4M3.F32.PACK_AB_MERGE_C R34, R49, R34, RZ ;  /* 0x000000223122723e */ /* 0x000fe200048070ff */
[--C-:B------:R-:W-:Y:S02]  /*7d20*/  HADD2.F32 R33, -RZ, R36.reuse.H0_H0 ;  /* 0x20000024ff217230 */ /* 0x100fe40000004100 */
[----:B------:R-:W-:Y:S02]  /*7d30*/  HADD2.F32 R38, -RZ, R37.H1_H1 ;  /* 0x30000025ff267230 */ /* 0x000fe40000004100 */
[C---:B------:R-:W-:Y:S01]  /*7d40*/  FMUL.FTZ R39, R28.reuse, R35 ;  /* 0x000000231c277220 */ /* 0x040fe20000410000 */
[----:B------:R-:W-:Y:S02]  /*7d50*/  HADD2.F32 R36, -RZ, R36.H1_H1 ;  /* 0x30000024ff247230 */ /* 0x000fe40000004100 */
[----:B------:R-:W-:Y:S01]  /*7d60*/  FMUL.FTZ R41, R28, R33 ;  /* 0x000000211c297220 */ /* 0x000fe20000410000 */
[--C-:B------:R-:W-:Y:S01]  /*7d70*/  HADD2.F32 R20, -RZ, R13.reuse.H0_H0 ;  /* 0x2000000dff147230 */ /* 0x100fe20000004100 */
[----:B------:R-:W-:Y:S01]  /*7d80*/  F2FP.F16.E4M3.UNPACK_B R37, R4.H1 ;  /* 0x00000004ff25723e */ /* 0x000fe200030006ff */
[----:B------:R-:W-:-:S02]  /*7d90*/  HADD2.F32 R13, -RZ, R13.H1_H1 ;  /* 0x3000000dff0d7230 */ /* 0x000fc40000004100 */
[C---:B------:R-:W-:Y:S01]  /*7da0*/  FMUL.FTZ R40, R21.reuse, R38 ;  /* 0x0000002615287220 */ /* 0x040fe20000410000 */
[----:B------:R-:W-:Y:S01]  /*7db0*/  F2FP.F16.E4M3.UNPACK_B R28, R3.H1 ;  /* 0x00000003ff1c723e */ /* 0x000fe200030006ff */
[----:B------:R-:W-:Y:S01]  /*7dc0*/  FMUL.FTZ R21, R21, R36 ;  /* 0x0000002415157220 */ /* 0x000fe20000410000 */
[C---:B------:R-:W-:Y:S01]  /*7dd0*/  FFMA.FTZ R39, R20.reuse, R33, -R39 ;  /* 0x0000002114277223 */ /* 0x040fe20000010827 */
[----:B------:R-:W-:Y:S01]  /*7de0*/  FFMA.FTZ R41, R20, R35, R41 ;  /* 0x0000002314297223 */ /* 0x000fe20000010029 */
[----:B------:R-:W-:Y:S02]  /*7df0*/  HADD2.F32 R35, -RZ, R37.H0_H0 ;  /* 0x20000025ff237230 */ /* 0x000fe40000004100 */
[C---:B------:R-:W-:Y:S01]  /*7e00*/  FFMA.FTZ R38, R13.reuse, R38, R21 ;  /* 0x000000260d267223 */ /* 0x040fe20000010015 */
[----:B------:R-:W-:Y:S02]  /*7e10*/  HADD2.F32 R20, -RZ, R26.H0_H0 ;  /* 0x2000001aff147230 */ /* 0x000fe40000004100 */
[----:B------:R-:W-:Y:S01]  /*7e20*/  FFMA.FTZ R40, R13, R36, -R40 ;  /* 0x000000240d287223 */ /* 0x000fe20000010828 */
[--C-:B------:R-:W-:Y:S01]  /*7e30*/  HADD2.F32 R21, -RZ, R28.reuse.H0_H0 ;  /* 0x2000001cff157230 */ /* 0x100fe20000004100 */
[----:B------:R-:W-:Y:S01]  /*7e40*/  F2FP.F16.E4M3.UNPACK_B R3, R3 ;  /* 0x00000003ff03723e */ /* 0x000fe200020006ff */
[----:B------:R-:W-:-:S02]  /*7e50*/  HADD2.F32 R33, -RZ, R28.H1_H1 ;  /* 0x3000001cff217230 */ /* 0x000fc40000004100 */
[C---:B------:R-:W-:Y:S01]  /*7e60*/  FMUL.FTZ R28, R20.reuse, R35 ;  /* 0x00000023141c7220 */ /* 0x040fe20000410000 */
[----:B------:R-:W-:Y:S02]  /*7e70*/  HADD2.F32 R13, -RZ, R14.H0_H0 ;  /* 0x2000000eff0d7230 */ /* 0x000fe40000004100 */
[----:B------:R-:W-:Y:S01]  /*7e80*/  FMUL.FTZ R20, R20, R21 ;  /* 0x0000001514147220 */ /* 0x000fe20000410000 */
[----:B------:R-:W-:Y:S01]  /*7e90*/  HADD2.F32 R37, -RZ, R37.H1_H1 ;  /* 0x30000025ff257230 */ /* 0x000fe20000004100 */
[----:B------:R-:W-:Y:S01]  /*7ea0*/  F2FP.SATFINITE.E4M3.F32.PACK_AB_MERGE_C R44, R44, R45, RZ ;  /* 0x0000002d2c2c723e */ /* 0x000fe200048070ff */
[----:B------:R-:W-:Y:S02]  /*7eb0*/  HADD2.F32 R26, -RZ, R26.H1_H1 ;  /* 0x3000001aff1a7230 */ /* 0x000fe40000004100 */
        /* <DEDUP_REMOVED lines=38> */
.L_x_1925:
[----:B------:R-:W-:Y:S05]  /*8120*/  BSYNC B0 ;  /* 0x0000000000007941 */ /* 0x000fea0003800000 */
.L_x_1918:
        /* <DEDUP_REMOVED lines=8> */
.L_x_1915:
[----:B0-2---:R-:W2:Y:S02]  /*81b0*/  LDL R0, [R1+0x4] ;  /* 0x0000040001007983 */ /* 0x005ea40000100800 */
[----:B--2---:R-:W-:-:S13]  /*81c0*/  ISETP.NE.AND P1, PT, R0, 0x3, PT ;  /* 0x000000030000780c */ /* 0x004fda0003f25270 */
[----:B------:R-:W-:Y:S05]  /*81d0*/  @!P1 BRA `(.L_x_1933) ;  /* 0x0000000000049947 */ /* 0x000fea0003800000 */
[----:B------:R-:W-:Y:S01]  /*81e0*/  BPT.TRAP 0x1 ;  /* 0x000000040000795c */ /* 0x000fe20000300000 */
.L_x_1933:
[----:B-----5:R-:W-:Y:S01]  /*81f0*/  IMAD R12, R22, 0x8, R16 ;  /* 0x00000008160c7824 */ /* 0x020fe200078e0210 */
[----:B-1----:R-:W-:-:S04]  /*8200*/  SHF.L.U32 R3, R23, 0x1f, RZ ;  /* 0x0000001f17037819 */ /* 0x002fc800000006ff */
[----:B------:R0:W1:Y:S01]  /*8210*/  SYNCS.PHASECHK.TRANS64.TRYWAIT P0, [R12+URZ+0x13230], R3 ;  /* 0x013230030c0075a7 */ /* 0x000062000800017f */
[----:B------:R-:W-:Y:S05]  /*8220*/  @!P1 BRA `(.L_x_1934) ;  /* 0x0000000000049947 */ /* 0x000fea0003800000 */
[----:B------:R-:W-:Y:S01]  /*8230*/  BPT.TRAP 0x1 ;  /* 0x000000040000795c */ /* 0x000fe20000300000 */
.L_x_1934:
        /* <DEDUP_REMOVED lines=9> */
.L_x_1935:
[----:B------:R-:W-:Y:S01]  /*82d0*/  LOP3.LUT R0, R0, 0x10000, RZ, 0xfc, !PT ;  /* 0x0001000000007812 */ /* 0x000fe200078efcff */
[----:B------:R-:W-:Y:S05]  /*82e0*/  WARPSYNC.ALL ;  /* 0x0000000000007948 */ /* 0x000fea0003800000 */
[----:B------:R2:W-:Y:S01]  /*82f0*/  STL [R1+0x1c], R0 ;  /* 0x00001c0001007387 */ /* 0x0005e20000100800 */
[----:B------:R-:W-:Y:S01]  /*8300*/  IMAD R8, R22, 0x280, R0 ;  /* 0x0000028016087824 */ /* 0x000fe200078e0200 */
[----:B------:R-:W-:Y:S01]  /*8310*/  LOP3.LUT R4, R29, 0x10000, RZ, 0xfc, !PT ;  /* 0x000100001d047812 */ /* 0x000fe200078efcff */
[----:B------:R-:W-:Y:S01]  /*8320*/  IMAD.MOV.U32 R9, RZ, RZ, -0x7fffffe0 ;  /* 0x80000020ff097424 */ /* 0x000fe200078e00ff */
[----:B01----:R-:W3:Y:S01]  /*8330*/  LDL R3, [R1+0x44] ;  /* 0x0000440001037983 */ /* 0x003ee20000100800 */
[----:B------:R-:W-:Y:S01]  /*8340*/  IMAD.MOV.U32 R5, RZ, RZ, -0x7fffffe0 ;  /* 0x80000020ff057424 */ /* 0x000fe200078e00ff */
[----:B------:R-:W-:Y:S01]  /*8350*/  R2UR UR6, R8 ;  /* 0x00000000080672ca */ /* 0x000fe200000e0000 */
[----:B------:R-:W-:Y:S01]  /*8360*/  WARPGROUP.ARRIVE ;  /* 0x00000000000079c5 */ /* 0x000fe20000000000 */
[----:B------:R-:W-:Y:S01]  /*8370*/  R2UR UR7, R9 ;  /* 0x00000000090772ca */ /* 0x000fe200000e0000 */
[----:B------:R-:W-:Y:S01]  /*8380*/  IMAD.MOV.U32 R7, RZ, RZ, -0x7fffffe0 ;  /* 0x80000020ff077424 */ /* 0x000fe200078e00ff */
[----:B------:R-:W-:Y:S01]  /*8390*/  R2UR UR4, R4 ;  /* 0x00000000040472ca */ /* 0x000fe200000e0000 */
[----:B------:R-:W-:Y:S01]  /*83a0*/  IMAD.MOV.U32 R11, RZ, RZ, -0x7fffffe0 ;  /* 0x80000020ff0b7424 */ /* 0x000fe200078e00ff */
[----:B------:R-:W-:Y:S01]  /*83b0*/  R2UR UR5, R5 ;  /* 0x00000000050572ca */ /* 0x000fe200000e0000 */
[----:B------:R-:W3:Y:S04]  /*83c0*/  LDL R110, [R1+0x28] ;  /* 0x00002800016e7983 */ /* 0x000ee80000100800 */
[----:B------:R-:W5:Y:S04]  /*83d0*/  LDL R106, [R1+0x30] ;  /* 0x00003000016a7983 */ /* 0x000f680000100800 */
[----:B------:R-:W5:Y:S04]  /*83e0*/  LDL R13, [R1+0x40] ;  /* 0x00004000010d7983 */ /* 0x000f680000100800 */
[----:B------:R-:W5:Y:S01]  /*83f0*/  LDL R108, [R1+0x2c] ;  /* 0x00002c00016c7983 */ /* 0x000f620000100800 */
[----:B------:R-:W-:Y:S01]  /*8400*/  QGMMA.64x32x32.F32.E4M3.E4M3 R88, gdesc[UR4], RZ, !UPT, gsb0 ;  /* 0x00600000045879f3 */ /* 0x000fe2000c0008ff */
[----:B------:R-:W-:Y:S01]  /*8410*/  VIADD R6, R8, 0x80 ;  /* 0x0000008008067836 */ /* 0x000fe20000000000 */
[----:B------:R-:W-:Y:S01]  /*8420*/  R2UR UR7, R7 ;  /* 0x00000000070772ca */ /* 0x000fe200000e0000 */
[----:B------:R-:W-:Y:S01]  /*8430*/  IMAD.MOV.U32 R15, RZ, RZ, -0x7fffffe0 ;  /* 0x80000020ff0f7424 */ /* 0x000fe200078e00ff */
[----:B------:R-:W-:Y:S01]  /*8440*/  R2UR UR4, R4 ;  /* 0x00000000040472ca */ /* 0x000fe200000e0000 */
[----:B--2---:R-:W0:Y:S01]  /*8450*/  LDC R0, c[0x0][0x448] ;  /* 0x00011200ff007b82 */ /* 0x004e220000000800 */
[----:B------:R-:W-:-:S02]  /*8460*/  R2UR UR6, R6 ;  /* 0x00000000060672ca */ /* 0x000fc400000e0000 */
        /* <DEDUP_REMOVED lines=21> */
[----:B----4-:R-:W-:Y:S01]  /*85c0*/  VIADD R14, R8, 0x200 ;  /* 0x00000200080e7836 */ /* 0x010fe20000000000 */
        /* <DEDUP_REMOVED lines=8> */
[----:B------:R-:W-:Y:S02]  /*8650*/  VIADD R6, R4, 0x2 ;  /* 0x0000000204067836 */ /* 0x000fe40000000000 */
[----:B------:R-:W-:Y:S02]  /*8660*/  IMAD.MOV.U32 R11, RZ, RZ, -0x7fffffe0 ;  /* 0x80000020ff0b7424 */ /* 0x000fe400078e00ff */
[----:B------:R-:W-:Y:S01]  /*8670*/  IMAD.MOV.U32 R7, RZ, RZ, -0x7fffffe0 ;  /* 0x80000020ff077424 */ /* 0x000fe200078e00ff */
[----:B------:R-:W-:Y:S02]  /*8680*/  R2UR UR18, R10 ;  /* 0x000000000a1272ca */ /* 0x000fe400000e0000 */
[----:B------:R-:W-:-:S02]  /*8690*/  R2UR UR19, R11 ;  /* 0x000000000b1372ca */ /* 0x000fc400000e0000 */
        /* <DEDUP_REMOVED lines=13> */
[----:B------:R-:W-:Y:S01]  /*8770*/  QGMMA.64x32x32.F32.E4M3.E4M3 R72, gdesc[UR4], R72, gsb0 ;  /* 0x00600000044879f3 */ /* 0x000fe20008000848 */
[----:B------:R-:W-:Y:S02]  /*8780*/  VIADD R10, R8, 0x102 ;  /* 0x00000102080a7836 */ /* 0x000fe40000000000 */
[----:B------:R-:W-:Y:S01]  /*8790*/  IMAD.MOV.U32 R11, RZ, RZ, -0x7fffffe0 ;  /* 0x80000020ff0b7424 */ /* 0x000fe200078e00ff */
[----:B------:R-:W-:Y:S02]  /*87a0*/  R2UR UR4, R6 ;  /* 0x00000000060472ca */ /* 0x000fe400000e0000 */
[----:B------:R-:W-:Y:S02]  /*87b0*/  R2UR UR6, R10 ;  /* 0x000000000a0672ca */ /* 0x000fe400000e0000 */
[----:B------:R-:W-:Y:S02]  /*87c0*/  R2UR UR7, R11 ;  /* 0x000000000b0772ca */ /* 0x000fe400000e0000 */
[----:B------:R-:W-:-:S02]  /*87d0*/  R2UR UR5, R7 ;  /* 0x00000000070572ca */ /* 0x000fc400000e0000 */
[----:B0-----:R-:W-:-:S13]  /*87e0*/  ISETP.NE.AND P0, PT, R0, 0x1, PT ;  /* 0x000000010000780c */ /* 0x001fda0003f05270 */
[----:B------:R-:W0:Y:S08]  /*87f0*/  @P0 LDC R0, c[0x0][0x44c] ;  /* 0x00011300ff000b82 */ /* 0x000e300000000800 */
[----:B------:R-:W1:Y:S01]  /*8800*/  @P0 LDC R9, c[0x0][0x450] ;  /* 0x00011400ff090b82 */ /* 0x000e620000000800 */
[----:B------:R-:W-:Y:S02]  /*8810*/  WARPGROUP.DEPBAR.LE gsb0, 0x0 ;  /* 0x00008000000079c5 */ /* 0x000fe40000010000 */
[----:B------:R-:W-:-:S06]  /*8820*/  WARPGROUP.ARRIVE ;  /* 0x00000000000079c5 */ /* 0x000fcc0000000000 */
[----:B------:R-:W-:Y:S01]  /*8830*/  QGMMA.64x32x32.F32.E4M3.E4M3 R56, gdesc[UR4], R56, gsb0 ;  /* 0x00600000043879f3 */ /* 0x000fe20008000838 */
[----:B---3--:R-:W-:-:S04]  /*8840*/  IMAD.IADD R3, R3, 0x1, R110 ;  /* 0x0000000103037824 */ /* 0x008fc800078e026e */
[----:B0-----:R-:W-:-:S05]  /*8850*/  @P0 IMAD.HI.U32 R0, R3, R0, RZ ;  /* 0x0000000003000227 */ /* 0x001fca00078e00ff */
[----:B-1----:R-:W-:-:S05]  /*8860*/  @P0 SHF.R.U32.HI R3, RZ, R9, R0 ;  /* 0x00000009ff030219 */ /* 0x002fca0000011600 */
[----:B------:R-:W0:Y:S01]  /*8870*/  SHFL.IDX PT, R15, R3, 0x1, 0x1c1f ;  /* 0x003c1f00030f7f89 */ /* 0x000e2200000e0000 */
[----:B------:R-:W-:Y:S02]  /*8880*/  IMAD.MOV.U32 R9, RZ, RZ, -0xa0 ;  /* 0xffffff60ff097424 */ /* 0x000fe400078e00ff */
[C---:B-----5:R-:W-:Y:S02]  /*8890*/  IMAD R0, R104.reuse, -0xa0, R106 ;  /* 0xffffff6068007824 */ /* 0x060fe400078e026a */
[----:B------:R-:W-:Y:S02]  /*88a0*/  IMAD R9, R104, R9, 0xa1 ;  /* 0x000000a168097424 */ /* 0x000fe400078e0209 */
[----:B------:R-:W-:Y:S02]  /*88b0*/  VIADD R10, R8, 0x182 ;  /* 0x00000182080a7836 */ /* 0x000fe40000000000 */
[----:B------:R-:W-:Y:S01]  /*88c0*/  IMAD.MOV.U32 R11, RZ, RZ, -0x7fffffe0 ;  /* 0x80000020ff0b7424 */ /* 0x000fe200078e00ff */
[----:B------:R-:W-:Y:S01]  /*88d0*/  R2UR UR4, R6 ;  /* 0x00000000060472ca */ /* 0x000fe200000e0000 */
[----:B------:R-:W-:Y:S01]  /*88e0*/  VIADD R0, R0, 0xa0 ;  /* 0x000000a000007836 */ /* 0x000fe20000000000 */
[----:B------:R-:W-:Y:S01]  /*88f0*/  R2UR UR6, R10 ;  /* 0x000000000a0672ca */ /* 0x000fe200000e0000 */
[----:B------:R-:W-:Y:S01]  /*8900*/  IMAD R9, R13, -0x2, R9 ;  /* 0xfffffffe0d097824 */ /* 0x000fe200078e0209 */
[----:B------:R-:W-:-:S02]  /*8910*/  R2UR UR7, R11 ;  /* 0x000000000b0772ca */ /* 0x000fc400000e0000 */
[----:B------:R-:W-:Y:S01]  /*8920*/  R2UR UR5, R7 ;  /* 0x00000000070572ca */ /* 0x000fe200000e0000 */
[----:B------:R-:W-:Y:S01]  /*8930*/  IMAD R14, R13, -0x2, R0 ;  /* 0xfffffffe0d0e7824 */ /* 0x000fe200078e0200 */
[----:B------:R-:W-:-:S04]  /*8940*/  IADD3 R13, -R108, R9, R106 ;  /* 0x000000096c0d7210 */ /* 0x000fc80007ffe16a */
[----:B0-----:R-:W-:-:S04]  /*8950*/  VIADDMNMX R0, R15, R13, R14, PT ;  /* 0x0000000d0f007246 */ /* 0x001fc8000380010e */
[C---:B------:R-:W-:Y:S02]  /*8960*/  ISETP.GT.AND P3, PT, R0.reuse, RZ, PT ;  /* 0x000000ff0000720c */ /* 0x040fe40003f64270 */
[C---:B------:R-:W-:Y:S02]  /*8970*/  ISETP.GT.AND P4, PT, R0.reuse, 0x1, PT ;  /* 0x000000010000780c */ /* 0x040fe40003f84270 */
[----:B------:R-:W-:Y:S02]  /*8980*/  ISETP.GT.AND P5, PT, R0, 0x8, PT ;  /* 0x000000080000780c */ /* 0x000fe40003fa4270 */
[----:B------:R-:W-:Y:S01]  /*8990*/  FSEL R15, R90, -INF , P3 ;  /* 0xff8000005a0f7808 */ /* 0x000fe20001800000 */
[----:B------:R-:W-:Y:S02]  /*89a0*/  WARPGROUP.DEPBAR.LE gsb0, 0x0 ;  /* 0x00008000000079c5 */ /* 0x000fe40000010000 */
[----:B------:R-:W-:Y:S01]  /*89b0*/  WARPGROUP.ARRIVE ;  /* 0x00000000000079c5 */ /* 0x000fe20000000000 */
[----:B------:R-:W-:-:S05]  /*89c0*/  FSEL R91, R91, -INF , P4 ;  /* 0xff8000005b5b7808 */ /* 0x000fca0002000000 */
[----:B------:R-:W-:Y:S01]  /*89d0*/  QGMMA.64x32x32.F32.E4M3.E4M3 R40, gdesc[UR4], R40, gsb0 ;  /* 0x00600000042879f3 */ /* 0x000fe20008000828 */
        /* <DEDUP_REMOVED lines=32> */
[----:B------:R-:W-:Y:S01]  /*8be0*/  FMNMX.FTZ R20, R79, R20, !PT ;  /* 0x000000144f147209 */ /* 0x000fe20007810000 */
[----:B------:R-:W-:Y:S02]  /*8bf0*/  VIADD R8, R8, 0x202 ;  /* 0x0000020208087836 */ /* 0x000fe40000000000 */
[----:B------:R-:W-:Y:S01]  /*8c00*/  IMAD.MOV.U32 R9, RZ, RZ, -0x7fffffe0 ;  /* 0x80000020ff097424 */ /* 0x000fe200078e00ff */
[----:B------:R-:W-:Y:S02]  /*8c10*/  ISETP.GT.AND P4, PT, R0, 0x38, PT ;  /* 0x000000380000780c */ /* 0x000fe40003f84270 */
[----:B------:R-:W-:-:S02]  /*8c20*/  FSEL R83, R83, -INF , P3 ;  /* 0xff80000053537808 */ /* 0x000fc40001800000 */
[----:B------:R-:W-:Y:S02]  /*8c30*/  FMNMX.FTZ R20, R111, R20, !PT ;  /* 0x000000146f147209 */ /* 0x000fe40007810000 */
[----:B------:R-:W-:Y:S02]  /*8c40*/  R2UR UR6, R8 ;  /* 0x00000000080672ca */ /* 0x000fe400000e0000 */
[----:B------:R-:W-:Y:S02]  /*8c50*/  R2UR UR7, R9 ;  /* 0x00000000090772ca */ /* 0x000fe400000e0000 */
[----:B------:R-:W-:Y:S02]  /*8c60*/  R2UR UR4, R6 ;  /* 0x00000000060472ca */ /* 0x000fe400000e0000 */
[----:B------:R-:W-:Y:S02]  /*8c70*/  R2UR UR5, R7 ;  /* 0x00000000070572ca */ /* 0x000fe400000e0000 */
[----:B------:R-:W-:-:S02]  /*8c80*/  ISETP.GT.AND P3, PT, R0, 0x39, PT ;  /* 0x000000390000780c */ /* 0x000fc40003f64270 */
[----:B------:R-:W-:Y:S02]  /*8c90*/  FSEL R9, R86, -INF , P4 ;  /* 0xff80000056097808 */ /* 0x000fe40002000000 */
[----:B------:R-:W-:Y:S01]  /*8ca0*/  FMNMX.FTZ R20, R83, R20, !PT ;  /* 0x0000001453147209 */ /* 0x000fe20007810000 */
[----:B------:R-:W-:Y:S02]  /*8cb0*/  WARPGROUP.DEPBAR.LE gsb0, 0x0 ;  /* 0x00008000000079c5 */ /* 0x000fe40000010000 */
[C---:B------:R-:W-:Y:S02]  /*8cc0*/  ISETP.GT.AND P4, PT, R0.reuse, 0x40, PT ;  /* 0x000000400000780c */ /* 0x040fe40003f84270 */
[----:B------:R-:W-:Y:S02]  /*8cd0*/  FSEL R87, R87, -INF , P3 ;  /* 0xff80000057577808 */ /* 0x000fe40001800000 */
[----:B------:R-:W-:Y:S01]  /*8ce0*/  FMNMX.FTZ R20, R9, R20, !PT ;  /* 0x0000001409147209 */ /* 0x000fe20007810000 */
[----:B------:R-:W-:Y:S01]  /*8cf0*/  WARPGROUP.ARRIVE ;  /* 0x00000000000079c5 */ /* 0x000fe20000000000 */
[----:B------:R-:W-:-:S02]  /*8d00*/  ISETP.GT.AND P3, PT, R0, 0x41, PT ;  /* 0x000000410000780c */ /* 0x000fc40003f64270 */
[----:B------:R-:W-:Y:S02]  /*8d10*/  FSEL R113, R58, -INF , P4 ;  /* 0xff8000003a717808 */ /* 0x000fe40002000000 */
[----:B------:R-:W-:Y:S01]  /*8d20*/  FMNMX.FTZ R20, R87, R20, !PT ;  /* 0x0000001457147209 */ /* 0x000fe20007810000 */
[----:B------:R-:W-:Y:S01]  /*8d30*/  QGMMA.64x32x32.F32.E4M3.E4M3 R24, gdesc[UR4], R24, gsb0 ;  /* 0x00600000041879f3 */ /* 0x000fe20008000818 */
[C---:B------:R-:W-:Y:S02]  /*8d40*/  ISETP.GT.AND P4, PT, R0.reuse, 0x48, PT ;  /* 0x000000480000780c */ /* 0x040fe40003f84270 */
[----:B------:R-:W-:Y:S02]  /*8d50*/  FSEL R59, R59, -INF , P3 ;  /* 0xff8000003b3b7808 */ /* 0x000fe40001800000 */
[----:B------:R-:W-:Y:S02]  /*8d60*/  FMNMX.FTZ R20, R113, R20, !PT ;  /* 0x0000001471147209 */ /* 0x000fe40007810000 */
[----:B------:R-:W-:-:S02]  /*8d70*/  ISETP.GT.AND P3, PT, R0, 0x49, PT ;  /* 0x000000490000780c */ /* 0x000fc40003f64270 */
[----:B------:R-:W-:Y:S02]  /*8d80*/  FSEL R115, R62, -INF , P4 ;  /* 0xff8000003e737808 */ /* 0x000fe40002000000 */
[----:B------:R-:W-:Y:S02]  /*8d90*/  FMNMX.FTZ R20, R59, R20, !PT ;  /* 0x000000143b147209 */ /* 0x000fe40007810000 */
        /* <DEDUP_REMOVED lines=38> */
[----:B------:R-:W-:Y:S01]  /*9000*/  FMNMX.FTZ R20, R127, R20, !PT ;  /* 0x000000147f147209 */ /* 0x000fe20007810000 */
[----:B------:R-:W-:Y:S02]  /*9010*/  WARPGROUP.DEPBAR.LE gsb0, 0x0 ;  /* 0x00008000000079c5 */ /* 0x000fe40000010000 */
        /* <DEDUP_REMOVED lines=21> */
[----:B------:R-:W-:Y:S02]  /*9170*/  FSEL R39, R39, -INF , P3 ;  /* 0xff80000027277808 */ /* 0x000fe40001800000 */
[----:B------:R-:W-:-:S04]  /*9180*/  FMNMX.FTZ R20, R135, R20, !PT ;  /* 0x0000001487147209 */ /* 0x000fc80007810000 */
[----:B------:R-:W-:-:S05]  /*9190*/  FMNMX.FTZ R20, R39, R20, !PT ;  /* 0x0000001427147209 */ /* 0x000fca0007810000 */
[----:B------:R-:W0:Y:S04]  /*91a0*/  SHFL.BFLY PT, R137, R20, 0x2, 0x1f ;  /* 0x0c401f0014897f89 */ /* 0x000e2800000e0000 */
[----:B------:R-:W1:Y:S01]  /*91b0*/  SHFL.IDX PT, R3, R3, RZ, 0x1c1f ;  /* 0x001c1fff03037589 */ /* 0x000e6200000e0000 */
[----:B0-----:R-:W-:-:S05]  /*91c0*/  FMNMX.FTZ R10, R20, R137, !PT ;  /* 0x00000089140a7209 */ /* 0x001fca0007810000 */
[----:B------:R-:W0:Y:S01]  /*91d0*/  SHFL.BFLY PT, R137, R10, 0x1, 0x1f ;  /* 0x0c201f000a897f89 */ /* 0x000e2200000e0000 */
[----:B-1----:R-:W-:-:S04]  /*91e0*/  VIADDMNMX R14, R3, R13, R14, PT ;  /* 0x0000000d030e7246 */ /* 0x002fc8000380010e */
[C---:B------:R-:W-:Y:S02]  /*91f0*/  ISETP.GT.AND P4, PT, R14.reuse, 0x1, PT ;  /* 0x000000010e00780c */ /* 0x040fe40003f84270 */
[----:B------:R-:W-:Y:S02]  /*9200*/  ISETP.GT.AND P5, PT, R14, 0x8, PT ;  /* 0x000000080e00780c */ /* 0x000fe40003fa4270 */
[----:B0-----:R-:W-:-:S04]  /*9210*/  FMNMX.FTZ R0, R10, R137, !PT ;  /* 0x000000890a007209 */ /* 0x001fc80007810000 */
[----:B------:R-:W-:Y:S01]  /*9220*/  FSETP.NEU.FTZ.AND P3, PT, R0, -INF , PT ;  /* 0xff8000000000780b */ /* 0x000fe20003f7d000 */
[----:B------:R-:W-:-:S05]  /*9230*/  FFMA.FTZ R137, R2, R0, -8 ;  /* 0xc100000002897423 */ /* 0x000fca0000010000 */
[----:B------:R-:W-:Y:S02]  /*9240*/  FSEL R137, R137, RZ, P3 ;  /* 0x000000ff89897208 */ /* 0x000fe40001800000 */
[----:B------:R-:W-:-:S03]  /*9250*/  ISETP.GT.AND P3, PT, R14, RZ, PT ;  /* 0x000000ff0e00720c */ /* 0x000fc60003f64270 */
[C-C-:B------:R-:W-:Y:S01]  /*9260*/  FFMA.FTZ R8, R2.reuse, R15, -R137.reuse ;  /* 0x0000000f02087223 */ /* 0x140fe20000010889 */
[----:B------:R-:W-:-:S01]  /*9270*/  FFMA.FTZ R15, R2, R91, -R137 ;  /* 0x0000005b020f7223 */ /* 0x000fc20000010889 */
[----:B------:R-:W-:Y:S02]  /*9280*/  FSEL R91, R88, -INF , P3 ;  /* 0xff800000585b7808 */ /* 0x000fe40001800000 */
[----:B------:R-:W-:Y:S01]  /*9290*/  FSEL R89, R89, -INF , P4 ;  /* 0xff80000059597808 */ /* 0x000fe20002000000 */
[C-C-:B------:R-:W-:Y:S01]  /*92a0*/  FFMA.FTZ R26, R2.reuse, R21, -R137.reuse ;  /* 0x00000015021a7223 */ /* 0x140fe20000010889 */
[----:B------:R-:W-:-:S01]  /*92b0*/  FFMA.FTZ R21, R2, R95, -R137 ;  /* 0x0000005f02157223 */ /* 0x000fc20000010889 */
[----:B------:R-:W-:Y:S02]  /*92c0*/  ISETP.GT.AND P3, PT, R14, 0x9, PT ;  /* 0x000000090e00780c */ /* 0x000fe40003f64270 */
[----:B------:R-:W-:Y:S02]  /*92d0*/  FSEL R95, R92, -INF , P5 ;  /* 0xff8000005c5f7808 */ /* 0x000fe40002800000 */
[----:B------:R-:W-:Y:S01]  /*92e0*/  FMNMX.FTZ R30, R91, R89, !PT ;  /* 0x000000595b1e7209 */ /* 0x000fe20007810000 */
[----:B------:R-:W-:-:S01]  /*92f0*/  FFMA.FTZ R99, R2, R99, -R137 ;  /* 0x0000006302637223 */ /* 0x000fc20000010889 */
[----:B------:R-:W-:-:S02]  /*9300*/  ISETP.GT.AND P4, PT, R14, 0x10, PT ;  /* 0x000000100e00780c */ /* 0x000fc40003f84270 */
[----:B------:R-:W-:Y:S02]  /*9310*/  FSEL R93, R93, -INF , P3 ;  /* 0xff8000005d5d7808 */ /* 0x000fe40001800000 */
[----:B------:R-:W-:Y:S01]  /*9320*/  FMNMX.FTZ R30, R95, R30, !PT ;  /* 0x0000001e5f1e7209 */ /* 0x000fe20007810000 */
[----:B------:R0:W-:Y:S01]  /*9330*/  MUFU.EX2 R13, R99 ;  /* 0x00000063000d7308 */ /* 0x0001e20000000800 */
[----:B------:R-:W-:Y:S02]  /*9340*/  ISETP.GT.AND P3, PT, R14, 0x11, PT ;  /* 0x000000110e00780c */ /* 0x000fe40003f64270 */
[----:B------:R-:W-:Y:S02]  /*9350*/  FMNMX.FTZ R34, R93, R30, !PT ;  /* 0x0000001e5d227209 */ /* 0x000fe40007810000 */
[----:B------:R-:W-:Y:S02]  /*9360*/  FSEL R97, R97, -INF , P3 ;  /* 0xff80000061617808 */ /* 0x000fe40001800000 */
[----:B0-----:R-:W-:-:S02]  /*9370*/  FSEL R99, R96, -INF , P4 ;  /* 0xff80000060637808 */ /* 0x001fc40002000000 */
[C---:B------:R-:W-:Y:S02]  /*9380*/  ISETP.GT.AND P4, PT, R14.reuse, 0x18, PT ;  /* 0x000000180e00780c */ /* 0x040fe40003f84270 */
[----:B------:R-:W-:Y:S01]  /*9390*/  FMNMX.FTZ R34, R99, R34, !PT ;  /* 0x0000002263227209 */ /* 0x000fe20007810000 */
[----:B------:R0:W-:Y:S01]  /*93a0*/  MUFU.EX2 R10, R26 ;  /* 0x0000001a000a7308 */ /* 0x0001e20000000800 */
[----:B------:R-:W-:Y:S02]  /*93b0*/  ISETP.GT.AND P3, PT, R14, 0x19, PT ;  /* 0x000000190e00780c */ /* 0x000fe40003f64270 */
[----:B------:R-:W-:Y:S02]  /*93c0*/  FMNMX.FTZ R34, R97, R34, !PT ;  /* 0x0000002261227209 */ /* 0x000fe40007810000 */
[----:B------:R-:W-:Y:S01]  /*93d0*/  FSEL R101, R101, -INF , P3 ;  /* 0xff80000065657808 */ /* 0x000fe20001800000 */
[----:B0-----:R-:W-:Y:S01]  /*93e0*/  FFMA.FTZ R26, R2, R103, -R137 ;  /* 0x00000067021a7223 */ /* 0x001fe20000010889 */
[----:B------:R-:W-:-:S02]  /*93f0*/  FSEL R103, R100, -INF , P4 ;  /* 0xff80000064677808 */ /* 0x000fc40002000000 */
[----:B------:R-:W-:Y:S02]  /*9400*/  ISETP.GT.AND P3, PT, R14, 0x20, PT ;  /* 0x000000200e00780c */ /* 0x000fe40003f64270 */
[----:B------:R-:W-:Y:S01]  /*9410*/  FMNMX.FTZ R34, R103, R34, !PT ;  /* 0x0000002267227209 */ /* 0x000fe20007810000 */
[--C-:B------:R-:W-:Y:S01]  /*9420*/  FFMA.FTZ R20, R2, R105, -R137.reuse ;  /* 0x0000006902147223 */ /* 0x100fe20000010889 */
[----:B------:R-:W-:Y:S02]  /*9430*/  ISETP.GT.AND P4, PT, R14, 0x21, PT ;  /* 0x000000210e00780c */ /* 0x000fe40003f84270 */
[----:B------:R-:W-:Y:S02]  /*9440*/  FSEL R105, R72, -INF , P3 ;  /* 0xff80000048697808 */ /* 0x000fe40001800000 */
[----:B------:R-:W-:Y:S01]  /*9450*/  FMNMX.FTZ R38, R101, R34, !PT ;  /* 0x0000002265267209 */ /* 0x000fe20007810000 */
[----:B------:R-:W-:Y:S01]  /*9460*/  FFMA.FTZ R107, R2, R107, -R137 ;  /* 0x0000006b026b7223 */ /* 0x000fe20000010889 */
[----:B------:R-:W-:-:S02]  /*9470*/  ISETP.GT.AND P3, PT, R14, 0x28, PT ;  /* 0x000000280e00780c */ /* 0x000fc40003f64270 */
[----:B------:R-:W-:Y:S02]  /*9480*/  FSEL R73, R73, -INF , P4 ;  /* 0xff80000049497808 */ /* 0x000fe40002000000 */
[----:B------:R-:W-:Y:S01]  /*9490*/  FMNMX.FTZ R38, R105, R38, !PT ;  /* 0x0000002669267209 */ /* 0x000fe20007810000 */
[----:B------:R0:W-:Y:S01]  /*94a0*/  MUFU.EX2 R30, R107 ;  /* 0x0000006b001e7308 */ /* 0x0001e20000000800 */
[----:B------:R-:W-:Y:S02]  /*94b0*/  ISETP.GT.AND P4, PT, R14, 0x29, PT ;  /* 0x000000290e00780c */ /* 0x000fe40003f84270 */
[----:B------:R-:W-:Y:S01]  /*94c0*/  FMNMX.FTZ R38, R73, R38, !PT ;  /* 0x0000002649267209 */ /* 0x000fe20007810000 */
[----:B------:R-:W-:-:S01]  /*94d0*/  FFMA.FTZ R109, R2, R109, -R137 ;  /* 0x0000006d026d7223 */ /* 0x000fc20000010889 */
[----:B------:R-:W-:Y:S02]  /*94e0*/  FSEL R77, R77, -INF , P4 ;  /* 0xff8000004d4d7808 */ /* 0x000fe40002000000 */
[----:B0-----:R-:W-:-:S02]  /*94f0*/  FSEL R107, R76, -INF , P3 ;  /* 0xff8000004c6b7808 */ /* 0x001fc40001800000 */
[C---:B------:R-:W-:Y:S02]  /*9500*/  ISETP.GT.AND P3, PT, R14.reuse, 0x30, PT ;  /* 0x000000300e00780c */ /* 0x040fe40003f64270 */
[----:B------:R-:W-:Y:S01]  /*9510*/  FMNMX.FTZ R38, R107, R38, !PT ;  /* 0x000000266b267209 */ /* 0x000fe20007810000 */
[----:B------:R0:W-:Y:S01]  /*9520*/  MUFU.EX2 R34, R109 ;  /* 0x0000006d00227308 */ /* 0x0001e20000000800 */
[----:B------:R-:W-:Y:S02]  /*9530*/  ISETP.GT.AND P4, PT, R14, 0x31, PT ;  /* 0x000000310e00780c */ /* 0x000fe40003f84270 */
[----:B------:R-:W-:Y:S02]  /*9540*/  FMNMX.FTZ R42, R77, R38, !PT ;  /* 0x000000264d2a7209 */ /* 0x000fe40007810000 */
[----:B------:R-:W-:Y:S02]  /*9550*/  FSEL R81, R81, -INF , P4 ;  /* 0xff80000051517808 */ /* 0x000fe40002000000 */
[----:B0-----:R-:W-:-:S02]  /*9560*/  FSEL R109, R80, -INF , P3 ;  /* 0xff800000506d7808 */ /* 0x001fc40001800000 */
[----:B------:R-:W-:Y:S02]  /*9570*/  ISETP.GT.AND P3, PT, R14, 0x38, PT ;  /* 0x000000380e00780c */ /* 0x000fe40003f64270 */
[----:B------:R-:W-:Y:S01]  /*9580*/  FMNMX.FTZ R42, R109, R42, !PT ;  /* 0x0000002a6d2a7209 */ /* 0x000fe20007810000 */
[----:B------:R-:W-:-:S01]  /*9590*/  FFMA.FTZ R3, R2, R111, -R137 ;  /* 0x0000006f02037223 */ /* 0x000fc20000010889 */
[----:B------:R-:W-:Y:S02]  /*95a0*/  ISETP.GT.AND P4, PT, R14, 0x39, PT ;  /* 0x000000390e00780c */ /* 0x000fe40003f84270 */
[----:B------:R-:W-:Y:S02]  /*95b0*/  FSEL R111, R84, -INF , P3 ;  /* 0xff800000546f7808 */ /* 0x000fe40001800000 */
[----:B------:R-:W-:Y:S02]  /*95c0*/  FMNMX.FTZ R42, R81, R42, !PT ;  /* 0x0000002a512a7209 */ /* 0x000fe40007810000 */
[----:B------:R-:W-:-:S02]  /*95d0*/  FSEL R85, R85, -INF , P4 ;  /* 0xff80000055557808 */ /* 0x000fc40002000000 */
[C---:B------:R-:W-:Y:S02]  /*95e0*/  ISETP.GT.AND P3, PT, R14.reuse, 0x40, PT ;  /* 0x000000400e00780c */ /* 0x040fe40003f64270 */
        /* <DEDUP_REMOVED lines=12> */
[----:B------:R-:W-:Y:S01]  /*96b0*/  FMNMX.FTZ R46, R141, R46, !PT ;  /* 0x0000002e8d2e7209 */ /* 0x000fe20007810000 */
[----:B------:R0:W-:Y:S01]  /*96c0*/  MUFU.EX2 R38, R3 ;  /* 0x0000000300267308 */ /* 0x0001e20000000800 */
[----:B------:R-:W-:Y:S02]  /*96d0*/  ISETP.GT.AND P4, PT, R14, 0x51, PT ;  /* 0x000000510e00780c */ /* 0x000fe40003f84270 */
[----:B------:R-:W-:Y:S01]  /*96e0*/  FMNMX.FTZ R50, R61, R46, !PT ;  /* 0x0000002e3d327209 */ /* 0x000fe20007810000 */
[----:B0-----:R-:W-:-:S01]  /*96f0*/  FFMA.FTZ R3, R2, R87, -R137 ;  /* 0x0000005702037223 */ /* 0x001fc20000010889 */
[----:B------:R-:W-:Y:S02]  /*9700*/  FSEL R87, R64, -INF , P3 ;  /* 0xff80000040577808 */ /* 0x000fe40001800000 */
[----:B------:R-:W-:-:S02]  /*9710*/  ISETP.GT.AND P3, PT, R14, 0x58, PT ;  /* 0x000000580e00780c */ /* 0x000fc40003f64270 */
[----:B------:R-:W-:Y:S02]  /*9720*/  FSEL R65, R65, -INF , P4 ;  /* 0xff80000041417808 */ /* 0x000fe40002000000 */
[----:B------:R-:W-:Y:S01]  /*9730*/  FMNMX.FTZ R50, R87, R50, !PT ;  /* 0x0000003257327209 */ /* 0x000fe20007810000 */
[----:B------:R-:W-:Y:S01]  /*9740*/  FFMA.FTZ R54, R2, R113, -R137 ;  /* 0x0000007102367223 */ /* 0x000fe20000010889 */
        /* <DEDUP_REMOVED lines=11> */
[----:B------:R-:W-:Y:S01]  /*9800*/  FMNMX.FTZ R50, R143, R50, !PT ;  /* 0x000000328f327209 */ /* 0x000fe20007810000 */
[----:B------:R-:W-:-:S01]  /*9810*/  FFMA.FTZ R40, R2, R115, -R137 ;  /* 0x0000007302287223 */ /* 0x000fc20000010889 */
        /* <DEDUP_REMOVED lines=43> */
[----:B------:R-:W-:-:S04]  /*9ad0*/  FMNMX.FTZ R50, R121, R50, !PT ;  /* 0x0000003279327209 */ /* 0x000fc80007810000 */
[----:B------:R-:W-:Y:S01]  /*9ae0*/  FMNMX.FTZ R50, R37, R50, !PT ;  /* 0x0000003225327209 */ /* 0x000fe20007810000 */
[----:B------:R0:W-:Y:S04]  /*9af0*/  MUFU.EX2 R42, R3 ;  /* 0x00000003002a7308 */ /* 0x0001e80000000800 */
[----:B0-----:R-:W0:Y:S04]  /*9b00*/  SHFL.BFLY PT, R3, R50, 0x2, 0x1f ;  /* 0x0c401f0032037f89 */ /* 0x001e2800000e0000 */
[----:B------:R0:W-:Y:S02]  /*9b10*/  MUFU.EX2 R46, R54 ;  /* 0x00000036002e7308 */ /* 0x0001e40000000800 */
[----:B0-----:R-:W-:-:S05]  /*9b20*/  FMNMX.FTZ R54, R50, R3, !PT ;  /* 0x0000000332367209 */ /* 0x001fca0007810000 */
[----:B------:R-:W0:Y:S01]  /*9b30*/  SHFL.BFLY PT, R3, R54, 0x1, 0x1f ;  /* 0x0c201f0036037f89 */ /* 0x000e2200000e0000 */
[----:B------:R-:W-:Y:S08]  /*9b40*/  MUFU.EX2 R8, R8 ;  /* 0x0000000800087308 */ /* 0x000ff00000000800 */
[----:B------:R-:W1:Y:S01]  /*9b50*/  MUFU.EX2 R15, R15 ;  /* 0x0000000f000f7308 */ /* 0x000e620000000800 */
[----:B0-----:R-:W-:-:S04]  /*9b60*/  FMNMX.FTZ R3, R54, R3, !PT ;  /* 0x0000000336037209 */ /* 0x001fc80007810000 */
[----:B------:R-:W-:Y:S01]  /*9b70*/  FSETP.NEU.FTZ.AND P3, PT, R3, -INF , PT ;  /* 0xff8000000300780b */ /* 0x000fe20003f7d000 */
[----:B------:R-:W-:-:S05]  /*9b80*/  FFMA.FTZ R56, R2, R3, -8 ;  /* 0xc100000002387423 */ /* 0x000fca0000010003 */
[----:B------:R-:W-:Y:S01]  /*9b90*/  FSEL R56, R56, RZ, P3 ;  /* 0x000000ff38387208 */ /* 0x000fe20001800000 */
[----:B------:R-:W0:Y:S04]  /*9ba0*/  MUFU.EX2 R21, R21 ;  /* 0x0000001500157308 */ /* 0x000e280000000800 */
[----:B------:R-:W-:-:S01]  /*9bb0*/  FFMA.FTZ R58, R2, R91, -R56 ;  /* 0x0000005b023a7223 */ /* 0x000fc20000010838 */
[C-C-:B------:R-:W-:Y:S01]  /*9bc0*/  FFMA.FTZ R89, R2.reuse, R89, -R56.reuse ;  /* 0x0000005902597223 */ /* 0x140fe20000010838 */
[----:B------:R-:W-:-:S01]  /*9bd0*/  FFMA.FTZ R60, R2, R95, -R56 ;  /* 0x0000005f023c7223 */ /* 0x000fc20000010838 */
[C-C-:B------:R-:W-:Y:S01]  /*9be0*/  FFMA.FTZ R91, R2.reuse, R93, -R56.reuse ;  /* 0x0000005d025b7223 */ /* 0x140fe20000010838 */
[----:B------:R-:W-:-:S02]  /*9bf0*/  FFMA.FTZ R93, R2, R97, -R56 ;  /* 0x00000061025d7223 */ /* 0x000fc40000010838 */
[----:B------:R-:W-:Y:S01]  /*9c00*/  MUFU.EX2 R58, R58 ;  /* 0x0000003a003a7308 */ /* 0x000fe20000000800 */
[----:B------:R-:W-:-:S01]  /*9c10*/  FFMA.FTZ R97, R2, R77, -R56 ;  /* 0x0000004d02617223 */ /* 0x000fc20000010838 */
[C---:B------:R-:W-:Y:S01]  /*9c20*/  FFMA.FTZ R77, R2.reuse, R81, -R56 ;  /* 0x00000051024d7223 */ /* 0x040fe20000010838 */
[----:B------:R-:W-:-:S01]  /*9c30*/  FFMA.FTZ R11, R2, R11, -R137 ;  /* 0x0000000b020b7223 */ /* 0x000fc20000010889 */
[----:B------:R-:W-:-:S04]  /*9c40*/  FFMA.FTZ R81, R2, R85, -R56 ;  /* 0x0000005502517223 */ /* 0x000fc80000010838 */
[----:B------:R-:W2:Y:S01]  /*9c50*/  MUFU.EX2 R89, R89 ;  /* 0x0000005900597308 */ /* 0x000ea20000000800 */
[----:B------:R-:W-:-:S01]  /*9c60*/  FFMA.FTZ R85, R2, R61, -R56 ;  /* 0x0000003d02557223 */ /* 0x000fc20000010838 */
[C-C-:B------:R-:W-:Y:S01]  /*9c70*/  FFMA.FTZ R62, R2.reuse, R99, -R56.reuse ;  /* 0x00000063023e7223 */ /* 0x140fe20000010838 */
[----:B------:R-:W-:-:S05]  /*9c80*/  FFMA.FTZ R61, R2, R87, -R56 ;  /* 0x00000057023d7223 */ /* 0x000fca0000010838 */
[----:B------:R-:W3:Y:S01]  /*9c90*/  MUFU.EX2 R20, R20 ;  /* 0x0000001400147308 */ /* 0x000ee20000000800 */
[----:B-1----:R-:W-:-:S07]  /*9ca0*/  FADD.FTZ R87, R8, R15 ;  /* 0x0000000f08577221 */ /* 0x002fce0000010000 */
[----:B------:R-:W1:Y:S01]  /*9cb0*/  MUFU.EX2 R60, R60 ;  /* 0x0000003c003c7308 */ /* 0x000e620000000800 */
[----:B------:R-:W-:-:S01]  /*9cc0*/  FADD.FTZ R82, R10, R87 ;  /* 0x000000570a527221 */ /* 0x000fc20000010000 */
[----:B------:R-:W-:-:S06]  /*9cd0*/  FFMA.FTZ R66, R2, R103, -R56 ;  /* 0x0000006702427223 */ /* 0x000fcc0000010838 */
[----:B------:R-:W4:Y:S01]  /*9ce0*/  MUFU.EX2 R91, R91 ;  /* 0x0000005b005b7308 */ /* 0x000f220000000800 */
[----:B0-----:R-:W-:-:S01]  /*9cf0*/  FADD.FTZ R87, R21, R82 ;  /* 0x0000005215577221 */ /* 0x001fc20000010000 */
[----:B------:R-:W-:-:S06]  /*9d00*/  FFMA.FTZ R80, R2, R69, -R56 ;  /* 0x0000004502507223 */ /* 0x000fcc0000010838 */
[----:B------:R-:W0:Y:S01]  /*9d10*/  MUFU.EX2 R11, R11 ;  /* 0x0000000b000b7308 */ /* 0x000e220000000800 */
[----:B------:R-:W-:-:S01]  /*9d20*/  FFMA.FTZ R75, R2, R75, -R137 ;  /* 0x0000004b024b7223 */ /* 0x000fc20000010889 */
[----:B--2---:R-:W-:-:S06]  /*9d30*/  FADD.FTZ R69, R58, R89 ;  /* 0x000000593a457221 */ /* 0x004fcc0000010000 */
[----:B------:R-:W2:Y:S01]  /*9d40*/  MUFU.EX2 R62, R62 ;  /* 0x0000003e003e7308 */ /* 0x000ea20000000800 */
[----:B------:R-:W-:-:S01]  /*9d50*/  FFMA.FTZ R95, R2, R101, -R56 ;  /* 0x00000065025f7223 */ /* 0x000fc20000010838 */
[----:B---3--:R-:W-:-:S06]  /*9d60*/  FADD.FTZ R82, R20, R87 ;  /* 0x0000005714527221 */ /* 0x008fcc0000010000 */
[----:B------:R-:W3:Y:S01]  /*9d70*/  MUFU.EX2 R26, R26 ;  /* 0x0000001a001a7308 */ /* 0x000ee20000000800 */
[----:B-1----:R-:W-:-:S01]  /*9d80*/  FADD.FTZ R84, R60, R69 ;  /* 0x000000453c547221 */ /* 0x002fc20000010000 */
[----:B------:R-:W-:-:S06]  /*9d90*/  FFMA.FTZ R64, R2, R105, -R56 ;  /* 0x0000006902407223 */ /* 0x000fcc0000010838 */
[----:B------:R-:W1:Y:S01]  /*9da0*/  MUFU.EX2 R93, R93 ;  /* 0x0000005d005d7308 */ /* 0x000e620000000800 */
[----:B------:R-:W-:-:S01]  /*9db0*/  FADD.FTZ R86, R13, R82 ;  /* 0x000000520d567221 */ /* 0x000fc20000010000 */
[C---:B------:R-:W-:Y:S01]  /*9dc0*/  FFMA.FTZ R82, R2.reuse, R45, -R56 ;  /* 0x0000002d02527223 */ /* 0x040fe20000010838 */
[----:B------:R-:W-:-:S05]  /*9dd0*/  FFMA.FTZ R79, R2, R79, -R137 ;  /* 0x0000004f024f7223 */ /* 0x000fca0000010889 */
[----:B------:R-:W5:Y:S01]  /*9de0*/  MUFU.EX2 R66, R66 ;  /* 0x0000004200427308 */ /* 0x000f620000000800 */
[----:B----4-:R-:W-:-:S01]  /*9df0*/  FADD.FTZ R45, R91, R84 ;  /* 0x000000545b2d7221 */ /* 0x010fc20000010000 */
[----:B------:R-:W-:Y:S01]  /*9e00*/  FFMA.FTZ R73, R2, R73, -R56 ;  /* 0x0000004902497223 */ /* 0x000fe20000010838 */
[----:B0-----:R-:W-:-:S05]  /*9e10*/  FADD.FTZ R69, R11, R86 ;  /* 0x000000560b457221 */ /* 0x001fca0000010000 */
[----:B------:R-:W0:Y:S01]  /*9e20*/  MUFU.EX2 R75, R75 ;  /* 0x0000004b004b7308 */ /* 0x000e220000000800 */
[----:B--2---:R-:W-:-:S01]  /*9e30*/  FADD.FTZ R84, R62, R45 ;  /* 0x0000002d3e547221 */ /* 0x004fc20000010000 */
[----:B------:R-:W-:-:S06]  /*9e40*/  FFMA.FTZ R68, R2, R107, -R56 ;  /* 0x0000006b02447223 */ /* 0x000fcc0000010838 */
[----:B------:R-:W2:Y:S01]  /*9e50*/  MUFU.EX2 R95, R95 ;  /* 0x0000005f005f7308 */ /* 0x000ea20000000800 */
[----:B---3--:R-:W-:-:S01]  /*9e60*/  FADD.FTZ R45, R26, R69 ;  /* 0x000000451a2d7221 */ /* 0x008fc20000010000 */
[C---:B------:R-:W-:Y:S01]  /*9e70*/  FFMA.FTZ R69, R2.reuse, R49, -R56 ;  /* 0x0000003102457223 */ /* 0x040fe20000010838 */
[----:B------:R-:W-:-:S05]  /*9e80*/  FFMA.FTZ R83, R2, R83, -R137 ;  /* 0x0000005302537223 */ /* 0x000fca0000010889 */
[----:B------:R-:W3:Y:S01]  /*9e90*/  MUFU.EX2 R64, R64 ;  /* 0x0000004000407308 */ /* 0x000ee20000000800 */
[----:B-1----:R-:W-:-:S01]  /*9ea0*/  FADD.FTZ R49, R93, R84 ;  /* 0x000000545d317221 */ /* 0x002fc20000010000 */
[----:B------:R-:W-:-:S06]  /*9eb0*/  FADD.FTZ R86, R30, R45 ;  /* 0x0000002d1e567221 */ /* 0x000fcc0000010000 */
[----:B------:R-:W1:Y:S01]  /*9ec0*/  MUFU.EX2 R79, R79 ;  /* 0x0000004f004f7308 */ /* 0x000e620000000800 */
[----:B------:R-:W-:-:S01]  /*9ed0*/  FFMA.FTZ R9, R2, R9, -R137 ;  /* 0x0000000902097223 */ /* 0x000fc20000010889 */
[----:B-----5:R-:W-:-:S06]  /*9ee0*/  FADD.FTZ R84, R66, R49 ;  /* 0x0000003142547221 */ /* 0x020fcc0000010000 */
[----:B------:R-:W4:Y:S01]  /*9ef0*/  MUFU.EX2 R73, R73 ;  /* 0x0000004900497308 */ /* 0x000f220000000800 */
[----:B------:R-:W-:-:S01]  /*9f00*/  FFMA.FTZ R70, R2, R109, -R56 ;  /* 0x0000006d02467223 */ /* 0x000fc20000010838 */
[----:B0-----:R-:W-:Y:S01]  /*9f10*/  FADD.FTZ R87, R75, R86 ;  /* 0x000000564b577221 */ /* 0x001fe20000010000 */
[----:B------:R-:W-:-:S05]  /*9f20*/  FFMA.FTZ R49, R2, R25, -R56 ;  /* 0x0000001902317223 */ /* 0x000fca0000010838 */
[----:B------:R-:W0:Y:S01]  /*9f30*/  MUFU.EX2 R68, R68 ;  /* 0x0000004400447308 */ /* 0x000e220000000800 */
[----:B--2---:R-:W-:-:S01]  /*9f40*/  FADD.FTZ R25, R95, R84 ;  /* 0x000000545f197221 */ /* 0x004fc20000010000 */
[----:B------:R-:W-:-:S06]  /*9f50*/  FADD.FTZ R86, R34, R87 ;  /* 0x0000005722567221 */ /* 0x000fcc0000010000 */
[----:B------:R-:W2:Y:S01]  /*9f60*/  MUFU.EX2 R83, R83 ;  /* 0x0000005300537308 */ /* 0x000ea20000000800 */
[----:B---3--:R-:W-:-:S01]  /*9f70*/  FADD.FTZ R84, R64, R25 ;  /* 0x0000001940547221 */ /* 0x008fc20000010000 */
[----:B------:R-:W-:-:S06]  /*9f80*/  FFMA.FTZ R74, R2, R111, -R56 ;  /* 0x0000006f024a7223 */ /* 0x000fcc0000010838 */
[----:B------:R-:W3:Y:S01]  /*9f90*/  MUFU.EX2 R97, R97 ;  /* 0x0000006100617308 */ /* 0x000ee20000000800 */
[----:B-1----:R-:W-:-:S01]  /*9fa0*/  FADD.FTZ R25, R79, R86 ;  /* 0x000000564f197221 */ /* 0x002fc20000010000 */
[----:B------:R-:W-:-:S06]  /*9fb0*/  FFMA.FTZ R59, R2, R59, -R137 ;  /* 0x0000003b023b7223 */ /* 0x000fcc0000010889 */
[----:B------:R-:W1:Y:S01]  /*9fc0*/  MUFU.EX2 R9, R9 ;  /* 0x0000000900097308 */ /* 0x000e620000000800 */
[----:B----4-:R-:W-:-:S07]  /*9fd0*/  FADD.FTZ R87, R73, R84 ;  /* 0x0000005449577221 */ /* 0x010fce0000010000 */
[----:B------:R-:W4:Y:S01]  /*9fe0*/  MUFU.EX2 R70, R70 ;  /* 0x0000004600467308 */ /* 0x000f220000000800 */
[----:B------:R-:W-:-:S01]  /*9ff0*/  FADD.FTZ R86, R38, R25 ;  /* 0x0000001926567221 */ /* 0x000fc20000010000 */
[----:B0-----:R-:W-:-:S06]  /*a000*/  FADD.FTZ R84, R68, R87 ;  /* 0x0000005744547221 */ /* 0x001fcc0000010000 */
[----:B------:R-:W0:Y:S01]  /*a010*/  MUFU.EX2 R77, R77 ;  /* 0x0000004d004d7308 */ /* 0x000e220000000800 */
[----:B------:R-:W-:-:S01]  /*a020*/  FFMA.FTZ R72, R2, R139, -R56 ;  /* 0x0000008b02487223 */ /* 0x000fc20000010838 */
[----:B------:R-:W-:Y:S01]  /*a030*/  FFMA.FTZ R63, R2, R63, -R137 ;  /* 0x0000003f023f7223 */ /* 0x000fe20000010889 */
[----:B--2---:R-:W-:-:S05]  /*a040*/  FADD.FTZ R86, R83, R86 ;  /* 0x0000005653567221 */ /* 0x004fca0000010000 */
[----:B------:R-:W2:Y:S01]  /*a050*/  MUFU.EX2 R74, R74 ;  /* 0x0000004a004a7308 */ /* 0x000ea20000000800 */
[----:B---3--:R-:W-:-:S01]  /*a060*/  FADD.FTZ R87, R97, R84 ;  /* 0x0000005461577221 */ /* 0x008fc20000010000 */
[----:B------:R-:W-:Y:S01]  /*a070*/  FFMA.FTZ R57, R2, R57, -R56 ;  /* 0x0000003902397223 */ /* 0x000fe20000010838 */
[----:B-1----:R-:W-:-:S05]  /*a080*/  FADD.FTZ R99, R9, R86 ;  /* 0x0000005609637221 */ /* 0x002fca0000010000 */
[----:B------:R-:W1:Y:S01]  /*a090*/  MUFU.EX2 R59, R59 ;  /* 0x0000003b003b7308 */ /* 0x000e620000000800 */
[----:B------:R-:W-:Y:S01]  /*a0a0*/  F2FP.SATFINITE.E4M3.F32.PACK_AB_MERGE_C R153, R21, R10, RZ ;  /* 0x0000000a1599723e */ /* 0x000fe200048070ff */
[----:B----4-:R-:W-:-:S06]  /*a0b0*/  FADD.FTZ R10, R70, R87 ;  /* 0x00000057460a7221 */ /* 0x010fcc0000010000 */
[----:B------:R-:W3:Y:S01]  /*a0c0*/  MUFU.EX2 R81, R81 ;  /* 0x0000005100517308 */ /* 0x000ee20000000800 */
[----:B------:R-:W-:-:S01]  /*a0d0*/  FFMA.FTZ R78, R2, R141, -R56 ;  /* 0x0000008d024e7223 */ /* 0x000fc20000010838 */
[----:B------:R-:W-:Y:S01]  /*a0e0*/  FADD.FTZ R99, R42, R99 ;  /* 0x000000632a637221 */ /* 0x000fe20000010000 */
[----:B------:R-:W-:-:S05]  /*a0f0*/  F2FP.SATFINITE.E4M3.F32.PACK_AB_MERGE_C R155, R26, R11, RZ ;  /* 0x0000000b1a9b723e */ /* 0x000fca00048070ff */
[----:B------:R-:W4:Y:S01]  /*a100*/  MUFU.EX2 R40, R40 ;  /* 0x0000002800287308 */ /* 0x000f220000000800 */
[----:B------:R-:W-:-:S01]  /*a110*/  FFMA.FTZ R67, R2, R67, -R137 ;  /* 0x0000004302437223 */ /* 0x000fc20000010889 */
[----:B0-----:R-:W-:-:S06]  /*a120*/  FADD.FTZ R11, R77, R10 ;  /* 0x0000000a4d0b7221 */ /* 0x001fcc0000010000 */
[----:B------:R-:W0:Y:S01]  /*a130*/  MUFU.EX2 R72, R72 ;  /* 0x0000004800487308 */ /* 0x000e220000000800 */
[----:B------:R-:W-:-:S07]  /*a140*/  FADD.FTZ R84, R46, R99 ;  /* 0x000000632e547221 */ /* 0x000fce0000010000 */
[----:B------:R-:W-:Y:S01]  /*a150*/  MUFU.EX2 R63, R63 ;  /* 0x0000003f003f7308 */ /* 0x000fe20000000800 */
[----:B--2---:R-:W-:-:S07]  /*a160*/  FADD.FTZ R26, R74, R11 ;  /* 0x0000000b4a1a7221 */ /* 0x004fce0000010000 */
[----:B------:R-:W2:Y:S01]  /*a170*/  MUFU.EX2 R57, R57 ;  /* 0x0000003900397308 */ /* 0x000ea20000000800 */
[----:B------:R-:W-:Y:S01]  /*a180*/  F2FP.SATFINITE.E4M3.F32.PACK_AB_MERGE_C R151, R42, R9, RZ ;  /* 0x000000092a97723e */ /* 0x000fe200048070ff */
[----:B-1----:R-:W-:-:S06]  /*a190*/  FADD.FTZ R11, R59, R84 ;  /* 0x000000543b0b7221 */ /* 0x002fcc0000010000 */
[----:B------:R-:W-:Y:S01]  /*a1a0*/  MUFU.EX2 R44, R44 ;  /* 0x0000002c002c7308 */ /* 0x000fe20000000800 */
[----:B---3--:R-:W-:-:S01]  /*a1b0*/  FADD.FTZ R9, R81, R26 ;  /* 0x0000001a51097221 */ /* 0x008fc20000010000 */
[C-C-:B------:R-:W-:Y:S01]  /*a1c0*/  FFMA.FTZ R76, R2.reuse, R65, -R56.reuse ;  /* 0x00000041024c7223 */ /* 0x140fe20000010838 */
[----:B------:R-:W-:-:S05]  /*a1d0*/  FFMA.FTZ R145, R2, R145, -R56 ;  /* 0x0000009102917223 */ /* 0x000fca0000010838 */
[----:B------:R-:W-:Y:S01]  /*a1e0*/  MUFU.EX2 R24, R24 ;  /* 0x0000001800187308 */ /* 0x000fe20000000800 */
[----:B------:R-:W-:-:S01]  /*a1f0*/  FFMA.FTZ R71, R2, R71, -R137 ;  /* 0x0000004702477223 */ /* 0x000fc20000010889 */
[----:B------:R-:W-:Y:S02]  /*a200*/  @!P2 VIADD R12, R12, 0x13240 ;  /* 0x000132400c0ca836 */ /* 0x000fe40000000000 */
[----:B------:R-:W-:-:S01]  /*a210*/  FFMA.FTZ R143, R2, R143, -R56 ;  /* 0x0000008f028f7223 */ /* 0x000fc20000010838 */
[C---:B------:R-:W-:Y:S01]  /*a220*/  FFMA.FTZ R43, R2.reuse, R43, -R137 ;  /* 0x0000002b022b7223 */ /* 0x040fe20000010889 */
[----:B------:R-:W-:-:S01]  /*a230*/  FFMA.FTZ R41, R2, R41, -R56 ;  /* 0x0000002902297223 */ /* 0x000fc20000010838 */
[C-C-:B------:R-:W-:Y:S01]  /*a240*/  FFMA.FTZ R14, R2.reuse, R123, -R137.reuse ;  /* 0x0000007b020e7223 */ /* 0x140fe20000010889 */
[----:B------:R-:W-:-:S01]  /*a250*/  FFMA.FTZ R47, R2, R47, -R137 ;  /* 0x0000002f022f7223 */ /* 0x000fc20000010889 */
[----:B------:R-:W1:Y:S01]  /*a260*/  MUFU.EX2 R78, R78 ;  /* 0x0000004e004e7308 */ /* 0x000e620000000800 */
[----:B----4-:R-:W-:-:S01]  /*a270*/  FADD.FTZ R42, R40, R11 ;  /* 0x0000000b282a7221 */ /* 0x010fc20000010000 */
[----:B0-----:R-:W-:Y:S01]  /*a280*/  FADD.FTZ R26, R72, R9 ;  /* 0x00000009481a7221 */ /* 0x001fe20000010000 */
[----:B------:R-:W-:-:S05]  /*a290*/  FFMA.FTZ R115, R2, R115, -R56 ;  /* 0x0000007302737223 */ /* 0x000fca0000010838 */
        /* <DEDUP_REMOVED lines=8> */
[----:B------:R-:W-:Y:S08]  /*a320*/  MUFU.EX2 R67, R67 ;  /* 0x0000004300437308 */ /* 0x000ff00000000800 */
[----:B------:R-:W0:Y:S01]  /*a330*/  MUFU.EX2 R85, R85 ;  /* 0x0000005500557308 */ /* 0x000e220000000800 */
[----:B--2---:R-:W-:-:S07]  /*a340*/  FADD.FTZ R11, R57, R26 ;  /* 0x0000001a390b7221 */ /* 0x004fce0000010000 */
[----:B------:R-:W2:Y:S01]  /*a350*/  MUFU.EX2 R61, R61 ;  /* 0x0000003d003d7308 */ /* 0x000ea20000000800 */
[----:B------:R-:W-:Y:S01]  /*a360*/  F2FP.SATFINITE.E4M3.F32.PACK_AB_MERGE_C R153, R15, R8, R153 ;  /* 0x000000080f99723e */ /* 0x000fe20004807099 */
[C-C-:B------:R-:W-:Y:S01]  /*a370*/  FFMA.FTZ R147, R2.reuse, R147, -R56.reuse ;  /* 0x0000009302937223 */ /* 0x140fe20000010838 */
[----:B------:R-:W-:-:S01]  /*a380*/  FFMA.FTZ R119, R2, R119, -R56 ;  /* 0x0000007702777223 */ /* 0x000fc20000010838 */
[C-C-:B------:R-:W-:Y:S01]  /*a390*/  FFMA.FTZ R29, R2.reuse, R29, -R56.reuse ;  /* 0x0000001d021d7223 */ /* 0x140fe20000010838 */
[----:B------:R-:W-:-:S01]  /*a3a0*/  FFMA.FTZ R149, R2, R149, -R56 ;  /* 0x0000009502957223 */ /* 0x000fc20000010838 */
[C-C-:B------:R-:W-:Y:S01]  /*a3b0*/  FFMA.FTZ R33, R2.reuse, R33, -R56.reuse ;  /* 0x0000002102217223 */ /* 0x140fe20000010838 */
[----:B------:R-:W-:-:S01]  /*a3c0*/  FFMA.FTZ R121, R2, R121, -R56 ;  /* 0x0000007902797223 */ /* 0x000fc20000010838 */
[----:B------:R3:W-:Y:S01]  /*a3d0*/  MUFU.EX2 R25, R145 ;  /* 0x0000009100197308 */ /* 0x0007e20000000800 */
[----:B-1----:R-:W-:-:S01]  /*a3e0*/  FADD.FTZ R8, R78, R11 ;  /* 0x0000000b4e087221 */ /* 0x002fc20000010000 */
[----:B------:R-:W-:Y:S01]  /*a3f0*/  @!P2 PRMT R12, RZ, 0x654, R12 ;  /* 0x00000654ff0ca816 */ /* 0x000fe2000000000c */
[----:B------:R-:W-:-:S01]  /*a400*/  FFMA.FTZ R37, R2, R37, -R56 ;  /* 0x0000002502257223 */ /* 0x000fc20000010838 */
[----:B------:R-:W-:Y:S01]  /*a410*/  F2FP.SATFINITE.E4M3.F32.PACK_AB_MERGE_C R155, R13, R20, R155 ;  /* 0x000000140d9b723e */ /* 0x000fe2000480709b */
[----:B------:R-:W-:-:S01]  /*a420*/  FFMA.FTZ R50, R2, R131, -R137 ;  /* 0x0000008302327223 */ /* 0x000fc20000010889 */
[C-C-:B------:R-:W-:Y:S01]  /*a430*/  FFMA.FTZ R31, R2.reuse, R31, -R137.reuse ;  /* 0x0000001f021f7223 */ /* 0x140fe20000010889 */
[----:B------:R-:W-:-:S01]  /*a440*/  FFMA.FTZ R48, R2, R129, -R137 ;  /* 0x0000008102307223 */ /* 0x000fc20000010889 */
[----:B------:R-:W1:Y:S01]  /*a450*/  MUFU.EX2 R76, R76 ;  /* 0x0000004c004c7308 */ /* 0x000e620000000800 */
[C---:B---3--:R-:W-:Y:S01]  /*a460*/  F2FP.SATFINITE.E4M3.F32.PACK_AB_MERGE_C R145, R63.reuse, R40, RZ ;  /* 0x000000283f91723e */ /* 0x048fe200048070ff */
[----:B------:R-:W-:Y:S01]  /*a470*/  FADD.FTZ R63, R63, R42 ;  /* 0x0000002a3f3f7221 */ /* 0x000fe20000010000 */
[----:B------:R3:W-:Y:S03]  /*a480*/  @!P2 SYNCS.ARRIVE.TRANS64.RED.A1T0 RZ, [R12+URZ], RZ ;  /* 0x000000ff0cffa9a7 */ /* 0x0007e6000810043f */
[----:B------:R-:W-:-:S02]  /*a490*/  FADD.FTZ R26, R44, R63 ;  /* 0x0000003f2c1a7221 */ /* 0x000fc40000010000 */
[----:B------:R-:W4:Y:S01]  /*a4a0*/  MUFU.EX2 R65, R65 ;  /* 0x0000004100417308 */ /* 0x000f220000000800 */
[----:B0-----:R-:W-:-:S01]  /*a4b0*/  FADD.FTZ R20, R85, R8 ;  /* 0x0000000855147221 */ /* 0x001fc20000010000 */
[----:B------:R-:W-:Y:S01]  /*a4c0*/  FADD.FTZ R11, R67, R26 ;  /* 0x0000001a430b7221 */ /* 0x000fe20000010000 */
[----:B------:R-:W-:-:S01]  /*a4d0*/  FFMA.FTZ R27, R2, R27, -R137 ;  /* 0x0000001b021b7223 */ /* 0x000fc20000010889 */
[----:B------:R-:W0:Y:S04]  /*a4e0*/  @P0 LDC R21, c[0x0][0x44c] ;  /* 0x00011300ff150b82 */ /* 0x000e280000000800 */
[----:B------:R-:W5:Y:S01]  /*a4f0*/  MUFU.EX2 R71, R71 ;  /* 0x0000004700477308 */ /* 0x000f620000000800 */
[----:B------:R-:W-:-:S01]  /*a500*/  FADD.FTZ R26, R24, R11 ;  /* 0x0000000b181a7221 */ /* 0x000fc20000010000 */
[----:B--2---:R-:W-:-:S06]  /*a510*/  FADD.FTZ R11, R61, R20 ;  /* 0x000000143d0b7221 */ /* 0x004fcc0000010000 */
[----:B------:R-:W2:Y:S01]  /*a520*/  MUFU.EX2 R80, R80 ;  /* 0x0000005000507308 */ /* 0x000ea20000000800 */
[----:B-1----:R-:W-:-:S07]  /*a530*/  FADD.FTZ R20, R76, R11 ;  /* 0x0000000b4c147221 */ /* 0x002fce0000010000 */
[----:B---3--:R-:W1:Y:S01]  /*a540*/  MUFU.EX2 R12, R143 ;  /* 0x0000008f000c7308 */ /* 0x008e620000000800 */
[----:B----4-:R-:W-:-:S07]  /*a550*/  FADD.FTZ R11, R65, R20 ;  /* 0x00000014410b7221 */ /* 0x010fce0000010000 */
[----:B------:R-:W3:Y:S01]  /*a560*/  MUFU.EX2 R43, R43 ;  /* 0x0000002b002b7308 */ /* 0x000ee20000000800 */
[----:B-----5:R-:W-:-:S07]  /*a570*/  F2FP.SATFINITE.E4M3.F32.PACK_AB_MERGE_C R15, R71, R24, RZ ;  /* 0x00000018470f723e */ /* 0x020fce00048070ff */
[----:B------:R-:W4:Y:S01]  /*a580*/  MUFU.EX2 R41, R41 ;  /* 0x0000002900297308 */ /* 0x000f220000000800 */
[----:B------:R-:W-:-:S07]  /*a590*/  FADD.FTZ R71, R71, R26 ;  /* 0x0000001a47477221 */ /* 0x000fce0000010000 */
[----:B------:R-:W-:Y:S01]  /*a5a0*/  MUFU.EX2 R14, R14 ;  /* 0x0000000e000e7308 */ /* 0x000fe20000000800 */
[----:B--2---:R-:W-:-:S07]  /*a5b0*/  FADD.FTZ R11, R80, R11 ;  /* 0x0000000b500b7221 */ /* 0x004fce0000010000 */
[----:B------:R-:W2:Y:S08]  /*a5c0*/  MUFU.EX2 R47, R47 ;  /* 0x0000002f002f7308 */ /* 0x000eb00000000800 */
[----:B------:R-:W5:Y:S01]  /*a5d0*/  MUFU.EX2 R45, R115 ;  /* 0x00000073002d7308 */ /* 0x000f620000000800 */
[----:B------:R-:W-:-:S01]  /*a5e0*/  FADD.FTZ R24, R28, R71 ;  /* 0x000000471c187221 */ /* 0x000fc20000010000 */
[----:B-1----:R-:W-:-:S06]  /*a5f0*/  FADD.FTZ R20, R12, R11 ;  /* 0x0000000b0c147221 */ /* 0x002fcc0000010000 */
[----:B------:R-:W1:Y:S01]  /*a600*/  MUFU.EX2 R82, R82 ;  /* 0x0000005200527308 */ /* 0x000e620000000800 */
[----:B---3--:R-:W-:-:S07]  /*a610*/  FADD.FTZ R13, R43, R24 ;  /* 0x000000182b0d7221 */ /* 0x008fce0000010000 */
[----:B------:R-:W-:Y:S01]  /*a620*/  MUFU.EX2 R36, R36 ;  /* 0x0000002400247308 */ /* 0x000fe20000000800 */
[----:B----4-:R-:W-:-:S07]  /*a630*/  FADD.FTZ R20, R41, R20 ;  /* 0x0000001429147221 */ /* 0x010fce0000010000 */
[----:B------:R-:W3:Y:S08]  /*a640*/  MUFU.EX2 R55, R55 ;  /* 0x0000003700377308 */ /* 0x000ef00000000800 */
[----:B------:R-:W4:Y:S01]  /*a650*/  MUFU.EX2 R32, R32 ;  /* 0x0000002000207308 */ /* 0x000f220000000800 */
[----:B--2---:R-:W-:Y:S01]  /*a660*/  F2FP.SATFINITE.E4M3.F32.PACK_AB_MERGE_C R141, R47, R14, RZ ;  /* 0x0000000e2f8d723e */ /* 0x004fe200048070ff */
[----:B------:R-:W-:-:S06]  /*a670*/  FADD.FTZ R14, R14, R13 ;  /* 0x0000000d0e0e7221 */ /* 0x000fcc0000010000 */
[----:B------:R-:W2:Y:S01]  /*a680*/  MUFU.EX2 R51, R51 ;  /* 0x0000003300337308 */ /* 0x000ea20000000800 */
[----:B-----5:R-:W-:-:S07]  /*a690*/  FADD.FTZ R11, R45, R20 ;  /* 0x000000142d0b7221 */ /* 0x020fce0000010000 */
[----:B------:R-:W5:Y:S01]  /*a6a0*/  MUFU.EX2 R56, R69 ;  /* 0x0000004500387308 */ /* 0x000f620000000800 */
[----:B------:R-:W-:-:S01]  /*a6b0*/  FADD.FTZ R47, R47, R14 ;  /* 0x0000000e2f2f7221 */ /* 0x000fc20000010000 */
[C---:B-1----:R-:W-:Y:S01]  /*a6c0*/  F2FP.SATFINITE.E4M3.F32.PACK_AB_MERGE_C R140, R82.reuse, R45, RZ ;  /* 0x0000002d528c723e */ /* 0x042fe200048070ff */
[----:B------:R-:W-:-:S05]  /*a6d0*/  FADD.FTZ R82, R82, R11 ;  /* 0x0000000b52527221 */ /* 0x000fca0000010000 */
[----:B------:R-:W1:Y:S01]  /*a6e0*/  MUFU.EX2 R10, R117 ;  /* 0x00000075000a7308 */ /* 0x000e620000000800 */
[----:B---3--:R-:W-:Y:S01]  /*a6f0*/  F2FP.SATFINITE.E4M3.F32.PACK_AB_MERGE_C R143, R55, R36, RZ ;  /* 0x00000024378f723e */ /* 0x008fe200048070ff */
[----:B----4-:R-:W-:Y:S01]  /*a700*/  FADD.FTZ R24, R32, R47 ;  /* 0x0000002f20187221 */ /* 0x010fe20000010000 */
[----:B------:R-:W-:-:S05]  /*a710*/  F2FP.SATFINITE.E4M3.F32.PACK_AB_MERGE_C R141, R43, R28, R141 ;  /* 0x0000001c2b8d723e */ /* 0x000fca000480708d */
[----:B------:R-:W3:Y:S01]  /*a720*/  MUFU.EX2 R53, R53 ;  /* 0x0000003500357308 */ /* 0x000ee20000000800 */
[----:B------:R-:W-:-:S01]  /*a730*/  FADD.FTZ R11, R25, R82 ;  /* 0x00000052190b7221 */ /* 0x000fc20000010000 */
[----:B------:R-:W4:Y:S01]  /*a740*/  @P0 LDC R28, c[0x0][0x450] ;  /* 0x00011400ff1c0b82 */ /* 0x000f220000000800 */
[----:B--2---:R-:W-:-:S05]  /*a750*/  F2FP.SATFINITE.E4M3.F32.PACK_AB_MERGE_C R143, R51, R32, R143 ;  /* 0x00000020338f723e */ /* 0x004fca000480708f */
[----:B------:R-:W-:Y:S01]  /*a760*/  MUFU.EX2 R50, R50 ;  /* 0x0000003200327308 */ /* 0x000fe20000000800 */
[----:B------:R-:W-:-:S07]  /*a770*/  FADD.FTZ R51, R51, R24 ;  /* 0x0000001833337221 */ /* 0x000fce0000010000 */
[----:B------:R-:W2:Y:S01]  /*a780*/  MUFU.EX2 R31, R31 ;  /* 0x0000001f001f7308 */ /* 0x000ea20000000800 */
[----:B-----5:R-:W-:-:S07]  /*a790*/  FADD.FTZ R11, R56, R11 ;  /* 0x0000000b380b7221 */ /* 0x020fce0000010000 */
[----:B------:R-:W5:Y:S08]  /*a7a0*/  MUFU.EX2 R48, R48 ;  /* 0x0000003000307308 */ /* 0x000f700000000800 */
[----:B------:R-:W0:Y:S01]  /*a7b0*/  MUFU.EX2 R9, R147 ;  /* 0x0000009300097308 */ /* 0x000e220000000800 */
[----:B------:R-:W-:-:S01]  /*a7c0*/  FFMA.FTZ R54, R2, R135, -R137 ;  /* 0x0000008702367223 */ /* 0x000fc20000010889 */
[----:B------:R-:W-:-:S06]  /*a7d0*/  FFMA.FTZ R39, R2, R39, -R137 ;  /* 0x0000002702277223 */ /* 0x000fcc0000010889 */
[----:B------:R-:W4:Y:S01]  /*a7e0*/  MUFU.EX2 R27, R27 ;  /* 0x0000001b001b7308 */ /* 0x000f220000000800 */
[----:B------:R-:W-:-:S01]  /*a7f0*/  FADD.FTZ R36, R36, R51 ;  /* 0x0000003324247221 */ /* 0x000fc20000010000 */
[----:B------:R-:W-:Y:S01]  /*a800*/  FFMA.FTZ R52, R2, R133, -R137 ;  /* 0x0000008502347223 */ /* 0x000fe20000010889 */
[----:B-1----:R-:W-:-:S05]  /*a810*/  FADD.FTZ R24, R10, R11 ;  /* 0x0000000b0a187221 */ /* 0x002fca0000010000 */
[----:B------:R-:W1:Y:S01]  /*a820*/  MUFU.EX2 R8, R49 ;  /* 0x0000003100087308 */ /* 0x000e620000000800 */
[----:B------:R-:W-:-:S01]  /*a830*/  FFMA.FTZ R35, R2, R35, -R137 ;  /* 0x0000002302237223 */ /* 0x000fc20000010889 */
[----:B------:R-:W-:Y:S01]  /*a840*/  FADD.FTZ R55, R55, R36 ;  /* 0x0000002437377221 */ /* 0x000fe20000010000 */
[----:B---3--:R-:W-:-:S05]  /*a850*/  FADD.FTZ R24, R53, R24 ;  /* 0x0000001835187221 */ /* 0x008fca0000010000 */
[----:B------:R-:W3:Y:S01]  /*a860*/  MUFU.EX2 R119, R119 ;  /* 0x0000007700777308 */ /* 0x000ee20000000800 */
[----:B--2---:R-:W-:Y:S01]  /*a870*/  F2FP.SATFINITE.E4M3.F32.PACK_AB_MERGE_C R137, R31, R50, RZ ;  /* 0x000000321f89723e */ /* 0x004fe200048070ff */
[----:B-----5:R-:W-:-:S06]  /*a880*/  FADD.FTZ R26, R48, R55 ;  /* 0x00000037301a7221 */ /* 0x020fcc0000010000 */
[----:B------:R-:W2:Y:S01]  /*a890*/  MUFU.EX2 R14, R29 ;  /* 0x0000001d000e7308 */ /* 0x000ea20000000800 */
[----:B0-----:R-:W-:-:S01]  /*a8a0*/  FADD.FTZ R11, R9, R24 ;  /* 0x00000018090b7221 */ /* 0x001fc20000010000 */
[----:B----4-:R-:W-:-:S06]  /*a8b0*/  F2FP.SATFINITE.E4M3.F32.PACK_AB_MERGE_C R137, R27, R48, R137 ;  /* 0x000000301b89723e */ /* 0x010fcc0004807089 */
[----:B------:R-:W-:Y:S01]  /*a8c0*/  MUFU.EX2 R54, R54 ;  /* 0x0000003600367308 */ /* 0x000fe20000000800 */
[----:B------:R-:W-:-:S07]  /*a8d0*/  FADD.FTZ R27, R27, R26 ;  /* 0x0000001a1b1b7221 */ /* 0x000fce0000010000 */
[----:B------:R-:W-:Y:S01]  /*a8e0*/  MUFU.EX2 R39, R39 ;  /* 0x0000002700277308 */ /* 0x000fe20000000800 */
[----:B------:R-:W-:-:S04]  /*a8f0*/  @P0 IMAD.HI.U32 R21, R110, R21, RZ ;  /* 0x000000156e150227 */ /* 0x000fc800078e00ff */
[----:B-1----:R-:W-:-:S03]  /*a900*/  FADD.FTZ R24, R8, R11 ;  /* 0x0000000b08187221 */ /* 0x002fc60000010000 */
[----:B------:R-:W0:Y:S01]  /*a910*/  MUFU.EX2 R52, R52 ;  /* 0x0000003400347308 */ /* 0x000e220000000800 */
[----:B------:R-:W-:-:S07]  /*a920*/  F2FP.SATFINITE.E4M3.F32.PACK_AB_MERGE_C R13, R53, R10, RZ ;  /* 0x0000000a350d723e */ /* 0x000fce00048070ff */
[----:B------:R-:W1:Y:S01]  /*a930*/  MUFU.EX2 R149, R149 ;  /* 0x0000009500957308 */ /* 0x000e620000000800 */
[----:B------:R-:W-:Y:S01]  /*a940*/  F2FP.SATFINITE.E4M3.F32.PACK_AB_MERGE_C R147, R67, R44, R15 ;  /* 0x0000002c4393723e */ /* 0x000fe2000480700f */
[----:B------:R-:W-:-:S06]  /*a950*/  FADD.FTZ R50, R50, R27 ;  /* 0x0000001b32327221 */ /* 0x000fcc0000010000 */
[----:B------:R-:W4:Y:S01]  /*a960*/  MUFU.EX2 R35, R35 ;  /* 0x0000002300237308 */ /* 0x000f220000000800 */
[----:B------:R-:W-:Y:S02]  /*a970*/  IMAD.MOV.U32 R15, RZ, RZ, R110 ;  /* 0x000000ffff0f7224 */ /* 0x000fe400078e006e */
[----:B---3--:R-:W-:-:S05]  /*a980*/  FADD.FTZ R11, R119, R24 ;  /* 0x00000018770b7221 */ /* 0x008fca0000010000 */
[----:B------:R-:W3:Y:S01]  /*a990*/  MUFU.EX2 R20, R33 ;  /* 0x0000002100147308 */ /* 0x000ee20000000800 */
[----:B------:R-:W-:Y:S01]  /*a9a0*/  @P0 SHF.R.U32.HI R15, RZ, R28, R21 ;  /* 0x0000001cff0f0219 */ /* 0x000fe20000011615 */
[----:B------:R-:W-:Y:S01]  /*a9b0*/  FADD.FTZ R31, R31, R50 ;  /* 0x000000321f1f7221 */ /* 0x000fe20000010000 */
[----:B--2---:R-:W-:-:S05]  /*a9c0*/  F2FP.SATFINITE.E4M3.F32.PACK_AB_MERGE_C R119, R14, R119, RZ ;  /* 0x000000770e77723e */ /* 0x004fca00048070ff */
[----:B------:R-:W-:Y:S01]  /*a9d0*/  MUFU.EX2 R121, R121 ;  /* 0x0000007900797308 */ /* 0x000fe20000000800 */
[----:B------:R-:W-:-:S07]  /*a9e0*/  FADD.FTZ R14, R14, R11 ;  /* 0x0000000b0e0e7221 */ /* 0x000fce0000010000 */
[----:B------:R-:W2:Y:S01]  /*a9f0*/  MUFU.EX2 R10, R37 ;  /* 0x00000025000a7308 */ /* 0x000ea20000000800 */
[----:B------:R-:W-:Y:S02]  /*aa00*/  IADD3 R21, R15, R106, -R108 ;  /* 0x0000006a0f157210 */ /* 0x000fe40007ffe86c */
[----:B------:R-:W-:Y:S01]  /*aa10*/  F2FP.SATFINITE.E4M3.F32.PACK_AB_MERGE_C R140, R41, R12, R140 ;  /* 0x0000000c298c723e */ /* 0x000fe2000480708c */
[----:B0-----:R-:W-:-:S01]  /*aa20*/  FADD.FTZ R12, R52, R31 ;  /* 0x0000001f340c7221 */ /* 0x001fc20000010000 */
[----:B------:R-:W-:Y:S01]  /*aa30*/  F2FP.SATFINITE.E4M3.F32.PACK_AB_MERGE_C R15, R39, R54, RZ ;  /* 0x00000036270f723e */ /* 0x000fe200048070ff */
[----:B-1----:R-:W-:-:S01]  /*aa40*/  FADD.FTZ R11, R149, R14 ;  /* 0x0000000e950b7221 */ /* 0x002fc20000010000 */
[----:B------:R-:W-:Y:S02]  /*aa50*/  F2FP.SATFINITE.E4M3.F32.PACK_AB_MERGE_C R142, R56, R25, R13 ;  /* 0x00000019388e723e */ /* 0x000fe4000480700d */
[C---:B----4-:R-:W-:Y:S01]  /*aa60*/  F2FP.SATFINITE.E4M3.F32.PACK_AB_MERGE_C R139, R35.reuse, R52, R15 ;  /* 0x00000034238b723e */ /* 0x050fe2000480700f */
[----:B------:R-:W-:Y:S01]  /*aa70*/  FADD.FTZ R35, R35, R12 ;  /* 0x0000000c23237221 */ /* 0x000fe20000010000 */
[----:B------:R-:W-:-:S04]  /*aa80*/  IMAD.HI R13, R21, 0x66666667, RZ ;  /* 0x66666667150d7827 */ /* 0x000fc800078e02ff */
[----:B---3--:R-:W-:Y:S01]  /*aa90*/  FADD.FTZ R12, R20, R11 ;  /* 0x0000000b140c7221 */ /* 0x008fe20000010000 */
[----:B------:R-:W-:Y:S02]  /*aaa0*/  F2FP.SATFINITE.E4M3.F32.PACK_AB_MERGE_C R136, R8, R9, R119 ;  /* 0x000000090888723e */ /* 0x000fe40004807077 */
[----:B--2---:R-:W-:Y:S01]  /*aab0*/  F2FP.SATFINITE.E4M3.F32.PACK_AB_MERGE_C R8, R10, R121, RZ ;  /* 0x000000790a08723e */ /* 0x004fe200048070ff */
[----:B------:R-:W-:-:S01]  /*aac0*/  FADD.FTZ R121, R121, R12 ;  /* 0x0000000c79797221 */ /* 0x000fc20000010000 */
[----:B------:R-:W-:Y:S02]  /*aad0*/  SHF.R.U32.HI R12, RZ, 0x1f, R13 ;  /* 0x0000001fff0c7819 */ /* 0x000fe4000001160d */
[----:B------:R-:W-:Y:S02]  /*aae0*/  F2FP.SATFINITE.E4M3.F32.PACK_AB_MERGE_C R78, R85, R78, RZ ;  /* 0x0000004e554e723e */ /* 0x000fe400048070ff */
[----:B------:R-:W-:Y:S02]  /*aaf0*/  LEA.HI.SX32 R13, R13, R12, 0x1a ;  /* 0x0000000c0d0d7211 */ /* 0x000fe400078fd2ff */
[----:B------:R-:W-:-:S02]  /*ab00*/  F2FP.SATFINITE.E4M3.F32.PACK_AB_MERGE_C R144, R57, R72, R78 ;  /* 0x000000483990723e */ /* 0x000fc4000480704e */
[----:B------:R-:W-:Y:S01]  /*ab10*/  VIMNMX R57, RZ, R13, !PT ;  /* 0x0000000dff397248 */ /* 0x000fe20007fe0100 */
[----:B------:R-:W-:-:S04]  /*ab20*/  VIADD R12, R104, 0xfffffffe ;  /* 0xfffffffe680c7836 */ /* 0x000fc80000000000 */
[----:B------:R0:W-:Y:S01]  /*ab30*/  STL [R1+0x24], R57 ;  /* 0x0000243901007387 */ /* 0x0001e20000100800 */
[----:B------:R-:W-:Y:S02]  /*ab40*/  ISETP.GE.AND P2, PT, R12, R57, PT ;  /* 0x000000390c00720c */ /* 0x000fe40003f46270 */
[----:B------:R-:W-:Y:S01]  /*ab50*/  F2FP.SATFINITE.E4M3.F32.PACK_AB_MERGE_C R34, R79, R34, RZ ;  /* 0x000000224f22723e */ /* 0x000fe200048070ff */
[----:B------:R-:W-:-:S01]  /*ab60*/  FADD.FTZ R54, R54, R35 ;  /* 0x0000002336367221 */ /* 0x000fc20000010000 */
[----:B------:R-:W-:Y:S02]  /*ab70*/  F2FP.SATFINITE.E4M3.F32.PACK_AB_MERGE_C R152, R91, R60, RZ ;  /* 0x0000003c5b98723e */ /* 0x000fe400048070ff */
[----:B------:R-:W-:Y:S01]  /*ab80*/  F2FP.SATFINITE.E4M3.F32.PACK_AB_MERGE_C R75, R75, R30, R34 ;  /* 0x0000001e4b4b723e */ /* 0x000fe20004807022 */
[----:B------:R-:W-:Y:S01]  /*ab90*/  BSSY B0, `(.L_x_1937) ;  /* 0x000032b000007945 */ /* 0x000fe20003800000 */
[----:B------:R-:W-:Y:S02]  /*aba0*/  F2FP.SATFINITE.E4M3.F32.PACK_AB_MERGE_C R66, R95, R66, RZ ;  /* 0x000000425f42723e */ /* 0x000fe400048070ff */
[----:B------:R-:W-:-:S02]  /*abb0*/  F2FP.SATFINITE.E4M3.F32.PACK_AB_MERGE_C R68, R97, R68, RZ ;  /* 0x000000446144723e */ /* 0x000fc400048070ff */
[----:B------:R-:W-:Y:S02]  /*abc0*/  F2FP.SATFINITE.E4M3.F32.PACK_AB_MERGE_C R74, R81, R74, RZ ;  /* 0x0000004a514a723e */ /* 0x000fe400048070ff */
[----:B------:R-:W-:Y:S01]  /*abd0*/  F2FP.SATFINITE.E4M3.F32.PACK_AB_MERGE_C R146, R80, R65, RZ ;  /* 0x000000415092723e */ /* 0x000fe200048070ff */
[----:B------:R-:W-:-:S01]  /*abe0*/  FADD.FTZ R21, R39, R54 ;  /* 0x0000003627157221 */ /* 0x000fc20000010000 */
[----:B------:R-:W-:Y:S01]  /*abf0*/  F2FP.SATFINITE.E4M3.F32.PACK_AB_MERGE_C R151, R83, R38, R151 ;  /* 0x000000265397723e */ /* 0x000fe20004807097 */
[----:B------:R-:W-:-:S01]  /*ac00*/  FADD.FTZ R157, R10, R121 ;  /* 0x000000790a9d7221 */ /* 0x000fc20000010000 */
[----:B------:R-:W-:Y:S02]  /*ac10*/  F2FP.SATFINITE.E4M3.F32.PACK_AB_MERGE_C R145, R59, R46, R145 ;  /* 0x0000002e3b91723e */ /* 0x000fe40004807091 */
[----:B------:R-:W-:Y:S02]  /*ac20*/  CS2R R54, SRZ ;  /* 0x0000000000367805 */ /* 0x000fe4000001ff00 */
[----:B------:R-:W-:-:S02]  /*ac30*/  F2FP.SATFINITE.E4M3.F32.PACK_AB_MERGE_C R138, R20, R149, R8 ;  /* 0x00000095148a723e */ /* 0x000fc40004807008 */
[----:B------:R-:W-:Y:S02]  /*ac40*/  CS2R R52, SRZ ;  /* 0x0000000000347805 */ /* 0x000fe4000001ff00 */
[----:B------:R-:W-:Y:S02]  /*ac50*/  F2FP.SATFINITE.E4M3.F32.PACK_AB_MERGE_C R152, R89, R58, R152 ;  /* 0x0000003a5998723e */ /* 0x000fe40004807098 */
[----:B------:R-:W-:Y:S02]  /*ac60*/  CS2R R50, SRZ ;  /* 0x0000000000327805 */ /* 0x000fe4000001ff00 */
        /* <DEDUP_REMOVED lines=17> */
[----:B------:R-:W-:Y:S01]  /*ad80*/  IMAD.MOV.U32 R149, RZ, RZ, R75 ;  /* 0x000000ffff957224 */ /* 0x000fe200078e004b */
[----:B0-----:R-:W-:Y:S06]  /*ad90*/  @!P2 BRA `(.L_x_1938) ;  /* 0x000000300028a947 */ /* 0x001fec0003800000 */
[----:B------:R-:W-:Y:S01]  /*ada0*/  BSSY B1, `(.L_x_1938) ;  /* 0x0000309000017945 */ /* 0x000fe20003800000 */
[----:B------:R-:W-:Y:S02]  /*adb0*/  IMAD.MOV.U32 R8, RZ, RZ, R0 ;  /* 0x000000ffff087224 */ /* 0x000fe400078e0000 */
[----:B------:R-:W-:Y:S02]  /*adc0*/  IMAD.MOV.U32 R9, RZ, RZ, R3 ;  /* 0x000000ffff097224 */ /* 0x000fe400078e0003 */
[----:B------:R-:W-:Y:S02]  /*add0*/  IMAD.MOV.U32 R11, RZ, RZ, R23 ;  /* 0x000000ffff0b7224 */ /* 0x000fe400078e0017 */
[----:B------:R-:W-:Y:S02]  /*ade0*/  IMAD.MOV.U32 R10, RZ, RZ, R22 ;  /* 0x000000ffff0a7224 */ /* 0x000fe400078e0016 */
[----:B------:R-:W-:-:S07]  /*adf0*/  IMAD.MOV.U32 R55, RZ, RZ, RZ ;  /* 0x000000ffff377224 */ /* 0x000fce00078e00ff */
.L_x_1950:
[----:B------:R-:W-:-:S04]  /*ae00*/  ISETP.NE.AND P2, PT, R10, 0x1, PT ;  /* 0x000000010a00780c */ /* 0x000fc80003f45270 */
[----:B------:R-:W-:-:S04]  /*ae10*/  SEL R0, RZ, 0x1, P2 ;  /* 0x00000001ff007807 */ /* 0x000fc80001000000 */
[----:B------:R-:W-:Y:S01]  /*ae20*/  LOP3.LUT R23, R11, R0, RZ, 0x3c, !PT ;  /* 0x000000000b177212 */ /* 0x000fe200078e3cff */
[----:B------:R-:W-:Y:S06]  /*ae30*/  @!P1 BRA `(.L_x_1939) ;  /* 0x0000000000049947 */ /* 0x000fec0003800000 */
[----:B------:R-:W-:Y:S01]  /*ae40*/  BPT.TRAP 0x1 ;  /* 0x000000040000795c */ /* 0x000fe20000300000 */
.L_x_1939:
[----:B------:R-:W-:Y:S01]  /*ae50*/  VIADD R22, R10, 0x1 ;  /* 0x000000010a167836 */ /* 0x000fe20000000000 */
[----:B------:R-:W-:-:S04]  /*ae60*/  SHF.L.U32 R14, R23, 0x1f, RZ ;  /* 0x0000001f170e7819 */ /* 0x000fc800000006ff */
[----:B------:R-:W-:-:S04]  /*ae70*/  ISETP.NE.AND P2, PT, R22, 0x2, PT ;  /* 0x000000021600780c */ /* 0x000fc80003f45270 */
[----:B------:R-:W-:-:S05]  /*ae80*/  SEL R22, R22, RZ, P2 ;  /* 0x000000ff16167207 */ /* 0x000fca0001000000 */
[----:B------:R-:W-:-:S04]  /*ae90*/  IMAD R13, R22, 0x8, R16 ;  /* 0x00000008160d7824 */ /* 0x000fc800078e0210 */
[----:B------:R0:W1:Y:S01]  /*aea0*/  SYNCS.PHASECHK.TRANS64.TRYWAIT P2, [R13+URZ+0x13230], R14 ;  /* 0x0132300e0d0075a7 */ /* 0x000062000804017f */
[----:B------:R-:W-:Y:S05]  /*aeb0*/  @!P1 BRA `(.L_x_1940) ;  /* 0x0000000000049947 */ /* 0x000fea0003800000 */
[----:B------:R-:W-:Y:S01]  /*aec0*/  BPT.TRAP 0x1 ;  /* 0x000000040000795c */ /* 0x000fe20000300000 */
.L_x_1940:
        /* <DEDUP_REMOVED lines=8> */
.L_x_1942:
[----:B------:R-:W-:Y:S05]  /*af50*/  BSYNC B2 ;  /* 0x0000000000027941 */ /* 0x000fea0003800000 */
.L_x_1941:
        /* <DEDUP_REMOVED lines=87> */
.L_x_1944:
[----:B------:R-:W-:Y:S01]  /*b4d0*/  SHF.L.U32 R0, R11, 0x1f, RZ ;  /* 0x0000001f0b007819 */ /* 0x000fe200000006ff */
[----:B------:R-:W-:-:S04]  /*b4e0*/  IMAD R20, R10, 0x8, R16 ;  /* 0x000000080a147824 */ /* 0x000fc800078e0210 */
[----:B------:R0:W1:Y:S01]  /*b4f0*/  SYNCS.PHASECHK.TRANS64.TRYWAIT P2, [R20+URZ+0x13250], R0 ;  /* 0x01325000140075a7 */ /* 0x000062000804017f */
[----:B------:R-:W-:Y:S05]  /*b500*/  @!P1 BRA `(.L_x_1945) ;  /* 0x0000000000049947 */ /* 0x000fea0003800000 */
[----:B------:R-:W-:Y:S01]  /*b510*/  BPT.TRAP 0x1 ;  /* 0x000000040000795c */ /* 0x000fe20000300000 */
.L_x_1945:
[----:B------:R-:W-:Y:S04]  /*b520*/  BSSY B2, `(.L_x_1946) ;  /* 0x0000004000027945 */ /* 0x000fe80003800000 */
[----:B-1----:R-:W-:Y:S05]  /*b530*/  @P2 BRA `(.L_x_1947) ;  /* 0x0000000000082947 */ /* 0x002fea0003800000 */
[----:B------:R-:W1:Y:S02]  /*b540*/  SYNCS.PHASECHK.TRANS64.TRYWAIT P2, [R20+URZ+0x13250], R0 ;  /* 0x01325000140075a7 */ /* 0x000e64000804017f */
[----:B-1----:R-:W-:Y:S05]  /*b550*/  @!P2 BRA `(.L_x_1948) ;  /* 0x000000d80090a947 */ /* 0x002fea0003800000 */
.L_x_1947:
[----:B------:R-:W-:Y:S05]  /*b560*/  BSYNC B2 ;  /* 0x0000000000027941 */ /* 0x000fea0003800000 */
.L_x_1946:
[----:B------:R-:W-:Y:S01]  /*b570*/  VIADD R11, R16, 0x1000 ;  /* 0x00001000100b7836 */ /* 0x000fe20000000000 */
[----:B------:R-:W-:Y:S01]  /*b580*/  WARPGROUP.ARRIVE ;  /* 0x00000000000079c5 */ /* 0x000fe20000000000 */
[----:B------:R-:W-:Y:S01]  /*b590*/  IMAD.MOV.U32 R15, RZ, RZ, -0x3ffffff0 ;  /* 0xc0000010ff0f7424 */ /* 0x000fe200078e00ff */
[----:B01----:R-:W0:Y:S02]  /*b5a0*/  @P0 LDC R0, c[0x0][0x44c] ;  /* 0x00011300ff000b82 */ /* 0x003e240000000800 */
[----:B------:R-:W-:-:S04]  /*b5b0*/  SHF.R.U32.HI R11, RZ, 0x4, R11 ;  /* 0x00000004ff0b7819 */ /* 0x000fc8000001160b */
[----:B------:R-:W-:Y:S02]  /*b5c0*/  LOP3.LUT R11, R11, 0x3fff, RZ, 0xc0, !PT ;  /* 0x00003fff0b0b7812 */ /* 0x000fe400078ec0ff */
[----:B------:R-:W1:Y:S02]  /*b5d0*/  @P0 LDC R3, c[0x0][0x450] ;  /* 0x00011400ff030b82 */ /* 0x000e640000000800 */
        /* <DEDUP_REMOVED lines=20> */
[----:B------:R-:W-:-:S03]  /*b720*/  IMAD.MOV.U32 R15, RZ, RZ, -0x3ffffff0 ;  /* 0xc0000010ff0f7424 */ /* 0x000fc600078e00ff */
[----:B------:R-:W-:Y:S02]  /*b730*/  R2UR UR6, R14 ;  /* 0x000000000e0672ca */ /* 0x000fe400000e0000 */
[----:B------:R-:W-:Y:S01]  /*b740*/  R2UR UR7, R15 ;  /* 0x000000000f0772ca */ /* 0x000fe200000e0000 */
[----:B------:R-:W-:-:S12]  /*b750*/  IMAD.MOV.U32 R15, RZ, RZ, -0x3ffffff0 ;  /* 0xc0000010ff0f7424 */ /* 0x000fd800078e00ff */
[----:B------:R-:W-:Y:S01]  /*b760*/  QGMMA.64x64x32.F32.E4M3.E4M3 R24, R144, gdesc[UR4], R24, gsb0 ;  /* 0x00e0000490187df3 */ /* 0x000fe20008000818 */
[----:B------:R-:W-:Y:S01]  /*b770*/  R2UR UR7, R15 ;  /* 0x000000000f0772ca */ /* 0x000fe200000e0000 */
[----:B------:R-:W-:Y:S01]  /*b780*/  IMAD.MOV.U32 R15, RZ, RZ, -0x3ffffff0 ;  /* 0xc0000010ff0f7424 */ /* 0x000fe200078e00ff */
[----:B------:R-:W-:Y:S02]  /*b790*/  WARPGROUP.DEPBAR.LE gsb0, 0x0 ;  /* 0x00008000000079c5 */ /* 0x000fe40000010000 */
[----:B------:R-:W-:Y:S01]  /*b7a0*/  WARPGROUP.ARRIVE ;  /* 0x00000000000079c5 */ /* 0x000fe20000000000 */
[----:B--2---:R-:W-:-:S04]  /*b7b0*/  IMAD.IADD R11, R152, 0x1, R151 ;  /* 0x00000001980b7824 */ /* 0x004fc800078e0297 */
[----:B0-----:R-:W-:-:S04]  /*b7c0*/  @P0 IMAD.HI.U32 R14, R11, R0, RZ ;  /* 0x000000000b0e0227 */ /* 0x001fc800078e00ff */
[----:B------:R-:W-:Y:S01]  /*b7d0*/  IMAD.MOV.U32 R0, RZ, RZ, R11 ;  /* 0x000000ffff007224 */ /* 0x000fe200078e000b */
[----:B-1----:R-:W-:Y:S01]  /*b7e0*/  @P0 SHF.R.U32.HI R0, RZ, R3, R14 ;  /* 0x00000003ff000219 */ /* 0x002fe2000001160e */
[----:B------:R-:W-:-:S04]  /*b7f0*/  IMAD.MOV.U32 R11, RZ, RZ, -0xa0 ;  /* 0xffffff60ff0b7424 */ /* 0x000fc800078e00ff */
[----:B------:R-:W0:Y:S01]  /*b800*/  SHFL.IDX PT, R3, R0, RZ, 0x1c1f ;  /* 0x001c1fff00037589 */ /* 0x000e2200000e0000 */
[----:B------:R-:W-:-:S03]  /*b810*/  IMAD R11, R12, R11, 0x1 ;  /* 0x000000010c0b7424 */ /* 0x000fc600078e020b */
[----:B------:R-:W1:Y:S01]  /*b820*/  SHFL.IDX PT, R0, R0, 0x1, 0x1c1f ;  /* 0x003c1f0000007f89 */ /* 0x000e6200000e0000 */
[----:B---3--:R-:W-:-:S05]  /*b830*/  IMAD R11, R153, -0x2, R11 ;  /* 0xfffffffe990b7824 */ /* 0x008fca00078e020b */
[----:B----4-:R-:W-:Y:S02]  /*b840*/  IADD3 R11, -R155, R11, R154 ;  /* 0x0000000b9b0b7210 */ /* 0x010fe40007ffe19a */
[----:B------:R-:W2:Y:S03]  /*b850*/  S2R R155, SR_TID.X ;  /* 0x00000000009b7919 */ /* 0x000ea60000002100 */
[C---:B0-----:R-:W-:Y:S02]  /*b860*/  IMAD.IADD R3, R11.reuse, 0x1, R3 ;  /* 0x000000010b037824 */ /* 0x041fe400078e0203 */
[----:B-1----:R-:W-:-:S03]  /*b870*/  IMAD.IADD R0, R11, 0x1, R0 ;  /* 0x000000010b007824 */ /* 0x002fc600078e0200 */
[C---:B------:R-:W-:Y:S02]  /*b880*/  ISETP.GT.AND P2, PT, R3.reuse, RZ, PT ;  /* 0x000000ff0300720c */ /* 0x040fe40003f44270 */
[C---:B------:R-:W-:Y:S02]  /*b890*/  ISETP.GT.AND P3, PT, R3.reuse, 0x1, PT ;  /* 0x000000010300780c */ /* 0x040fe40003f64270 */
        /* <DEDUP_REMOVED lines=115> */
[----:B------:R-:W-:Y:S02]  /*bfd0*/  FSEL R69, R69, -INF , P5 ;  /* 0xff80000045457808 */ /* 0x000fe40002800000 */
[----:B------:R-:W-:Y:S02]  /*bfe0*/  FMNMX.FTZ R3, R68, R14, !PT ;  /* 0x0000000e44037209 */ /* 0x000fe40007810000 */
[----:B------:R-:W-:-:S02]  /*bff0*/  ISETP.GT.AND P5, PT, R0, RZ, PT ;  /* 0x000000ff0000720c */ /* 0x000fc40003fa4270 */
[----:B------:R-:W-:Y:S02]  /*c000*/  FMNMX.FTZ R3, R69, R3, !PT ;  /* 0x0000000345037209 */ /* 0x000fe40007810000 */
[C---:B------:R-:W-:Y:S02]  /*c010*/  ISETP.GT.AND P6, PT, R0.reuse, 0x1, PT ;  /* 0x000000010000780c */ /* 0x040fe40003fc4270 */
[C---:B------:R-:W-:Y:S01]  /*c020*/  ISETP.GT.AND P3, PT, R0.reuse, 0x8, PT ;  /* 0x000000080000780c */ /* 0x040fe20003f64270 */
[----:B------:R-:W0:Y:S01]  /*c030*/  SHFL.BFLY PT, R14, R3, 0x2, 0x1f ;  /* 0x0c401f00030e7f89 */ /* 0x000e2200000e0000 */
[----:B------:R-:W-:Y:S02]  /*c040*/  FSEL R123, R123, -INF , P6 ;  /* 0xff8000007b7b7808 */ /* 0x000fe40003000000 */
[C---:B------:R-:W-:Y:S02]  /*c050*/  ISETP.GT.AND P4, PT, R0.reuse, 0x9, PT ;  /* 0x000000090000780c */ /* 0x040fe40003f84270 */
[----:B------:R-:W-:-:S02]  /*c060*/  ISETP.GT.AND P6, PT, R0, 0x11, PT ;  /* 0x000000110000780c */ /* 0x000fc40003fc4270 */
[----:B------:R-:W-:Y:S02]  /*c070*/  FSEL R127, R127, -INF , P4 ;  /* 0xff8000007f7f7808 */ /* 0x000fe40002000000 */
[----:B------:R-:W-:Y:S02]  /*c080*/  FSEL R131, R131, -INF , P6 ;  /* 0xff80000083837808 */ /* 0x000fe40003000000 */
[C---:B------:R-:W-:Y:S02]  /*c090*/  ISETP.GT.AND P4, PT, R0.reuse, 0x19, PT ;  /* 0x000000190000780c */ /* 0x040fe40003f84270 */
[----:B------:R-:W-:Y:S02]  /*c0a0*/  ISETP.GT.AND P6, PT, R0, 0x21, PT ;  /* 0x000000210000780c */ /* 0x000fe40003fc4270 */
[----:B------:R-:W-:Y:S02]  /*c0b0*/  FSEL R135, R135, -INF , P4 ;  /* 0xff80000087877808 */ /* 0x000fe40002000000 */
[----:B------:R-:W-:-:S02]  /*c0c0*/  FSEL R107, R107, -INF , P6 ;  /* 0xff8000006b6b7808 */ /* 0x000fc40003000000 */
[C---:B------:R-:W-:Y:S02]  /*c0d0*/  ISETP.GT.AND P4, PT, R0.reuse, 0x29, PT ;  /* 0x000000290000780c */ /* 0x040fe40003f84270 */
[----:B------:R-:W-:Y:S02]  /*c0e0*/  ISETP.GT.AND P6, PT, R0, 0x31, PT ;  /* 0x000000310000780c */ /* 0x000fe40003fc4270 */
[----:B------:R-:W-:Y:S02]  /*c0f0*/  FSEL R111, R111, -INF , P4 ;  /* 0xff8000006f6f7808 */ /* 0x000fe40002000000 */
[----:B0-----:R-:W-:Y:S01]  /*c100*/  FMNMX.FTZ R3, R3, R14, !PT ;  /* 0x0000000e03037209 */ /* 0x001fe20007810000 */
[----:B------:R-:W-:Y:S01]  /*c110*/  VIADD R14, R10, 0x180 ;  /* 0x000001800a0e7836 */ /* 0x000fe20000000000 */
[----:B------:R-:W-:Y:S02]  /*c120*/  FSEL R115, R115, -INF , P6 ;  /* 0xff80000073737808 */ /* 0x000fe40003000000 */
[----:B------:R-:W-:Y:S01]  /*c130*/  ISETP.GT.AND P4, PT, R0, 0x39, PT ;  /* 0x000000390000780c */ /* 0x000fe20003f84270 */
[----:B------:R-:W0:Y:S01]  /*c140*/  SHFL.BFLY PT, R144, R3, 0x1, 0x1f ;  /* 0x0c201f0003907f89 */ /* 0x000e2200000e0000 */
[----:B------:R-:W-:Y:S01]  /*c150*/  R2UR UR6, R14 ;  /* 0x000000000e0672ca */ /* 0x000fe200000e0000 */
[----:B------:R-:W-:Y:S01]  /*c160*/  VIADD R14, R10, 0x200 ;  /* 0x000002000a0e7836 */ /* 0x000fe20000000000 */
[----:B------:R-:W-:-:S02]  /*c170*/  FSEL R119, R119, -INF , P4 ;  /* 0xff80000077777808 */ /* 0x000fc40002000000 */
[C---:B------:R-:W-:Y:S02]  /*c180*/  ISETP.GT.AND P6, PT, R0.reuse, 0x41, PT ;  /* 0x000000410000780c */ /* 0x040fe40003fc4270 */
[C---:B------:R-:W-:Y:S02]  /*c190*/  ISETP.GT.AND P4, PT, R0.reuse, 0x49, PT ;  /* 0x000000490000780c */ /* 0x040fe40003f84270 */
[----:B------:R-:W-:Y:S02]  /*c1a0*/  FSEL R91, R91, -INF , P6 ;  /* 0xff8000005b5b7808 */ /* 0x000fe40003000000 */
[----:B------:R-:W-:Y:S02]  /*c1b0*/  FSEL R95, R95, -INF , P4 ;  /* 0xff8000005f5f7808 */ /* 0x000fe40002000000 */
[----:B------:R-:W-:Y:S01]  /*c1c0*/  ISETP.GT.AND P6, PT, R0, 0x51, PT ;  /* 0x000000510000780c */ /* 0x000fe20003fc4270 */
[----:B------:R-:W-:Y:S01]  /*c1d0*/  QGMMA.64x64x32.F32.E4M3.E4M3 R24, R140, gdesc[UR4], R24, gsb0 ;  /* 0x00e000048c187df3 */ /* 0x000fe20008000818 */
[----:B------:R-:W-:-:S02]  /*c1e0*/  R2UR UR7, R15 ;  /* 0x000000000f0772ca */ /* 0x000fc400000e0000 */
[----:B------:R-:W-:Y:S02]  /*c1f0*/  R2UR UR6, R14 ;  /* 0x000000000e0672ca */ /* 0x000fe400000e0000 */
[----:B------:R-:W-:Y:S02]  /*c200*/  FSEL R99, R99, -INF , P6 ;  /* 0xff80000063637808 */ /* 0x000fe40003000000 */
[C---:B------:R-:W-:Y:S02]  /*c210*/  ISETP.GT.AND P4, PT, R0.reuse, 0x59, PT ;  /* 0x000000590000780c */ /* 0x040fe40003f84270 */
[----:B------:R-:W-:Y:S02]  /*c220*/  ISETP.GT.AND P6, PT, R0, 0x61, PT ;  /* 0x000000610000780c */ /* 0x000fe40003fc4270 */
[----:B0-----:R-:W-:Y:S02]  /*c230*/  FMNMX.FTZ R3, R3, R144, !PT ;  /* 0x0000009003037209 */ /* 0x001fe40007810000 */
[----:B------:R-:W-:-:S02]  /*c240*/  FSEL R103, R103, -INF , P4 ;  /* 0xff80000067677808 */ /* 0x000fc40002000000 */
[----:B------:R-:W-:Y:S01]  /*c250*/  FSETP.NEU.FTZ.AND P2, PT, R3, -INF , PT ;  /* 0xff8000000300780b */ /* 0x000fe20003f5d000 */
[----:B------:R-:W-:-:S01]  /*c260*/  FFMA.FTZ R15, R2, R3, -8 ;  /* 0xc1000000020f7423 */ /* 0x000fc20000010003 */
[----:B------:R-:W-:Y:S02]  /*c270*/  FSEL R75, R75, -INF , P6 ;  /* 0xff8000004b4b7808 */ /* 0x000fe40003000000 */
[C---:B------:R-:W-:Y:S02]  /*c280*/  ISETP.GT.AND P4, PT, R0.reuse, 0x69, PT ;  /* 0x000000690000780c */ /* 0x040fe40003f84270 */
[----:B------:R-:W-:Y:S02]  /*c290*/  FSEL R15, R15, RZ, P2 ;  /* 0x000000ff0f0f7208 */ /* 0x000fe40001000000 */
[----:B------:R-:W-:Y:S02]  /*c2a0*/  FSEL R79, R79, -INF , P4 ;  /* 0xff8000004f4f7808 */ /* 0x000fe40002000000 */
[----:B------:R-:W-:Y:S01]  /*c2b0*/  ISETP.GT.AND P6, PT, R0, 0x71, PT ;  /* 0x000000710000780c */ /* 0x000fe20003fc4270 */
[----:B------:R-:W-:-:S01]  /*c2c0*/  FFMA.FTZ R14, R2, R121, -R15 ;  /* 0x00000079020e7223 */ /* 0x000fc2000001080f */
[--C-:B------:R-:W-:Y:S01]  /*c2d0*/  FFMA.FTZ R121, R2, R125, -R15.reuse ;  /* 0x0000007d02797223 */ /* 0x100fe2000001080f */
[----:B------:R-:W-:Y:S01]  /*c2e0*/  FSEL R125, R122, -INF , P5 ;  /* 0xff8000007a7d7808 */ /* 0x000fe20002800000 */
[C-C-:B------:R-:W-:Y:S01]  /*c2f0*/  FFMA.FTZ R11, R2.reuse, R129, -R15.reuse ;  /* 0x00000081020b7223 */ /* 0x140fe2000001080f */
[----:B------:R-:W-:-:S01]  /*c300*/  FFMA.FTZ R10, R2, R120, -R15 ;  /* 0x00000078020a7223 */ /* 0x000fc2000001080f */
[C-C-:B------:R-:W-:Y:S01]  /*c310*/  FFMA.FTZ R120, R2.reuse, R124, -R15.reuse ;  /* 0x0000007c02787223 */ /* 0x140fe2000001080f */
[----:B------:R-:W-:Y:S01]  /*c320*/  FMNMX.FTZ R129, R125, R8, !PT ;  /* 0x000000087d817209 */ /* 0x000fe20007810000 */
[--C-:B------:R-:W-:Y:S01]  /*c330*/  FFMA.FTZ R124, R2, R128, -R15.reuse ;  /* 0x00000080027c7223 */ /* 0x100fe2000001080f */
[----:B------:R-:W-:Y:S01]  /*c340*/  FSEL R128, R126, -INF , P3 ;  /* 0xff8000007e807808 */ /* 0x000fe20001800000 */
[C-C-:B------:R-:W-:Y:S01]  /*c350*/  FFMA.FTZ R132, R2.reuse, R132, -R15.reuse ;  /* 0x0000008402847223 */ /* 0x140fe2000001080f */
[----:B------:R-:W-:Y:S01]  /*c360*/  FMNMX.FTZ R129, R123, R129, !PT ;  /* 0x000000817b817209 */ /* 0x000fe20007810000 */
[--C-:B------:R-:W-:Y:S01]  /*c370*/  FFMA.FTZ R133, R2, R133, -R15.reuse ;  /* 0x0000008502857223 */ /* 0x100fe2000001080f */
[----:B------:R-:W-:Y:S01]  /*c380*/  ISETP.GT.AND P5, PT, R0, 0x10, PT ;  /* 0x000000100000780c */ /* 0x000fe20003fa4270 */
[----:B------:R0:W-:Y:S01]  /*c390*/  MUFU.EX2 R122, R132 ;  /* 0x00000084007a7308 */ /* 0x0001e20000000800 */
[----:B------:R-:W-:Y:S01]  /*c3a0*/  FMNMX.FTZ R129, R128, R129, !PT ;  /* 0x0000008180817209 */ /* 0x000fe20007810000 */
[--C-:B------:R-:W-:Y:S01]  /*c3b0*/  FFMA.FTZ R104, R2, R104, -R15.reuse ;  /* 0x0000006802687223 */ /* 0x100fe2000001080f */
[----:B------:R-:W-:Y:S01]  /*c3c0*/  FSEL R130, R130, -INF , P5 ;  /* 0xff80000082827808 */ /* 0x000fe20002800000 */
[C-C-:B------:R-:W-:Y:S01]  /*c3d0*/  FFMA.FTZ R105, R2.reuse, R105, -R15.reuse ;  /* 0x0000006902697223 */ /* 0x140fe2000001080f */
[----:B------:R-:W-:Y:S01]  /*c3e0*/  FMNMX.FTZ R129, R127, R129, !PT ;  /* 0x000000817f817209 */ /* 0x000fe20007810000 */
[--C-:B------:R-:W-:Y:S01]  /*c3f0*/  FFMA.FTZ R109, R2, R109, -R15.reuse ;  /* 0x0000006d026d7223 */ /* 0x100fe2000001080f */
[----:B------:R-:W-:Y:S01]  /*c400*/  ISETP.GT.AND P3, PT, R0, 0x18, PT ;  /* 0x000000180000780c */ /* 0x000fe20003f64270 */
[--C-:B------:R-:W-:Y:S01]  /*c410*/  FFMA.FTZ R112, R2, R112, -R15.reuse ;  /* 0x0000007002707223 */ /* 0x100fe2000001080f */
[----:B------:R-:W-:Y:S01]  /*c420*/  FMNMX.FTZ R129, R130, R129, !PT ;  /* 0x0000008182817209 */ /* 0x000fe20007810000 */
[--C-:B0-----:R-:W-:Y:S01]  /*c430*/  FFMA.FTZ R132, R2, R108, -R15.reuse ;  /* 0x0000006c02847223 */ /* 0x101fe2000001080f */
[----:B------:R-:W-:Y:S01]  /*c440*/  FSEL R134, R134, -INF , P3 ;  /* 0xff80000086867808 */ /* 0x000fe20001800000 */
[C-C-:B------:R-:W-:Y:S01]  /*c450*/  FFMA.FTZ R113, R2.reuse, R113, -R15.reuse ;  /* 0x0000007102717223 */ /* 0x140fe2000001080f */
[----:B------:R-:W-:Y:S01]  /*c460*/  FMNMX.FTZ R129, R131, R129, !PT ;  /* 0x0000008183817209 */ /* 0x000fe20007810000 */
[--C-:B------:R-:W-:Y:S01]  /*c470*/  FFMA.FTZ R116, R2, R116, -R15.reuse ;  /* 0x0000007402747223 */ /* 0x100fe2000001080f */
[----:B------:R-:W-:Y:S01]  /*c480*/  ISETP.GT.AND P5, PT, R0, 0x20, PT ;  /* 0x000000200000780c */ /* 0x000fe20003fa4270 */
[--C-:B------:R-:W-:Y:S01]  /*c490*/  FFMA.FTZ R117, R2, R117, -R15.reuse ;  /* 0x0000007502757223 */ /* 0x100fe2000001080f */
        /* <DEDUP_REMOVED lines=43> */
[----:B------:R-:W-:Y:S01]  /*c750*/  FFMA.FTZ R68, R2, R68, -R15 ;  /* 0x0000004402447223 */ /* 0x000fe2000001080f */
[----:B------:R-:W-:Y:S01]  /*c760*/  FMNMX.FTZ R129, R91, R129, !PT ;  /* 0x000000815b817209 */ /* 0x000fe20007810000 */
[----:B------:R0:W-:Y:S01]  /*c770*/  MUFU.EX2 R126, R133 ;  /* 0x00000085007e7308 */ /* 0x0001e20000000800 */
[----:B------:R-:W-:Y:S01]  /*c780*/  ISETP.GT.AND P5, PT, R0, 0x50, PT ;  /* 0x000000500000780c */ /* 0x000fe20003fa4270 */
[----:B------:R-:W-:-:S02]  /*c790*/  WARPGROUP.DEPBAR.LE gsb0, 0x0 ;  /* 0x00008000000079c5 */ /* 0x000fc40000010000 */
[----:B------:R-:W-:Y:S01]  /*c7a0*/  FMNMX.FTZ R129, R94, R129, !PT ;  /* 0x000000815e817209 */ /* 0x000fe20007810000 */
[----:B------:R-:W-:Y:S01]  /*c7b0*/  WARPGROUP.ARRIVE ;  /* 0x00000000000079c5 */ /* 0x000fe20000000000 */
[----:B------:R-:W-:Y:S02]  /*c7c0*/  FSEL R98, R98, -INF , P5 ;  /* 0xff80000062627808 */ /* 0x000fe40002800000 */
[----:B------:R-:W-:Y:S01]  /*c7d0*/  FMNMX.FTZ R129, R95, R129, !PT ;  /* 0x000000815f817209 */ /* 0x000fe20007810000 */
[----:B------:R-:W-:Y:S01]  /*c7e0*/  MUFU.EX2 R10, R10 ;  /* 0x0000000a000a7308 */ /* 0x000fe20000000800 */
[----:B------:R-:W-:Y:S01]  /*c7f0*/  ISETP.GT.AND P3, PT, R0, 0x58, PT ;  /* 0x000000580000780c */ /* 0x000fe20003f64270 */
[----:B------:R-:W-:Y:S01]  /*c800*/  QGMMA.64x64x32.F32.E4M3.E4M3 R24, R136, gdesc[UR4], R24, gsb0 ;  /* 0x00e0000488187df3 */ /* 0x000fe20008000818 */
[----:B------:R-:W-:Y:S02]  /*c810*/  FMNMX.FTZ R129, R98, R129, !PT ;  /* 0x0000008162817209 */ /* 0x000fe40007810000 */
[----:B------:R-:W-:-:S02]  /*c820*/  FSEL R102, R102, -INF , P3 ;  /* 0xff80000066667808 */ /* 0x000fc40001800000 */
[----:B------:R-:W-:Y:S01]  /*c830*/  FMNMX.FTZ R129, R99, R129, !PT ;  /* 0x0000008163817209 */ /* 0x000fe20007810000 */
[----:B------:R-:W-:Y:S01]  /*c840*/  MUFU.EX2 R14, R14 ;  /* 0x0000000e000e7308 */ /* 0x000fe20000000800 */
[----:B------:R-:W-:Y:S02]  /*c850*/  ISETP.GT.AND P5, PT, R0, 0x60, PT ;  /* 0x000000600000780c */ /* 0x000fe40003fa4270 */
[----:B------:R-:W-:Y:S02]  /*c860*/  FMNMX.FTZ R129, R102, R129, !PT ;  /* 0x0000008166817209 */ /* 0x000fe40007810000 */
[----:B------:R-:W-:Y:S02]  /*c870*/  FSEL R74, R74, -INF , P5 ;  /* 0xff8000004a4a7808 */ /* 0x000fe40002800000 */
[----:B------:R-:W-:Y:S01]  /*c880*/  FMNMX.FTZ R129, R103, R129, !PT ;  /* 0x0000008167817209 */ /* 0x000fe20007810000 */
[----:B------:R-:W-:Y:S01]  /*c890*/  MUFU.EX2 R120, R120 ;  /* 0x0000007800787308 */ /* 0x000fe20000000800 */
[----:B------:R-:W-:-:S02]  /*c8a0*/  ISETP.GT.AND P3, PT, R0, 0x68, PT ;  /* 0x000000680000780c */ /* 0x000fc40003f64270 */
[----:B------:R-:W-:Y:S02]  /*c8b0*/  FMNMX.FTZ R129, R74, R129, !PT ;  /* 0x000000814a817209 */ /* 0x000fe40007810000 */
[----:B------:R-:W-:Y:S02]  /*c8c0*/  FSEL R78, R78, -INF , P3 ;  /* 0xff8000004e4e7808 */ /* 0x000fe40001800000 */
[----:B------:R-:W-:Y:S01]  /*c8d0*/  FMNMX.FTZ R129, R75, R129, !PT ;  /* 0x000000814b817209 */ /* 0x000fe20007810000 */
[----:B------:R-:W-:Y:S01]  /*c8e0*/  MUFU.EX2 R121, R121 ;  /* 0x0000007900797308 */ /* 0x000fe20000000800 */
[----:B------:R-:W-:Y:S02]  /*c8f0*/  ISETP.GT.AND P5, PT, R0, 0x70, PT ;  /* 0x000000700000780c */ /* 0x000fe40003fa4270 */
[----:B------:R-:W-:Y:S02]  /*c900*/  FMNMX.FTZ R129, R78, R129, !PT ;  /* 0x000000814e817209 */ /* 0x000fe40007810000 */
[----:B------:R-:W-:-:S02]  /*c910*/  FSEL R82, R82, -INF , P5 ;  /* 0xff80000052527808 */ /* 0x000fc40002800000 */
        /* <DEDUP_REMOVED lines=9> */
[----:B------:R-:W-:Y:S02]  /*c9b0*/  FSEL R87, R87, -INF , P4 ;  /* 0xff80000057577808 */ /* 0x000fe40002000000 */
[----:B------:R-:W-:Y:S01]  /*c9c0*/  ISETP.GT.AND P5, PT, R0, 0x80, PT ;  /* 0x000000800000780c */ /* 0x000fe20003fa4270 */
[----:B------:R-:W-:Y:S01]  /*c9d0*/  MUFU.EX2 R106, R132 ;  /* 0x00000084006a7308 */ /* 0x000fe20000000800 */
[----:B------:R-:W-:Y:S02]  /*c9e0*/  FMNMX.FTZ R129, R86, R129, !PT ;  /* 0x0000008156817209 */ /* 0x000fe40007810000 */
[----:B------:R-:W-:Y:S02]  /*c9f0*/  ISETP.GT.AND P6, PT, R0, 0x81, PT ;  /* 0x000000810000780c */ /* 0x000fe40003fc4270 */
        /* <DEDUP_REMOVED lines=12> */
[----:B------:R-:W-:Y:S01]  /*cac0*/  MUFU.EX2 R109, R109 ;  /* 0x0000006d006d7308 */ /* 0x000fe20000000800 */
[----:B------:R-:W-:Y:S02]  /*cad0*/  FMNMX.FTZ R129, R62, R129, !PT ;  /* 0x000000813e817209 */ /* 0x000fe40007810000 */
[----:B------:R-:W-:Y:S02]  /*cae0*/  ISETP.GT.AND P6, PT, R0, 0x91, PT ;  /* 0x000000910000780c */ /* 0x000fe40003fc4270 */
[----:B------:R-:W-:-:S02]  /*caf0*/  FSEL R66, R66, -INF , P5 ;  /* 0xff80000042427808 */ /* 0x000fc40002800000 */
[----:B------:R-:W-:Y:S01]  /*cb00*/  FMNMX.FTZ R129, R63, R129, !PT ;  /* 0x000000813f817209 */ /* 0x000fe20007810000 */
[----:B------:R-:W-:Y:S01]  /*cb10*/  MUFU.EX2 R112, R112 ;  /* 0x0000007000707308 */ /* 0x000fe20000000800 */
[----:B------:R-:W-:Y:S01]  /*cb20*/  ISETP.GT.AND P3, PT, R0, 0x98, PT ;  /* 0x000000980000780c */ /* 0x000fe20003f64270 */
[----:B------:R-:W-:Y:S02]  /*cb30*/  WARPGROUP.DEPBAR.LE gsb0, 0x0 ;  /* 0x00008000000079c5 */ /* 0x000fe40000010000 */
[----:B------:R-:W-:Y:S02]  /*cb40*/  FSEL R67, R67, -INF , P6 ;  /* 0xff80000043437808 */ /* 0x000fe40003000000 */
[----:B------:R-:W-:Y:S02]  /*cb50*/  FMNMX.FTZ R129, R66, R129, !PT ;  /* 0x0000008142817209 */ /* 0x000fe40007810000 */
[----:B------:R-:W-:Y:S01]  /*cb60*/  ISETP.GT.AND P4, PT, R0, 0x99, PT ;  /* 0x000000990000780c */ /* 0x000fe20003f84270 */
[--C-:B------:R-:W-:Y:S01]  /*cb70*/  FFMA.FTZ R0, R2, R73, -R15.reuse ;  /* 0x0000004902007223 */ /* 0x100fe2000001080f */
[----:B------:R-:W-:Y:S01]  /*cb80*/  FSEL R73, R70, -INF , P3 ;  /* 0xff80000046497808 */ /* 0x000fe20001800000 */
[----:B------:R-:W-:Y:S01]  /*cb90*/  FFMA.FTZ R15, R2, R69, -R15 ;  /* 0x00000045020f7223 */ /* 0x000fe2000001080f */
[----:B------:R-:W-:Y:S01]  /*cba0*/  FMNMX.FTZ R129, R67, R129, !PT ;  /* 0x0000008143817209 */ /* 0x000fe20007810000 */
[----:B------:R1:W-:Y:S01]  /*cbb0*/  MUFU.EX2 R70, R0 ;  /* 0x0000000000467308 */ /* 0x0003e20000000800 */
[----:B------:R-:W-:-:S02]  /*cbc0*/  FSEL R71, R71, -INF , P4 ;  /* 0xff80000047477808 */ /* 0x000fc40002000000 */
[----:B0-----:R-:W-:Y:S02]  /*cbd0*/  FSEL R133, R3, RZ, P2 ;  /* 0x000000ff03857208 */ /* 0x001fe40001000000 */
[----:B--2---:R-:W-:-:S03]  /*cbe0*/  LOP3.LUT R145, R155, 0x7f, RZ, 0xc0, !PT ;  /* 0x0000007f9b917812 */ /* 0x004fc600078ec0ff */
[----:B------:R-:W-:Y:S01]  /*cbf0*/  FADD.FTZ R133, -R133, R9 ;  /* 0x0000000985857221 */ /* 0x000fe20000010100 */
[----:B-1----:R-:W-:Y:S01]  /*cc00*/  FMNMX.FTZ R0, R73, R129, !PT ;  /* 0x0000008149007209 */ /* 0x002fe20007810000 */
[----:B------:R-:W-:Y:S01]  /*cc10*/  MUFU.EX2 R113, R113 ;  /* 0x0000007100717308 */ /* 0x000fe20000000800 */
[----:B------:R-:W-:Y:S01]  /*cc20*/  ISETP.NE.AND P2, PT, R145, RZ, PT ;  /* 0x000000ff9100720c */ /* 0x000fe20003f45270 */
[----:B------:R-:W-:Y:S01]  /*cc30*/  FMUL.FTZ R133, R2, R133 ;  /* 0x0000008502857220 */ /* 0x000fe20000410000 */
[----:B------:R-:W-:-:S05]  /*cc40*/  FMNMX.FTZ R0, R71, R0, !PT ;  /* 0x0000000047007209 */ /* 0x000fca0007810000 */
[----:B------:R-:W0:Y:S01]  /*cc50*/  SHFL.BFLY PT, R129, R0, 0x2, 0x1f ;  /* 0x0c401f0000817f89 */ /* 0x000e2200000e0000 */
[----:B------:R-:W-:Y:S05]  /*cc60*/  MUFU.EX2 R116, R116 ;  /* 0x0000007400747308 */ /* 0x000fea0000000800 */
[----:B------:R-:W-:-:S03]  /*cc70*/  @!P2 VIADD R13, R13, 0x13240 ;  /* 0x000132400d0da836 */ /* 0x000fc60000000000 */
[----:B------:R-:W-:Y:S02]  /*cc80*/  MUFU.EX2 R117, R117 ;  /* 0x0000007500757308 */ /* 0x000fe40000000800 */
[----:B------:R-:W-:-:S04]  /*cc90*/  @!P2 PRMT R13, RZ, 0x654, R13 ;  /* 0x00000654ff0da816 */ /* 0x000fc8000000000d */
[----:B------:R1:W-:Y:S02]  /*cca0*/  @!P2 SYNCS.ARRIVE.TRANS64.RED.A1T0 RZ, [R13+URZ], RZ ;  /* 0x000000ff0dffa9a7 */ /* 0x0003e4000810043f */
        /* <DEDUP_REMOVED lines=8> */
[----:B------:R-:W-:Y:S01]  /*cd30*/  FSETP.NEU.FTZ.AND P3, PT, R0, -INF , PT ;  /* 0xff8000000000780b */ /* 0x000fe20003f7d000 */
[----:B------:R-:W-:-:S02]  /*cd40*/  FFMA.FTZ R129, R2, R0, -8 ;  /* 0xc100000002817423 */ /* 0x000fc40000010000 */
[----:B------:R-:W-:Y:S03]  /*cd50*/  MUFU.EX2 R97, R97 ;  /* 0x0000006100617308 */ /* 0x000fe60000000800 */
[----:B------:R-:W-:-:S05]  /*cd60*/  FSEL R69, R129, RZ, P3 ;  /* 0x000000ff81457208 */ /* 0x000fca0001800000 */
        /* <DEDUP_REMOVED lines=8> */
[----:B------:R0:W-:Y:S01]  /*cdf0*/  MUFU.EX2 R9, R94 ;  /* 0x0000005e00097308 */ /* 0x0001e20000000800 */
        /* <DEDUP_REMOVED lines=8> */
[----:B0-----:R-:W-:Y:S01]  /*ce80*/  FSEL R94, R0, RZ, P3 ;  /* 0x000000ff005e7208 */ /* 0x001fe20001800000 */
[C-C-:B------:R-:W-:Y:S01]  /*ce90*/  FFMA.FTZ R115, R2.reuse, R115, -R69.reuse ;  /* 0x0000007302737223 */ /* 0x140fe20000010845 */
[----:B------:R-:W-:-:S01]  /*cea0*/  FFMA.FTZ R118, R2, R118, -R69 ;  /* 0x0000007602767223 */ /* 0x000fc20000010845 */
[C-C-:B------:R-:W-:Y:S01]  /*ceb0*/  FFMA.FTZ R119, R2.reuse, R119, -R69.reuse ;  /* 0x0000007702777223 */ /* 0x140fe20000010845 */
[----:B------:R-:W-:-:S01]  /*cec0*/  FFMA.FTZ R90, R2, R90, -R69 ;  /* 0x0000005a025a7223 */ /* 0x000fc20000010845 */
[----:B------:R-:W-:Y:S01]  /*ced0*/  FADD.FTZ R8, -R94, R8 ;  /* 0x000000085e087221 */ /* 0x000fe20000010100 */
[----:B------:R-:W-:-:S01]  /*cee0*/  FFMA.FTZ R91, R2, R91, -R69 ;  /* 0x0000005b025b7223 */ /* 0x000fc20000010845 */
[----:B------:R-:W0:Y:S01]  /*cef0*/  MUFU.EX2 R94, R133 ;  /* 0x00000085005e7308 */ /* 0x000e220000000800 */
[----:B------:R-:W-:-:S01]  /*cf00*/  FFMA.FTZ R95, R2, R95, -R69 ;  /* 0x0000005f025f7223 */ /* 0x000fc20000010845 */
[C---:B------:R-:W-:Y:S01]  /*cf10*/  FMUL.FTZ R8, R2.reuse, R8 ;  /* 0x0000000802087220 */ /* 0x040fe20000410000 */
[----:B------:R-:W-:-:S01]  /*cf20*/  FFMA.FTZ R98, R2, R98, -R69 ;  /* 0x0000006202627223 */ /* 0x000fc20000010845 */
[C-C-:B------:R-:W-:Y:S01]  /*cf30*/  FFMA.FTZ R99, R2.reuse, R99, -R69.reuse ;  /* 0x0000006302637223 */ /* 0x140fe20000010845 */
[----:B------:R-:W-:-:S01]  /*cf40*/  FFMA.FTZ R102, R2, R102, -R69 ;  /* 0x0000006602667223 */ /* 0x000fc20000010845 */
[C-C-:B------:R-:W-:Y:S01]  /*cf50*/  FFMA.FTZ R103, R2.reuse, R103, -R69.reuse ;  /* 0x0000006702677223 */ /* 0x140fe20000010845 */
[----:B------:R-:W-:-:S01]  /*cf60*/  FFMA.FTZ R74, R2, R74, -R69 ;  /* 0x0000004a024a7223 */ /* 0x000fc20000010845 */
[----:B------:R-:W2:Y:S01]  /*cf70*/  MUFU.EX2 R8, R8 ;  /* 0x0000000800087308 */ /* 0x000ea20000000800 */
        /* <DEDUP_REMOVED lines=8> */
[----:B0-----:R-:W-:-:S01]  /*d000*/  FFMA.FTZ R157, R94, R157, R10 ;  /* 0x0000009d5e9d7223 */ /* 0x001fc2000001000a */
[C-C-:B------:R-:W-:Y:S01]  /*d010*/  FFMA.FTZ R58, R2.reuse, R58, -R69.reuse ;  /* 0x0000003a023a7223 */ /* 0x140fe20000010845 */
[----:B------:R-:W-:-:S01]  /*d020*/  FFMA.FTZ R59, R2, R59, -R69 ;  /* 0x0000003b023b7223 */ /* 0x000fc20000010845 */
[----:B------:R-:W-:Y:S01]  /*d030*/  FFMA.FTZ R62, R2, R62, -R69 ;  /* 0x0000003e023e7223 */ /* 0x000fe20000010845 */
[----:B------:R-:W-:-:S01]  /*d040*/  FADD.FTZ R157, R14, R157 ;  /* 0x0000009d0e9d7221 */ /* 0x000fc20000010000 */
[C-C-:B------:R-:W-:Y:S01]  /*d050*/  FFMA.FTZ R63, R2.reuse, R63, -R69.reuse ;  /* 0x0000003f023f7223 */ /* 0x140fe20000010845 */
[----:B------:R-:W-:-:S01]  /*d060*/  FFMA.FTZ R66, R2, R66, -R69 ;  /* 0x0000004202427223 */ /* 0x000fc20000010845 */
[----:B------:R-:W0:Y:S01]  /*d070*/  MUFU.EX2 R128, R128 ;  /* 0x0000008000807308 */ /* 0x000e220000000800 */
[----:B--2---:R-:W-:-:S01]  /*d080*/  FFMA.FTZ R21, R8, R21, R125 ;  /* 0x0000001508157223 */ /* 0x004fc2000001007d */
[----:B------:R-:W-:Y:S01]  /*d090*/  FADD.FTZ R157, R120, R157 ;  /* 0x0000009d789d7221 */ /* 0x000fe20000010000 */
[----:B------:R-:W-:-:S01]  /*d0a0*/  FFMA.FTZ R67, R2, R67, -R69 ;  /* 0x0000004302437223 */ /* 0x000fc20000010845 */
[C-C-:B------:R-:W-:Y:S01]  /*d0b0*/  FFMA.FTZ R73, R2.reuse, R73, -R69.reuse ;  /* 0x0000004902497223 */ /* 0x140fe20000010845 */
[----:B------:R-:W-:-:S01]  /*d0c0*/  FFMA.FTZ R69, R2, R71, -R69 ;  /* 0x0000004702457223 */ /* 0x000fc20000010845 */
[----:B------:R-:W-:-:S02]  /*d0d0*/  FADD.FTZ R157, R121, R157 ;  /* 0x0000009d799d7221 */ /* 0x000fc40000010000 */
[----:B------:R-:W2:Y:S01]  /*d0e0*/  MUFU.EX2 R127, R127 ;  /* 0x0000007f007f7308 */ /* 0x000ea20000000800 */
[----:B---3--:R-:W-:-:S01]  /*d0f0*/  FADD.FTZ R21, R123, R21 ;  /* 0x000000157b157221 */ /* 0x008fc20000010000 */
[----:B------:R-:W-:-:S04]  /*d100*/  FADD.FTZ R157, R124, R157 ;  /* 0x0000009d7c9d7221 */ /* 0x000fc80000010000 */
[----:B------:R-:W-:Y:S02]  /*d110*/  FADD.FTZ R157, R11, R157 ;  /* 0x0000009d0b9d7221 */ /* 0x000fe40000010000 */
[----:B------:R-:W3:Y:S01]  /*d120*/  MUFU.EX2 R129, R129 ;  /* 0x0000008100817308 */ /* 0x000ee20000000800 */
        /* <DEDUP_REMOVED lines=33> */
[----:B------:R-:W-:-:S06]  /*d340*/  FADD.FTZ R157, R100, R157 ;  /* 0x0000009d649d7221 */ /* 0x000fcc0000010000 */
[----:B------:R-:W3:Y:S01]  /*d350*/  MUFU.EX2 R115, R115 ;  /* 0x0000007300737308 */ /* 0x000ee20000000800 */
[----:B0-----:R-:W-:-:S07]  /*d360*/  FADD.FTZ R21, R111, R21 ;  /* 0x000000156f157221 */ /* 0x001fce0000010000 */
[----:B------:R-:W0:Y:S01]  /*d370*/  MUFU.EX2 R118, R118 ;  /* 0x0000007600767308 */ /* 0x000e220000000800 */
[----:B--2---:R-:W-:-:S07]  /*d380*/  FADD.FTZ R21, R114, R21 ;  /* 0x0000001572157221 */ /* 0x004fce0000010000 */
[----:B------:R-:W2:Y:S01]  /*d390*/  MUFU.EX2 R119, R119 ;  /* 0x0000007700777308 */ /* 0x000ea20000000800 */
[----:B---3--:R-:W-:-:S07]  /*d3a0*/  FADD.FTZ R21, R115, R21 ;  /* 0x0000001573157221 */ /* 0x008fce0000010000 */
[----:B------:R-:W3:Y:S01]  /*d3b0*/  MUFU.EX2 R90, R90 ;  /* 0x0000005a005a7308 */ /* 0x000ee20000000800 */
[----:B0-----:R-:W-:-:S07]  /*d3c0*/  FADD.FTZ R21, R118, R21 ;  /* 0x0000001576157221 */ /* 0x001fce0000010000 */
[----:B------:R-:W0:Y:S01]  /*d3d0*/  MUFU.EX2 R91, R91 ;  /* 0x0000005b005b7308 */ /* 0x000e220000000800 */
[----:B--2---:R-:W-:-:S07]  /*d3e0*/  FADD.FTZ R21, R119, R21 ;  /* 0x0000001577157221 */ /* 0x004fce0000010000 */
[----:B------:R-:W2:Y:S01]  /*d3f0*/  MUFU.EX2 R95, R95 ;  /* 0x0000005f005f7308 */ /* 0x000ea20000000800 */
[----:B---3--:R-:W-:-:S07]  /*d400*/  FADD.FTZ R21, R90, R21 ;  /* 0x000000155a157221 */ /* 0x008fce0000010000 */
[----:B------:R-:W3:Y:S01]  /*d410*/  MUFU.EX2 R98, R98 ;  /* 0x0000006200627308 */ /* 0x000ee20000000800 */
[----:B0-----:R-:W-:-:S04]  /*d420*/  FADD.FTZ R21, R91, R21 ;  /* 0x000000155b157221 */ /* 0x001fc80000010000 */
[----:B------:R-:W-:-:S03]  /*d430*/  FADD.FTZ R21, R9, R21 ;  /* 0x0000001509157221 */ /* 0x000fc60000010000 */
        /* <DEDUP_REMOVED lines=13> */
[----:B--2---:R-:W-:-:S04]  /*d510*/  FADD.FTZ R157, R72, R157 ;  /* 0x0000009d489d7221 */ /* 0x004fc80000010000 */
[----:B------:R-:W-:-:S03]  /*d520*/  FADD.FTZ R157, R70, R157 ;  /* 0x0000009d469d7221 */ /* 0x000fc60000010000 */
        /* <DEDUP_REMOVED lines=55> */
[----:B---3--:R-:W-:-:S01]  /*d8a0*/  FADD.FTZ R21, R73, R21 ;  /* 0x0000001549157221 */ /* 0x008fc20000010000 */
[----:B0-----:R-:W-:-:S03]  /*d8b0*/  FADD.FTZ R157, R15, R157 ;  /* 0x0000009d0f9d7221 */ /* 0x001fc60000010000 */
[----:B--2---:R-:W-:Y:S01]  /*d8c0*/  FADD.FTZ R21, R69, R21 ;  /* 0x0000001545157221 */ /* 0x004fe20000010000 */
[----:B-1----:R-:W-:Y:S06]  /*d8d0*/  @!P1 BRA `(.L_x_1949) ;  /* 0x0000000000049947 */ /* 0x002fec0003800000 */
[----:B------:R-:W-:Y:S01]  /*d8e0*/  BPT.TRAP 0x1 ;  /* 0x000000040000795c */ /* 0x000fe20000300000 */
.L_x_1949:
[----:B------:R-:W2:Y:S01]  /*d8f0*/  LDL R13, [R1+0x20] ;  /* 0x00002000010d7983 */ /* 0x000ea20000100800 */
[----:B------:R-:W-:-:S05]  /*d900*/  VIADD R20, R20, 0x13260 ;  /* 0x0001326014147836 */ /* 0x000fca0000000000 */
[----:B--2---:R-:W-:Y:S02]  /*d910*/  PRMT R20, R13, 0x654, R20 ;  /* 0x000006540d147816 */ /* 0x004fe40000000014 */
[----:B------:R-:W2:Y:S01]  /*d920*/  LDL R13, [R1+0x24] ;  /* 0x00002400010d7983 */ /* 0x000ea20000100800 */
[----:B------:R-:W-:Y:S01]  /*d930*/  F2FP.SATFINITE.E4M3.F32.PACK_AB_MERGE_C R120, R121, R120, RZ ;  /* 0x000000787978723e */ /* 0x000fe200048070ff */
[----:B------:R0:W-:Y:S01]  /*d940*/  SYNCS.ARRIVE.TRANS64.RED.A1T0 RZ, [R20+URZ], RZ ;  /* 0x000000ff14ff79a7 */ /* 0x0001e2000810043f */
        /* <DEDUP_REMOVED lines=75> */
[C---:B--2---:R-:W-:Y:S01]  /*de00*/  ISETP.GT.AND P2, PT, R12.reuse, R13, PT ;  /* 0x0000000d0c00720c */ /* 0x044fe20003f44270 */
[----:B------:R-:W-:-:S12]  /*de10*/  VIADD R12, R12, 0xffffffff ;  /* 0xffffffff0c0c7836 */ /* 0x000fd80000000000 */
[----:B0-----:R-:W-:Y:S05]  /*de20*/  @P2 BRA `(.L_x_1950) ;  /* 0xffffffcc00f42947 */ /* 0x001fea000383ffff */
[----:B------:R-:W-:Y:S05]  /*de30*/  BSYNC B1 ;  /* 0x0000000000017941 */ /* 0x000fea0003800000 */
.L_x_1938:
[----:B------:R-:W-:Y:S05]  /*de40*/  BSYNC B0 ;  /* 0x0000000000007941 */ /* 0x000fea0003800000 */
.L_x_1937:
[----:B------:R-:W-:Y:S01]  /*de50*/  ISETP.GE.AND P0, PT, R12, RZ, PT ;  /* 0x000000ff0c00720c */ /* 0x000fe20003f06270 */
[----:B------:R-:W-:-:S12]  /*de60*/  BSSY B0, `(.L_x_1951) ;  /* 0x0000250000007945 */ /* 0x000fd80003800000 */
[----:B------:R-:W-:Y:S05]  /*de70*/  @!P0 BRA `(.L_x_1952) ;  /* 0x0000002400388947 */ /* 0x000fea0003800000 */
[----:B------:R-:W-:Y:S02]  /*de80*/  IMAD.MOV.U32 R11, RZ, RZ, R0 ;  /* 0x000000ffff0b7224 */ /* 0x000fe400078e0000 */
[----:B------:R-:W-:Y:S02]  /*de90*/  IMAD.MOV.U32 R10, RZ, RZ, R3 ;  /* 0x000000ffff0a7224 */ /* 0x000fe400078e0003 */
[----:B------:R-:W-:Y:S02]  /*dea0*/  IMAD.MOV.U32 R9, RZ, RZ, R23 ;  /* 0x000000ffff097224 */ /* 0x000fe400078e0017 */
[----:B------:R-:W-:-:S07]  /*deb0*/  IMAD.MOV.U32 R8, RZ, RZ, R22 ;  /* 0x000000ffff087224 */ /* 0x000fce00078e0016 */
.L_x_1964:
[----:B------:R-:W-:-:S05]  /*dec0*/  VIADD R20, R8, 0x1 ;  /* 0x0000000108147836 */ /* 0x000fca0000000000 */
[----:B------:R-:W-:-:S04]  /*ded0*/  ISETP.NE.AND P0, PT, R20, 0x2, PT ;  /* 0x000000021400780c */ /* 0x000fc80003f05270 */
[----:B------:R-:W-:Y:S02]  /*dee0*/  SEL R20, R20, RZ, P0 ;  /* 0x000000ff14147207 */ /* 0x000fe40000000000 */
[----:B------:R-:W-:-:S03]  /*def0*/  SEL R0, RZ, 0x1, P0 ;  /* 0x00000001ff007807 */ /* 0x000fc60000000000 */
[----:B------:R-:W-:Y:S01]  /*df00*/  IMAD.MOV.U32 R22, RZ, RZ, R20 ;  /* 0x000000ffff167224 */ /* 0x000fe200078e0014 */
[----:B------:R-:W-:Y:S01]  /*df10*/  LOP3.LUT R23, R9, R0, RZ, 0x3c, !PT ;  /* 0x0000000009177212 */ /* 0x000fe200078e3cff */
[----:B0-----:R-:W-:Y:S06]  /*df20*/  @!P1 BRA `(.L_x_1953) ;  /* 0x0000000000049947 */ /* 0x001fec0003800000 */
[----:B------:R-:W-:Y:S01]  /*df30*/  BPT.TRAP 0x1 ;  /* 0x000000040000795c */ /* 0x000fe20000300000 */
.L_x_1953:
[----:B------:R-:W-:Y:S01]  /*df40*/  IMAD R3, R22, 0x8, R16 ;  /* 0x0000000816037824 */ /* 0x000fe200078e0210 */
[----:B------:R-:W-:-:S04]  /*df50*/  SHF.L.U32 R14, R23, 0x1f, RZ ;  /* 0x0000001f170e7819 */ /* 0x000fc800000006ff */
[----:B------:R0:W1:Y:S01]  /*df60*/  SYNCS.PHASECHK.TRANS64.TRYWAIT P0, [R3+URZ+0x13230], R14 ;  /* 0x0132300e030075a7 */ /* 0x000062000800017f */
[----:B------:R-:W-:Y:S05]  /*df70*/  @!P1 BRA `(.L_x_1954) ;  /* 0x0000000000049947 */ /* 0x000fea0003800000 */
[----:B------:R-:W-:Y:S01]  /*df80*/  BPT.TRAP 0x1 ;  /* 0x000000040000795c */ /* 0x000fe20000300000 */
.L_x_1954:
        /* <DEDUP_REMOVED lines=8> */
.L_x_1956:
[----:B------:R-:W-:Y:S05]  /*e010*/  BSYNC B1 ;  /* 0x0000000000017941 */ /* 0x000fea0003800000 */
.L_x_1955:
        /* <DEDUP_REMOVED lines=87> */
.L_x_1958:
[----:B------:R-:W-:Y:S01]  /*e590*/  SHF.L.U32 R0, R9, 0x1f, RZ ;  /* 0x0000001f09007819 */ /* 0x000fe200000006ff */
[----:B------:R-:W-:-:S04]  /*e5a0*/  IMAD R13, R8, 0x8, R16 ;  /* 0x00000008080d7824 */ /* 0x000fc800078e0210 */
[----:B------:R0:W1:Y:S01]  /*e5b0*/  SYNCS.PHASECHK.TRANS64.TRYWAIT P0, [R13+URZ+0x13250], R0 ;  /* 0x013250000d0075a7 */ /* 0x000062000800017f */
[----:B------:R-:W-:Y:S05]  /*e5c0*/  @!P1 BRA `(.L_x_1959) ;  /* 0x0000000000049947 */ /* 0x000fea0003800000 */
[----:B------:R-:W-:Y:S01]  /*e5d0*/  BPT.TRAP 0x1 ;  /* 0x000000040000795c */ /* 0x000fe20000300000 */
.L_x_1959:
[----:B------:R-:W-:Y:S04]  /*e5e0*/  BSSY B1, `(.L_x_1960) ;  /* 0x0000004000017945 */ /* 0x000fe80003800000 */
[----:B-1----:R-:W-:Y:S05]  /*e5f0*/  @P0 BRA `(.L_x_1961) ;  /* 0x0000000000080947 */ /* 0x002fea0003800000 */
[----:B------:R-:W1:Y:S02]  /*e600*/  SYNCS.PHASECHK.TRANS64.TRYWAIT P0, [R13+URZ+0x13250], R0 ;  /* 0x013250000d0075a7 */ /* 0x000e64000800017f */
[----:B-1----:R-:W-:Y:S05]  /*e610*/  @!P0 BRA `(.L_x_1962) ;  /* 0x000000a800888947 */ /* 0x002fea0003800000 */
.L_x_1961:
[----:B------:R-:W-:Y:S05]  /*e620*/  BSYNC B1 ;  /* 0x0000000000017941 */ /* 0x000fea0003800000 */
.L_x_1960:
        /* <DEDUP_REMOVED lines=62> */
[----:B------:R-:W-:-:S05]  /*ea10*/  FMNMX.FTZ R9, R73, R9, !PT ;  /* 0x0000000949097209 */ /* 0x000fca0007810000 */
[----:B------:R-:W0:Y:S01]  /*ea20*/  S2R R155, SR_TID.X ;  /* 0x00000000009b7919 */ /* 0x000e220000002100 */
[----:B------:R-:W-:Y:S02]  /*ea30*/  FMNMX.FTZ R0, R103, R0, !PT ;  /* 0x0000000067007209 */ /* 0x000fe40007810000 */
[----:B------:R-:W-:Y:S01]  /*ea40*/  R2UR UR6, R14 ;  /* 0x000000000e0672ca */ /* 0x000fe200000e0000 */
[----:B------:R-:W-:Y:S01]  /*ea50*/  VIADD R14, R8, 0x100 ;  /* 0x00000100080e7836 */ /* 0x000fe20000000000 */
[----:B------:R-:W-:Y:S02]  /*ea60*/  FMNMX.FTZ R0, R74, R0, !PT ;  /* 0x000000004a007209 */ /* 0x000fe40007810000 */
[----:B------:R-:W-:Y:S01]  /*ea70*/  R2UR UR7, R15 ;  /* 0x000000000f0772ca */ /* 0x000fe200000e0000 */
[----:B------:R-:W-:Y:S01]  /*ea80*/  IMAD.MOV.U32 R15, RZ, RZ, -0x3ffffff0 ;  /* 0xc0000010ff0f7424 */ /* 0x000fe200078e00ff */
        /* <DEDUP_REMOVED lines=30> */
[----:B------:R-:W-:Y:S02]  /*ec70*/  R2UR UR6, R14 ;  /* 0x000000000e0672ca */ /* 0x000fe400000e0000 */
[----:B------:R-:W1:Y:S01]  /*ec80*/  SHFL.BFLY PT, R14, R9, 0x2, 0x1f ;  /* 0x0c401f00090e7f89 */ /* 0x000e6200000e0000 */
[----:B------:R-:W-:Y:S01]  /*ec90*/  R2UR UR7, R15 ;  /* 0x000000000f0772ca */ /* 0x000fe200000e0000 */
[----:B------:R-:W-:Y:S01]  /*eca0*/  IMAD.MOV.U32 R15, RZ, RZ, -0x3ffffff0 ;  /* 0xc0000010ff0f7424 */ /* 0x000fe200078e00ff */
[----:B0-----:R-:W-:Y:S01]  /*ecb0*/  LOP3.LUT R155, R155, 0x7f, RZ, 0xc0, !PT ;  /* 0x0000007f9b9b7812 */ /* 0x001fe200078ec0ff */
[----:B------:R-:W0:Y:S03]  /*ecc0*/  SHFL.BFLY PT, R3, R0, 0x2, 0x1f ;  /* 0x0c401f0000037f89 */ /* 0x000e2600000e0000 */
[----:B------:R-:W-:-:S13]  /*ecd0*/  ISETP.NE.AND P0, PT, R155, RZ, PT ;  /* 0x000000ff9b00720c */ /* 0x000fda0003f05270 */
[----:B------:R-:W-:Y:S01]  /*ece0*/  @!P0 IMAD R20, R20, 0x8, R16 ;  /* 0x0000000814148824 */ /* 0x000fe200078e0210 */
[----:B-1----:R-:W-:Y:S01]  /*ecf0*/  FMNMX.FTZ R9, R9, R14, !PT ;  /* 0x0000000e09097209 */ /* 0x002fe20007810000 */
[----:B------:R-:W-:Y:S02]  /*ed00*/  VIADD R14, R8, 0x180 ;  /* 0x00000180080e7836 */ /* 0x000fe40000000000 */
[----:B------:R-:W-:Y:S01]  /*ed10*/  @!P0 VIADD R20, R20, 0x13240 ;  /* 0x0001324014148836 */ /* 0x000fe20000000000 */
[----:B0-----:R-:W-:Y:S01]  /*ed20*/  FMNMX.FTZ R0, R0, R3, !PT ;  /* 0x0000000300007209 */ /* 0x001fe20007810000 */
[----:B------:R-:W-:Y:S02]  /*ed30*/  WARPGROUP.DEPBAR.LE gsb0, 0x0 ;  /* 0x00008000000079c5 */ /* 0x000fe40000010000 */
[----:B------:R-:W-:Y:S01]  /*ed40*/  WARPGROUP.ARRIVE ;  /* 0x00000000000079c5 */ /* 0x000fe20000000000 */
[----:B------:R-:W0:Y:S01]  /*ed50*/  SHFL.BFLY PT, R3, R9, 0x1, 0x1f ;  /* 0x0c201f0009037f89 */ /* 0x000e2200000e0000 */
[----:B------:R-:W-:-:S04]  /*ed60*/  @!P0 PRMT R20, RZ, 0x654, R20 ;  /* 0x00000654ff148816 */ /* 0x000fc80000000014 */
[----:B------:R-:W-:Y:S01]  /*ed70*/  QGMMA.64x64x32.F32.E4M3.E4M3 R24, R144, gdesc[UR4], R24, gsb0 ;  /* 0x00e0000490187df3 */ /* 0x000fe20008000818 */
[----:B------:R-:W-:Y:S02]  /*ed80*/  R2UR UR6, R14 ;  /* 0x000000000e0672ca */ /* 0x000fe400000e0000 */
[----:B------:R-:W1:Y:S01]  /*ed90*/  SHFL.BFLY PT, R14, R0, 0x1, 0x1f ;  /* 0x0c201f00000e7f89 */ /* 0x000e6200000e0000 */
[----:B------:R-:W-:Y:S02]  /*eda0*/  R2UR UR7, R15 ;  /* 0x000000000f0772ca */ /* 0x000fe400000e0000 */
        /* <DEDUP_REMOVED lines=108> */
[----:B------:R-:W-:-:S04]  /*f470*/  FFMA.FTZ R69, R2, R71, -R69 ;  /* 0x0000004702457223 */ /* 0x000fc80000010845 */
        /* <DEDUP_REMOVED lines=155> */
.L_x_1963:
[----:B------:R-:W2:Y:S01]  /*fe30*/  LDL R20, [R1+0x20] ;  /* 0x0000200001147983 */ /* 0x000ea20000100800 */
[----:B------:R-:W-:Y:S01]  /*fe40*/  ISETP.GT.AND P0, PT, R12, RZ, PT ;  /* 0x000000ff0c00720c */ /* 0x000fe20003f04270 */
[----:B------:R-:W-:Y:S01]  /*fe50*/  VIADD R13, R13, 0x13260 ;  /* 0x000132600d0d7836 */ /* 0x000fe20000000000 */
        /* <DEDUP_REMOVED lines=41> */
[-C--:B------:R-:W-:Y:S01]  /*100f0*/  FMUL.FTZ R34, R34, R9.reuse ;  /* 0x0000000922227220 */ /* 0x080fe20000410000 */
        /* <DEDUP_REMOVED lines=35> */
[----:B--2---:R-:W-:-:S04]  /*10330*/  PRMT R13, R20, 0x654, R13 ;  /* 0x00000654140d7816 */ /* 0x004fc8000000000d */
[----:B------:R0:W-:Y:S01]  /*10340*/  SYNCS.ARRIVE.TRANS64.RED.A1T0 RZ, [R13+URZ], RZ ;  /* 0x000000ff0dff79a7 */ /* 0x0001e2000810043f */
[----:B------:R-:W-:Y:S05]  /*10350*/  @P0 BRA `(.L_x_1964) ;  /* 0xffffffd800d80947 */ /* 0x000fea000383ffff */
.L_x_1952:
[----:B------:R-:W-:Y:S05]  /*10360*/  BSYNC B0 ;  /* 0x0000000000007941 */ /* 0x000fea0003800000 */
.L_x_1951:
[----:B------:R-:W-:Y:S06]  /*10370*/  BAR.ARV 0x8, 0x200 ;  /* 0x0208000000007b1d */ /* 0x000fec0000002000 */
[----:B------:R-:W-:Y:S05]  /*10380*/  @!P1 BRA `(.L_x_1965) ;  /* 0x0000000000049947 */ /* 0x000fea0003800000 */
[----:B------:R-:W-:Y:S01]  /*10390*/  BPT.TRAP 0x1 ;  /* 0x000000040000795c */ /* 0x000fe20000300000 */
.L_x_1965:
[----:B------:R-:W-:Y:S01]  /*103a0*/  IMAD R10, R22, 0x8, R16 ;  /* 0x00000008160a7824 */ /* 0x000fe200078e0210 */
[----:B------:R-:W-:-:S04]  /*103b0*/  SHF.L.U32 R5, R23, 0x1f, RZ ;  /* 0x0000001f17057819 */ /* 0x000fc800000006ff */
[----:B------:R1:W2:Y:S01]  /*103c0*/  SYNCS.PHASECHK.TRANS64.TRYWAIT P0, [R10+URZ+0x13250], R5 ;  /* 0x013250050a0075a7 */ /* 0x0002a2000800017f */
[----:B------:R-:W-:Y:S05]  /*103d0*/  @!P1 BRA `(.L_x_1966) ;  /* 0x0000000000049947 */ /* 0x000fea0003800000 */
[----:B------:R-:W-:Y:S01]  /*103e0*/  BPT.TRAP 0x1 ;  /* 0x000000040000795c */ /* 0x000fe20000300000 */
.L_x_1966:
[----:B------:R-:W-:Y:S04]  /*103f0*/  BSSY B0, `(.L_x_1967) ;  /* 0x0000004000007945 */ /* 0x000fe80003800000 */
[----:B--2---:R-:W-:Y:S05]  /*10400*/  @P0 BRA `(.L_x_1968) ;  /* 0x0000000000080947 */ /* 0x004fea0003800000 */
[----:B------:R-:W2:Y:S02]  /*10410*/  SYNCS.PHASECHK.TRANS64.TRYWAIT P0, [R10+URZ+0x13250], R5 ;  /* 0x013250050a0075a7 */ /* 0x000ea4000800017f */
[----:B--2---:R-:W-:Y:S05]  /*10420*/  @!P0 BRA `(.L_x_1969) ;  /* 0x0000008c00188947 */ /* 0x004fea0003800000 */
.L_x_1968:
[----:B------:R-:W-:Y:S05]  /*10430*/  BSYNC B0 ;  /* 0x0000000000007941 */ /* 0x000fea0003800000 */
.L_x_1967:
[----:B------:R-:W3:Y:S04]  /*10440*/  LDL R11, [R1+0x6c] ;  /* 0x00006c00010b7983 */ /* 0x000ee80000100800 */
[----:B------:R-:W4:Y:S01]  /*10450*/  LDL R14, [R1+0x48] ;  /* 0x00004800010e7983 */ /* 0x000f220000100800 */
[----:B------:R-:W-:-:S03]  /*10460*/  ULDC.64 UR4, c[0x0][0x9a0] ;  /* 0x0002680000047ab9 */ /* 0x000fc60000000a00 */
[----:B0-----:R-:W5:Y:S01]  /*10470*/  LDL.LU R13, [R1+0x58] ;  /* 0x00005800010d7983 */ /* 0x001f620000300800 */
[----:B------:R-:W-:Y:S01]  /*10480*/  VIADD R16, R16, 0x1000 ;  /* 0x0000100010107836 */ /* 0x000fe20000000000 */
[----:B------:R-:W-:Y:S01]  /*10490*/  ISETP.NE.U32.AND P0, PT, RZ, UR4, PT ;  /* 0x00000004ff007c0c */ /* 0x000fe2000bf05070 */
[----:B------:R-:W-:-:S03]  /*104a0*/  WARPGROUP.ARRIVE ;  /* 0x00000000000079c5 */ /* 0x000fc60000000000 */
[----:B------:R-:W-:Y:S02]  /*104b0*/  SHF.R.U32.HI R16, RZ, 0x4, R16 ;  /* 0x00000004ff107819 */ /* 0x000fe40000011610 */
[----:B------:R-:W-:Y:S02]  /*104c0*/  ISETP.NE.AND.EX P0, PT, RZ, UR5, PT, P0 ;  /* 0x00000005ff007c0c */ /* 0x000fe4000bf05300 */
[----:B------:R-:W-:-:S04]  /*104d0*/  LOP3.LUT R16, R16, 0x3fff, RZ, 0xc0, !PT ;  /* 0x00003fff10107812 */ /* 0x000fc800078ec0ff */
[----:B-12---:R-:W-:-:S05]  /*104e0*/  LOP3.LUT R5, R16, 0x10000, RZ, 0xfc, !PT ;  /* 0x0001000010057812 */ /* 0x006fca00078efcff */
[----:B------:R-:W-:Y:S02]  /*104f0*/  IMAD R4, R22, 0x280, R5 ;  /* 0x0000028016047824 */ /* 0x000fe400078e0205 */
[----:B------:R-:W-:Y:S01]  /*10500*/  IMAD.MOV.U32 R5, RZ, RZ, -0x3ffffff0 ;  /* 0xc0000010ff057424 */ /* 0x000fe200078e00ff */
[----:B------:R-:W3:Y:S02]  /*10510*/  @P0 LDC.64 R8, c[0x0][0x9c8] ;  /* 0x00027200ff080b82 */ /* 0x000ee40000000a00 */
[----:B------:R-:W-:Y:S02]  /*10520*/  R2UR UR6, R4 ;  /* 0x00000000040672ca */ /* 0x000fe400000e0000 */
[----:B------:R-:W-:-:S04]  /*10530*/  R2UR UR7, R5 ;  /* 0x00000000050772ca */ /* 0x000fc800000e0000 */
[----:B------:R-:W0:Y:S09]  /*10540*/  @P0 LDC.64 R6, c[0x0][0x9d0] ;  /* 0x00027400ff060b82 */ /* 0x000e320000000a00 */
[----:B------:R-:W-:Y:S03]  /*10550*/  QGMMA.64x64x32.F32.E4M3.E4M3 R24, R152, gdesc[UR4], R24, gsb0 ;  /* 0x00e0000498187df3 */ /* 0x000fe60008000818 */
[----:B------:R-:W-:-:S02]  /*10560*/  WARPGROUP.DEPBAR.LE gsb0, 0x0 ;  /* 0x00008000000079c5 */ /* 0x000fc40000010000 */
[----:B------:R-:W-:Y:S01]  /*10570*/  WARPGROUP.ARRIVE ;  /* 0x00000000000079c5 */ /* 0x000fe20000000000 */
[----:B---3--:R-:W-:-:S04]  /*10580*/  @P0 IMAD R12, R11, R8, RZ ;  /* 0x000000080b0c0224 */ /* 0x008fc800078e02ff */
[C---:B----4-:R-:W-:Y:S02]  /*10590*/  @P0 IMAD R5, R14.reuse, R9, R12 ;  /* 0x000000090e050224 */ /* 0x050fe400078e020c */
[----:B------:R-:W-:Y:S01]  /*105a0*/  @P0 IMAD.WIDE.U32 R8, R14, R8, RZ ;  /* 0x000000080e080225 */ /* 0x000fe200078e00ff */
[----:B-----5:R-:W-:-:S03]  /*105b0*/  @P0 SHF.R.S32.HI R11, RZ, 0x1f, R13 ;  /* 0x0000001fff0b0819 */ /* 0x020fc6000001140d */
[----:B------:R-:W-:Y:S02]  /*105c0*/  @P0 IMAD.IADD R9, R9, 0x1, R5 ;  /* 0x0000000109090824 */ /* 0x000fe400078e0205 */
[-C--:B0-----:R-:W-:Y:S02]  /*105d0*/  @P0 IMAD R12, R11, R6.reuse, RZ ;  /* 0x000000060b0c0224 */ /* 0x081fe400078e02ff */
[----:B------:R-:W-:Y:S02]  /*105e0*/  IMAD.MOV.U32 R11, RZ, RZ, 0x3f800000 ;  /* 0x3f800000ff0b7424 */ /* 0x000fe400078e00ff */
[C---:B------:R-:W-:Y:S02]  /*105f0*/  @P0 IMAD R5, R13.reuse, R7, R12 ;  /* 0x000000070d050224 */ /* 0x040fe400078e020c */
[----:B------:R-:W-:-:S04]  /*10600*/  @P0 IMAD.WIDE.U32 R6, R13, R6, R8 ;  /* 0x000000060d060225 */ /* 0x000fc800078e0008 */
[----:B------:R-:W-:Y:S01]  /*10610*/  @P0 IMAD.IADD R5, R7, 0x1, R5 ;  /* 0x0000000107050824 */ /* 0x000fe200078e0205 */
[----:B------:R-:W-:Y:S01]  /*10620*/  @P0 LEA R8, P2, R6, UR4, 0x2 ;  /* 0x0000000406080c11 */ /* 0x000fe2000f8410ff */
[----:B------:R-:W-:-:S03]  /*10630*/  IMAD.MOV.U32 R7, RZ, RZ, -0x3ffffff0 ;  /* 0xc0000010ff077424 */ /* 0x000fc600078e00ff */
[----:B------:R-:W-:Y:S01]  /*10640*/  @P0 LEA.HI.X R9, R6, UR5, R5, 0x2, P2 ;  /* 0x0000000506090c11 */ /* 0x000fe200090f1405 */
[----:B------:R-:W-:Y:S01]  /*10650*/  VIADD R6, R4, 0x80 ;  /* 0x0000008004067836 */ /* 0x000fe20000000000 */
[----:B------:R-:W-:-:S03]  /*10660*/  R2UR UR7, R7 ;  /* 0x00000000070772ca */ /* 0x000fc600000e0000 */
[----:B------:R0:W2:Y:S01]  /*10670*/  @P0 LDG.E R11, desc[UR40][R8.64] ;  /* 0x00000028080b0981 */ /* 0x0000a2000c1e1900 */
[----:B------:R-:W-:Y:S01]  /*10680*/  R2UR UR6, R6 ;  /* 0x00000000060672ca */ /* 0x000fe200000e0000 */
[----:B------:R-:W-:Y:S02]  /*10690*/  VIADD R6, R4, 0x100 ;  /* 0x0000010004067836 */ /* 0x000fe40000000000 */
[----:B------:R-:W-:Y:S02]  /*106a0*/  IMAD.MOV.U32 R7, RZ, RZ, -0x3ffffff0 ;  /* 0xc0000010ff077424 */ /* 0x000fe400078e00ff */
[----:B------:R-:W-:Y:S02]  /*106b0*/  IMAD.MOV.U32 R5, RZ, RZ, -0x3ffffff0 ;  /* 0xc0000010ff057424 */ /* 0x000fe400078e00ff */
[----:B------:R-:W-:Y:S01]  /*106c0*/  IMAD.MOV.U32 R20, RZ, RZ, -0x800000 ;  /* 0xff800000ff147424 */ /* 0x000fe200078e00ff */
[----:B0-----:R-:W0:Y:S05]  /*106d0*/  SHFL.BFLY PT, R8, R21, 0x2, 0x1f ;  /* 0x0c401f0015087f89 */ /* 0x001e2a00000e0000 */
[----:B------:R-:W-:Y:S01]  /*106e0*/  QGMMA.64x64x32.F32.E4M3.E4M3 R24, R148, gdesc[UR4], R24, gsb0 ;  /* 0x00e0000494187df3 */ /* 0x000fe20008000818 */
[----:B------:R-:W-:Y:S01]  /*106f0*/  R2UR UR6, R6 ;  /* 0x00000000060672ca */ /* 0x000fe200000e0000 */
[----:B------:R-:W-:Y:S01]  /*10700*/  VIADD R6, R4, 0x180 ;  /* 0x0000018004067836 */ /* 0x000fe20000000000 */
[----:B------:R-:W-:Y:S01]  /*10710*/  R2UR UR7, R7 ;  /* 0x00000000070772ca */ /* 0x000fe200000e0000 */
[----:B------:R-:W-:-:S02]  /*10720*/  IMAD.MOV.U32 R7, RZ, RZ, -0x3ffffff0 ;  /* 0xc0000010ff077424 */ /* 0x000fc400078e00ff */
[----:B------:R-:W-:Y:S02]  /*10730*/  VIADD R4, R4, 0x200 ;  /* 0x0000020004047836 */ /* 0x000fe40000000000 */
[----:B0-----:R-:W-:-:S01]  /*10740*/  FADD.FTZ R8, R8, R21 ;  /* 0x0000001508087221 */ /* 0x001fc20000010000 */
[----:B------:R-:W-:Y:S01]  /*10750*/  IMAD.MOV.U32 R21, RZ, RZ, -0x800000 ;  /* 0xff800000ff157424 */ /* 0x000fe200078e00ff */
[----:B------:R-:W-:Y:S02]  /*10760*/  WARPGROUP.DEPBAR.LE gsb0, 0x0 ;  /* 0x00008000000079c5 */ /* 0x000fe40000010000 */
        /* <DEDUP_REMOVED lines=13> */
[----:B------:R-:W-:Y:S01]  /*10840*/  @P2 FMUL.FTZ R6, R2, 0.69314718246459960938 ;  /* 0x3f31721802062820 */ /* 0x000fe20000410000 */
[----:B------:R-:W-:Y:S01]  /*10850*/  QGMMA.64x64x32.F32.E4M3.E4M3 R24, R140, gdesc[UR4], R24, gsb0 ;  /* 0x00e000048c187df3 */ /* 0x000fe20008000818 */
[----:B------:R-:W-:Y:S01]  /*10860*/  R2UR UR6, R4 ;  /* 0x00000000040672ca */ /* 0x000fe200000e0000 */
[----:B------:R-:W-:Y:S01]  /*10870*/  IMAD.MOV.U32 R4, RZ, RZ, RZ ;  /* 0x000000ffff047224 */ /* 0x000fe200078e00ff */
[----:B------:R-:W-:Y:S02]  /*10880*/  R2UR UR7, R5 ;  /* 0x00000000050772ca */ /* 0x000fe400000e0000 */
[----:B------:R-:W0:Y:S03]  /*10890*/  SHFL.BFLY PT, R5, R8, 0x1, 0x1f ;  /* 0x0c201f0008057f89 */ /* 0x000e2600000e0000 */
[----:B------:R-:W-:Y:S01]  /*108a0*/  @P0 MUFU.RCP R4, R9 ;  /* 0x0000000900040308 */ /* 0x000fe20000001000 */
[----:B0-----:R-:W-:-:S01]  /*108b0*/  FADD.FTZ R12, R8, R5 ;  /* 0x00000005080c7221 */ /* 0x001fc20000010000 */
[----:B------:R-:W-:-:S06]  /*108c0*/  IMAD.MOV.U32 R8, RZ, RZ, RZ ;  /* 0x000000ffff087224 */ /* 0x000fcc00078e00ff */
[----:B------:R-:W0:Y:S01]  /*108d0*/  @P2 MUFU.LG2 R5, R13 ;  /* 0x0000000d00052308 */ /* 0x000e220000000c00 */
[C---:B------:R-:W-:Y:S01]  /*108e0*/  FMUL.FTZ R14, R12.reuse, 0.00390625 ;  /* 0x3b8000000c0e7820 */ /* 0x040fe20000410000 */
[----:B------:R-:W-:-:S04]  /*108f0*/  FSETP.NE.FTZ.AND P0, PT, R12, RZ, PT ;  /* 0x000000ff0c00720b */ /* 0x000fc80003f15000 */
[----:B------:R-:W-:-:S09]  /*10900*/  FSETP.NE.FTZ.AND P3, PT, R14, RZ, PT ;  /* 0x000000ff0e00720b */ /* 0x000fd20003f75000 */
[----:B------:R-:W-:Y:S01]  /*10910*/  @P0 MUFU.RCP R8, R12 ;  /* 0x0000000c00080308 */ /* 0x000fe20000001000 */
[----:B0-----:R-:W-:-:S03]  /*10920*/  @P2 FMUL.FTZ R5, R5, 0.69314718246459960938 ;  /* 0x3f31721805052820 */ /* 0x001fc60000410000 */
[----:B------:R-:W-:Y:S01]  /*10930*/  @P3 FMUL.FTZ R2, R2, 0.69314718246459960938 ;  /* 0x3f31721802023820 */ /* 0x000fe20000410000 */
[----:B------:R-:W-:-:S03]  /*10940*/  @P2 FFMA.FTZ R21, R6, R3, R5 ;  /* 0x0000000306152223 */ /* 0x000fc60000010005 */
[----:B------:R-:W0:Y:S02]  /*10950*/  @P3 MUFU.LG2 R7, R14 ;  /* 0x0000000e00073308 */ /* 0x000e240000000c00 */
[----:B0-----:R-:W-:-:S04]  /*10960*/  @P3 FMUL.FTZ R7, R7, 0.69314718246459960938 ;  /* 0x3f31721807073820 */ /* 0x001fc80000410000 */
[----:B------:R-:W-:Y:S01]  /*10970*/  @P3 FFMA.FTZ R20, R2, R0, R7 ;  /* 0x0000000002143223 */ /* 0x000fe20000010007 */
[----:B------:R-:W-:Y:S02]  /*10980*/  WARPGROUP.DEPBAR.LE gsb0, 0x0 ;  /* 0x00008000000079c5 */ /* 0x000fe40000010000 */
[----:B------:R-:W-:-:S06]  /*10990*/  WARPGROUP.ARRIVE ;  /* 0x00000000000079c5 */ /* 0x000fcc0000000000 */
[----:B------:R-:W-:Y:S01]  /*109a0*/  QGMMA.64x64x32.F32.E4M3.E4M3 R24, R136, gdesc[UR4], R24, gsb0 ;  /* 0x00e0000488187df3 */ /* 0x000fe20008000818 */
[-C--:B--2---:R-:W-:Y:S01]  /*109b0*/  FMUL.FTZ R4, R4, R11.reuse ;  /* 0x0000000b04047220 */ /* 0x084fe20000410000 */
[----:B------:R-:W-:Y:S01]  /*109c0*/  FMUL.FTZ R2, R8, R11 ;  /* 0x0000000b08027220 */ /* 0x000fe20000410000 */
[----:B------:R-:W-:Y:S02]  /*109d0*/  WARPGROUP.DEPBAR.LE gsb0, 0x0 ;  /* 0x00008000000079c5 */ /* 0x000fe40000010000 */
[----:B------:R-:W-:Y:S05]  /*109e0*/  @!P1 BRA `(.L_x_1970) ;  /* 0x0000000000049947 */ /* 0x000fea0003800000 */
[----:B------:R-:W-:Y:S01]  /*109f0*/  BPT.TRAP 0x1 ;  /* 0x000000040000795c */ /* 0x000fe20000300000 */
.L_x_1970:
[----:B------:R-:W2:Y:S01]  /*10a00*/  LDL.LU R0, [R1+0x20] ;  /* 0x0000200001007983 */ /* 0x000ea20000300800 */
[----:B------:R-:W-:Y:S02]  /*10a10*/  VIADD R10, R10, 0x13260 ;  /* 0x000132600a0a7836 */ /* 0x000fe40000000000 */
[-C--:B------:R-:W-:Y:S01]  /*10a20*/  FMUL.FTZ R58, R24, R4.reuse ;  /* 0x00000004183a7220 */ /* 0x080fe20000410000 */
[----:B------:R-:W-:Y:S01]  /*10a30*/  FMUL.FTZ R56, R25, R4 ;  /* 0x0000000419387220 */ /* 0x000fe20000410000 */
[----:B------:R-:W3:Y:S01]  /*10a40*/  LDL.LU R3, [R1+0x68] ;  /* 0x0000680001037983 */ /* 0x000ee20000300800 */
[----:B------:R-:W-:-:S05]  /*10a50*/  VIADD R22, R22, 0x1 ;  /* 0x0000000116167836 */ /* 0x000fca0000000000 */
[----:B------:R-:W-:Y:S01]  /*10a60*/  ISETP.NE.AND P1, PT, R22, 0x2, PT ;  /* 0x000000021600780c */ /* 0x000fe20003f25270 */
        /* <DEDUP_REMOVED lines=28> */
[----:B------:R-:W-:Y:S01]  /*10c30*/  FMUL.FTZ R55, R55, R2 ;  /* 0x0000000237377220 */ /* 0x000fe20000410000 */
[----:B------:R-:W-:-:S02]  /*10c40*/  SEL R22, R22, RZ, P1 ;  /* 0x000000ff16167207 */ /* 0x000fc40000800000 */
[----:B--2---:R-:W-:Y:S01]  /*10c50*/  PRMT R0, R0, 0x654, R10 ;  /* 0x0000065400007816 */ /* 0x004fe2000000000a */
[----:B---3--:R-:W-:-:S03]  /*10c60*/  VIADD R3, R3, 0x1 ;  /* 0x0000000103037836 */ /* 0x008fc60000000000 */
[----:B------:R0:W-:Y:S02]  /*10c70*/  SYNCS.ARRIVE.TRANS64.RED.A1T0 RZ, [R0+URZ], RZ ;  /* 0x000000ff00ff79a7 */ /* 0x0001e4000810043f */
[----:B------:R1:W-:Y:S01]  /*10c80*/  STL [R1+0x68], R3 ;  /* 0x0000680301007387 */ /* 0x0003e20000100800 */
[----:B------:R-:W-:Y:S01]  /*10c90*/  FMUL.FTZ R10, R41, R4 ;  /* 0x00000004290a7220 */ /* 0x000fe20000410000 */
[----:B0-----:R-:W-:Y:S01]  /*10ca0*/  SEL R0, RZ, 0x1, P1 ;  /* 0x00000001ff007807 */ /* 0x001fe20000800000 */
[----:B------:R-:W-:-:S03]  /*10cb0*/  FMUL.FTZ R4, R51, R2 ;  /* 0x0000000233047220 */ /* 0x000fc60000410000 */
[----:B------:R-:W-:-:S07]  /*10cc0*/  LOP3.LUT R23, R23, R0, RZ, 0x3c, !PT ;  /* 0x0000000017177212 */ /* 0x000fce00078e3cff */
.L_x_1908:
[----:B------:R-:W0:Y:S08]  /*10cd0*/  S2UR UR4, SR_CgaCtaId ;  /* 0x00000000000479c3 */ /* 0x000e300000008800 */
[----:B------:R-:W-:Y:S01]  /*10ce0*/  BAR.SYNC.DEFER_BLOCKING 0x5, 0x200 ;  /* 0x0148000000007b1d */ /* 0x000fe20000010000 */
[----:B------:R-:W-:-:S05]  /*10cf0*/  MOV R16, 0x400 ;  /* 0x0000040000107802 */ /* 0x000fca0000000f00 */
        /* <DEDUP_REMOVED lines=11> */
[----:B------:R-:W3:Y:S01]  /*10db0*/  S2R R27, SR_TID.X ;  /* 0x00000000001b7919 */ /* 0x000ee20000002100 */
[----:B------:R-:W-:Y:S01]  /*10dc0*/  F2FP.BF16.F32.PACK_AB R7, R52, R7 ;  /* 0x000000073407723e */ /* 0x000fe200000010ff */
[----:B------:R-:W-:Y:S01]  /*10dd0*/  ULDC.64 UR6, c[0x0][0xb98] ;  /* 0x0002e60000067ab9 */ /* 0x000fe20000000a00 */
[----:B------:R-:W4:Y:S04]  /*10de0*/  LDL.LU R0, [R1+0x48] ;  /* 0x0000480001007983 */ /* 0x000f280000300800 */
[----:B0-----:R-:W3:Y:S04]  /*10df0*/  LDL R32, [R1+0x84] ;  /* 0x0000840001207983 */ /* 0x001ee80000100800 */
[----:B------:R-:W3:Y:S01]  /*10e00*/  LDL R52, [R1+0x44] ;  /* 0x0000440001347983 */ /* 0x000ee20000100800 */
[----:B------:R-:W-:-:S03]  /*10e10*/  F2FP.BF16.F32.PACK_AB R9, R46, R9 ;  /* 0x000000092e09723e */ /* 0x000fc600000010ff */
[----:B------:R-:W3:Y:S04]  /*10e20*/  LDL.LU R48, [R1+0x60] ;  /* 0x0000600001307983 */ /* 0x000ee80000300800 */
[----:B------:R-:W3:Y:S01]  /*10e30*/  LDL.LU R46, [R1+0x64] ;  /* 0x00006400012e7983 */ /* 0x000ee20000300800 */
[----:B------:R-:W0:Y:S01]  /*10e40*/  S2R R41, SR_SWINHI ;  /* 0x0000000000297919 */ /* 0x000e220000002f00 */
        /* <DEDUP_REMOVED lines=15> */
[----:B------:R-:W3:Y:S01]  /*10f40*/  LDL R44, [R1+0x4c] ;  /* 0x00004c00012c7983 */ /* 0x000ee20000100800 */
[----:B------:R-:W-:Y:S01]  /*10f50*/  BAR.SYNC.DEFER_BLOCKING 0x1, 0x180 ;  /* 0x0046000000007b1d */ /* 0x000fe20000010000 */
[----:B--2---:R-:W-:-:S02]  /*10f60*/  IMAD.MOV.U32 R26, RZ, RZ, R2 ;  /* 0x000000ffff1a7224 */ /* 0x004fc400078e0002 */
[----:B----45:R-:W-:Y:S02]  /*10f70*/  IMAD.MOV.U32 R28, RZ, RZ, R0 ;  /* 0x000000ffff1c7224 */ /* 0x030fe400078e0000 */
[----:B---3--:R-:W-:-:S05]  /*10f80*/  IMAD.SHL.U32 R0, R27, 0x4, RZ ;  /* 0x000000041b007824 */ /* 0x008fca00078e00ff */
[----:B------:R-:W-:-:S04]  /*10f90*/  LOP3.LUT R0, R0, 0xc, RZ, 0xc0, !PT ;  /* 0x0000000c00007812 */ /* 0x000fc800078ec0ff */
[----:B------:R-:W-:-:S05]  /*10fa0*/  IADD3 R2, P0, R0, UR4, RZ ;  /* 0x0000000400027c10 */ /* 0x000fca000ff1e0ff */
[----:B-1----:R-:W-:Y:S01]  /*10fb0*/  IMAD.X R3, RZ, RZ, UR5, P0 ;  /* 0x00000005ff037e24 */ /* 0x002fe200080e06ff */
[----:B------:R-:W-:-:S04]  /*10fc0*/  ULDC.64 UR4, c[0x0][0xc00] ;  /* 0x0003000000047ab9 */ /* 0x000fc80000000a00 */
[----:B------:R1:W2:Y:S02]  /*10fd0*/  LDG.E.CONSTANT R0, desc[UR40][R2.64] ;  /* 0x0000002802007981 */ /* 0x0002a4000c1e9900 */
[----:B-1----:R-:W-:-:S04]  /*10fe0*/  LOP3.LUT P1, R2, R27, 0x3, RZ, 0xc0, !PT ;  /* 0x000000031b027812 */ /* 0x002fc8000782c0ff */
        /* <DEDUP_REMOVED lines=8> */
[C---:B------:R-:W-:Y:S02]  /*11070*/  IADD3 R59, P0, R6.reuse, 0x60, RZ ;  /* 0x00000060063b7810 */ /* 0x040fe40007f1e0ff */
[----:B------:R-:W-:Y:S02]  /*11080*/  IADD3 R55, P2, R6, 0x40, RZ ;  /* 0x0000004006377810 */ /* 0x000fe40007f5e0ff */
[----:B------:R-:W-:Y:S02]  /*11090*/  SEL R39, R25, R24, P1 ;  /* 0x0000001819277207 */ /* 0x000fe40000800000 */
[----:B------:R-:W-:Y:S02]  /*110a0*/  SEL R13, R12, R13, P1 ;  /* 0x0000000d0c0d7207 */ /* 0x000fe40000800000 */
[----:B------:R-:W-:-:S02]  /*110b0*/  SEL R57, R56, R57, P1 ;  /* 0x0000003938397207 */ /* 0x000fc40000800000 */
[----:B------:R-:W-:Y:S02]  /*110c0*/  SEL R25, R24, R25, P1 ;  /* 0x0000001918197207 */ /* 0x000fe40000800000 */
[----:B------:R-:W-:Y:S02]  /*110d0*/  SEL R43, R9, R8, P1 ;  /* 0x00000008092b7207 */ /* 0x000fe40000800000 */
[----:B------:R-:W-:Y:S02]  /*110e0*/  SEL R45, R8, R9, P1 ;  /* 0x00000009082d7207 */ /* 0x000fe40000800000 */
[----:B------:R-:W-:Y:S02]  /*110f0*/  LOP3.LUT R8, R55, 0x380, RZ, 0xc0, !PT ;  /* 0x0000038037087812 */ /* 0x000fe400078ec0ff */
[----:B------:R-:W-:Y:S02]  /*11100*/  LOP3.LUT R24, R59, 0x380, RZ, 0xc0, !PT ;  /* 0x000003803b187812 */ /* 0x000fe400078ec0ff */
[----:B------:R-:W-:-:S02]  /*11110*/  SEL R29, R15, R14, P1 ;  /* 0x0000000e0f1d7207 */ /* 0x000fc40000800000 */
[----:B------:R-:W-:Y:S02]  /*11120*/  SEL R15, R14, R15, P1 ;  /* 0x0000000f0e0f7207 */ /* 0x000fe40000800000 */
[----:B------:R-:W-:Y:S02]  /*11130*/  SHF.R.U64 R8, R8, 0x3, RZ ;  /* 0x0000000308087819 */ /* 0x000fe400000012ff */
[----:B------:R-:W-:Y:S02]  /*11140*/  SHF.R.U64 R24, R24, 0x3, RZ ;  /* 0x0000000318187819 */ /* 0x000fe400000012ff */
[----:B------:R-:W-:Y:S02]  /*11150*/  SEL R31, R11, R10, P1 ;  /* 0x0000000a0b1f7207 */ /* 0x000fe40000800000 */
[----:B------:R-:W-:Y:S02]  /*11160*/  SEL R33, R10, R11, P1 ;  /* 0x0000000b0a217207 */ /* 0x000fe40000800000 */
[----:B------:R-:W-:-:S02]  /*11170*/  SEL R47, R5, R4, P1 ;  /* 0x00000004052f7207 */ /* 0x000fc40000800000 */
[----:B------:R-:W-:Y:S02]  /*11180*/  SEL R49, R4, R5, P1 ;  /* 0x0000000504317207 */ /* 0x000fe40000800000 */
[----:B------:R-:W-:Y:S01]  /*11190*/  LOP3.LUT R10, R8, R55, RZ, 0x3c, !PT ;  /* 0x00000037080a7212 */ /* 0x000fe200078e3cff */
[----:B------:R-:W-:Y:S01]  /*111a0*/  IMAD.MOV.U32 R60, RZ, RZ, R26 ;  /* 0x000000ffff3c7224 */ /* 0x000fe200078e001a */
[----:B------:R-:W-:Y:S01]  /*111b0*/  LOP3.LUT R8, R24, R59, RZ, 0x3c, !PT ;  /* 0x0000003b18087212 */ /* 0x000fe200078e3cff */
[----:B------:R-:W-:Y:S01]  /*111c0*/  IMAD.MOV.U32 R50, RZ, RZ, R28 ;  /* 0x000000ffff327224 */ /* 0x000fe200078e001c */
[C---:B------:R-:W-:Y:S02]  /*111d0*/  IADD3 R53, P3, R6.reuse, 0x20, RZ ;  /* 0x0000002006357810 */ /* 0x040fe40007f7e0ff */
[----:B------:R-:W-:Y:S02]  /*111e0*/  LOP3.LUT R51, R6, 0x380, RZ, 0xc0, !PT ;  /* 0x0000038006337812 */ /* 0x000fe400078ec0ff */
[----:B------:R-:W-:-:S02]  /*111f0*/  LOP3.LUT R4, R53, 0x380, RZ, 0xc0, !PT ;  /* 0x0000038035047812 */ /* 0x000fc400078ec0ff */
[----:B------:R-:W-:Y:S02]  /*11200*/  SHF.R.U64 R51, R51, 0x3, RZ ;  /* 0x0000000333337819 */ /* 0x000fe400000012ff */
[----:B------:R-:W-:Y:S01]  /*11210*/  SHF.R.U64 R4, R4, 0x3, RZ ;  /* 0x0000000304047819 */ /* 0x000fe200000012ff */
[--C-:B------:R-:W-:Y:S01]  /*11220*/  IMAD.X R5, RZ, RZ, R7.reuse, P3 ;  /* 0x000000ffff057224 */ /* 0x100fe200018e0607 */
[----:B------:R-:W-:Y:S02]  /*11230*/  LOP3.LUT R6, R51, R6, RZ, 0x3c, !PT ;  /* 0x0000000633067212 */ /* 0x000fe400078e3cff */
[----:B------:R-:W-:Y:S01]  /*11240*/  LOP3.LUT R4, R4, R53, RZ, 0x3c, !PT ;  /* 0x0000003504047212 */ /* 0x000fe200078e3cff */
[--C-:B------:R-:W-:Y:S01]  /*11250*/  IMAD.X R9, RZ, RZ, R7.reuse, P0 ;  /* 0x000000ffff097224 */ /* 0x100fe200000e0607 */
[----:B------:R-:W-:Y:S01]  /*11260*/  MOV R40, R6 ;  /* 0x0000000600287202 */ /* 0x000fe20000000f00 */
[----:B------:R-:W-:Y:S01]  /*11270*/  IMAD.X R11, RZ, RZ, R7, P2 ;  /* 0x000000ffff0b7224 */ /* 0x000fe200010e0607 */
[----:B------:R-:W-:-:S02]  /*11280*/  MOV R38, R4 ;  /* 0x0000000400267202 */ /* 0x000fc40000000f00 */
        /* <DEDUP_REMOVED lines=14> */
[----:B------:R-:W3:Y:S04]  /*11370*/  SHFL.IDX PT, R34, R45, R12, 0x1c1f ;  /* 0x001c1f0c2d227589 */ /* 0x000ee800000e0000 */
[----:B------:R-:W-:Y:S04]  /*11380*/  SHFL.IDX PT, R35, R35, R0, 0x1c1f ;  /* 0x001c1f0023237589 */ /* 0x000fe800000e0000 */
[----:B------:R-:W4:Y:S04]  /*11390*/  SHFL.IDX PT, R28, R37, R12, 0x1c1f ;  /* 0x001c1f0c251c7589 */ /* 0x000f2800000e0000 */
[----:B------:R2:W-:Y:S04]  /*113a0*/  SHFL.IDX PT, R47, R47, R0, 0x1c1f ;  /* 0x001c1f002f2f7589 */ /* 0x0005e800000e0000 */
[----:B------:R4:W4:Y:S01]  /*113b0*/  SHFL.IDX PT, R36, R49, R12, 0x1c1f ;  /* 0x001c1f0c31247589 */ /* 0x00092200000e0000 */
        /* <DEDUP_REMOVED lines=10> */
[----:B---3--:R-:W-:Y:S02]  /*11460*/  SEL R9, R43, R34, P1 ;  /* 0x000000222b097207 */ /* 0x008fe40000800000 */
[----:B------:R-:W-:Y:S02]  /*11470*/  SEL R11, R34, R43, P1 ;  /* 0x0000002b220b7207 */ /* 0x000fe40000800000 */
[----:B----4-:R-:W-:Y:S02]  /*11480*/  SEL R12, R35, R28, P1 ;  /* 0x0000001c230c7207 */ /* 0x010fe40000800000 */
[----:B------:R-:W-:Y:S02]  /*11490*/  SEL R14, R28, R35, P1 ;  /* 0x000000231c0e7207 */ /* 0x000fe40000800000 */
[----:B------:R-:W-:-:S02]  /*114a0*/  SEL R13, R47, R36, P1 ;  /* 0x000000242f0d7207 */ /* 0x000fc40000800000 */
[----:B-1----:R-:W-:Y:S02]  /*114b0*/  SEL R4, R29, R24, P1 ;  /* 0x000000181d047207 */ /* 0x002fe40000800000 */
[----:B------:R-:W-:Y:S02]  /*114c0*/  SEL R6, R24, R29, P1 ;  /* 0x0000001d18067207 */ /* 0x000fe40000800000 */
[----:B------:R-:W-:Y:S02]  /*114d0*/  SEL R5, R41, R32, P1 ;  /* 0x0000002029057207 */ /* 0x000fe40000800000 */
[----:B------:R-:W-:Y:S02]  /*114e0*/  SEL R7, R32, R41, P1 ;  /* 0x0000002920077207 */ /* 0x000fe40000800000 */
[----:B------:R-:W-:Y:S01]  /*114f0*/  SEL R15, R36, R47, P1 ;  /* 0x0000002f240f7207 */ /* 0x000fe20000800000 */
[----:B------:R-:W-:Y:S01]  /*11500*/  IMAD.IADD R31, R52, 0x1, R42 ;  /* 0x00000001341f7824 */ /* 0x000fe200078e022a */
[----:B------:R-:W-:Y:S01]  /*11510*/  SEL R33, R50, RZ, !P0 ;  /* 0x000000ff32217207 */ /* 0x000fe20004000000 */
[----:B------:R1:W-:Y:S04]  /*11520*/  STSM.16.M88.4 [R38], R4 ;  /* 0x0000000426007844 */ /* 0x0003e80000000200 */
[----:B------:R2:W-:Y:S04]  /*11530*/  STSM.16.M88.4 [R30], R8 ;  /* 0x000000081e007844 */ /* 0x0005e80000000200 */
[----:B------:R3:W-:Y:S01]  /*11540*/  STSM.16.M88.4 [R27], R12 ;  /* 0x0000000c1b007844 */ /* 0x0007e20000000200 */
[----:B------:R-:W-:Y:S01]  /*11550*/  IADD3 R24, P2, R48, UR4, RZ ;  /* 0x0000000430187c10 */ /* 0x000fe2000ff5e0ff */
[----:B------:R-:W-:Y:S01]  /*11560*/  IMAD.MOV.U32 R28, RZ, RZ, RZ ;  /* 0x000000ffff1c7224 */ /* 0x000fe200078e00ff */
[----:B------:R-:W-:Y:S01]  /*11570*/  ULDC UR8, c[0x0][0xa88] ;  /* 0x0002a20000087ab9 */ /* 0x000fe20000000800 */
[----:B------:R-:W4:Y:S01]  /*11580*/  LDL R34, [R1+0x70] ;  /* 0x0000700001227983 */ /* 0x000f220000100800 */
[----:B------:R-:W-:Y:S01]  /*11590*/  IADD3.X R25, R46, UR5, RZ, P2, !PT ;  /* 0x000000052e197c10 */ /* 0x000fe200097fe4ff */
[----:B------:R-:W-:Y:S01]  /*115a0*/  ULDC.64 UR4, c[0x0][0xb90] ;  /* 0x0002e40000047ab9 */ /* 0x000fe20000000a00 */
[----:B------:R-:W-:Y:S06]  /*115b0*/  BAR.SYNC.DEFER_BLOCKING 0x1, 0x180 ;  /* 0x0046000000007b1d */ /* 0x000fec0000010000 */
[----:B------:R-:W3:Y:S01]  /*115c0*/  @P0 LDG.E R28, desc[UR40][R24.64] ;  /* 0x00000028181c0981 */ /* 0x000ee2000c1e1900 */
[----:B0-----:R-:W-:-:S13]  /*115d0*/  ISETP.NE.AND P2, PT, R0, 0x1, PT ;  /* 0x000000010000780c */ /* 0x001fda0003f45270 */
[----:B------:R-:W0:Y:S08]  /*115e0*/  @P2 LDC R26, c[0x0][0xbec] ;  /* 0x0002fb00ff1a2b82 */ /* 0x000e300000000800 */
[----:B------:R-:W2:Y:S01]  /*115f0*/  @P2 LDC R29, c[0x0][0xbf0] ;  /* 0x0002fc00ff1d2b82 */ /* 0x000ea20000000800 */
[----:B------:R-:W-:Y:S01]  /*11600*/  SHF.R.S32.HI R32, RZ, 0x1f, R44 ;  /* 0x0000001fff207819 */ /* 0x000fe2000001142c */
[----:B-1----:R-:W-:-:S04]  /*11610*/  IMAD.MOV.U32 R7, RZ, RZ, R31 ;  /* 0x000000ffff077224 */ /* 0x002fc800078e001f */
[----:B------:R-:W-:Y:S02]  /*11620*/  IMAD R5, R32, UR4, RZ ;  /* 0x0000000420057c24 */ /* 0x000fe4000f8e02ff */
[----:B0-----:R-:W-:-:S05]  /*11630*/  @P2 IMAD.HI.U32 R4, R31, R26, RZ ;  /* 0x0000001a1f042227 */ /* 0x001fca00078e00ff */
[----:B--2---:R-:W-:Y:S01]  /*11640*/  @P2 SHF.R.U32.HI R7, RZ, R29, R4 ;  /* 0x0000001dff072219 */ /* 0x004fe20000011604 */
[----:B------:R-:W-:Y:S01]  /*11650*/  IMAD R11, R44, UR5, R5 ;  /* 0x000000052c0b7c24 */ /* 0x000fe2000f8e0205 */
[----:B------:R-:W-:-:S03]  /*11660*/  SEL R30, R60, RZ, !P0 ;  /* 0x000000ff3c1e7207 */ /* 0x000fc60004000000 */
[----:B------:R-:W-:Y:S02]  /*11670*/  IMAD.MOV R9, RZ, RZ, -R7 ;  /* 0x000000ffff097224 */ /* 0x000fe400078e0a07 */
[----:B------:R-:W-:Y:S02]  /*11680*/  IMAD R6, R30, UR6, RZ ;  /* 0x000000061e067c24 */ /* 0x000fe4000f8e02ff */
        /* <DEDUP_REMOVED lines=36> */
.L_x_1973:
[----:B------:R-:W2:Y:S01]  /*118d0*/  LDL R12, [R1+0x80] ;  /* 0x00008000010c7983 */ /* 0x000ea20000100800 */
[----:B------:R-:W-:Y:S01]  /*118e0*/  VIADD R13, R13, 0xffffff80 ;  /* 0xffffff800d0d7836 */ /* 0x000fe20000000000 */
[----:B------:R-:W-:Y:S01]  /*118f0*/  ULDC.64 UR4, c[0x0][0xaa0] ;  /* 0x0002a80000047ab9 */ /* 0x000fe20000000a00 */
[----:B-----5:R-:W-:Y:S01]  /*11900*/  IMAD R35, R9, R0, RZ ;  /* 0x0000000009237224 */ /* 0x020fe200078e02ff */
[----:B------:R-:W-:Y:S01]  /*11910*/  SHFL.IDX PT, R4, R10, RZ, 0x1c1f ;  /* 0x001c1fff0a047589 */ /* 0x000fe200000e0000 */
[----:B------:R-:W-:Y:S01]  /*11920*/  IMAD.WIDE R2, R11, 0x2, R2 ;  /* 0x000000020b027825 */ /* 0x000fe200078e0202 */
[----:B------:R-:W-:Y:S02]  /*11930*/  SHF.R.S32.HI R8, RZ, 0x1f, R13 ;  /* 0x0000001fff087819 */ /* 0x000fe4000001140d */
[----:B------:R-:W0:Y:S02]  /*11940*/  SHFL.IDX PT, R5, R14, RZ, 0x1c1f ;  /* 0x001c1fff0e057589 */ /* 0x000e2400000e0000 */
[----:B------:R-:W-:-:S02]  /*11950*/  LEA.HI R8, R8, R13, RZ, 0x7 ;  /* 0x0000000d08087211 */ /* 0x000fc400078f38ff */
[----:B------:R-:W-:Y:S04]  /*11960*/  SHFL.IDX PT, R6, R10, 0x1, 0x1c1f ;  /* 0x003c1f000a067f89 */ /* 0x000fe800000e0000 */
[----:B------:R-:W1:Y:S01]  /*11970*/  SHFL.IDX PT, R7, R14, 0x1, 0x1c1f ;  /* 0x003c1f000e077f89 */ /* 0x000e6200000e0000 */
[----:B------:R-:W-:Y:S02]  /*11980*/  LOP3.LUT R8, R8, 0xffffff80, RZ, 0xc0, !PT ;  /* 0xffffff8008087812 */ /* 0x000fe400078ec0ff */
[----:B------:R-:W-:Y:S02]  /*11990*/  SHF.R.S32.HI R36, RZ, 0x1f, R48 ;  /* 0x0000001fff247819 */ /* 0x000fe40000011430 */
[----:B------:R-:W-:Y:S01]  /*119a0*/  IADD3 R25, P4, R2, 0x3000, RZ ;  /* 0x0000300002197810 */ /* 0x000fe20007f9e0ff */
[----:B------:R-:W-:Y:S01]  /*119b0*/  IMAD.IADD R8, R13, 0x1, -R8 ;  /* 0x000000010d087824 */ /* 0x000fe200078e0a08 */
[----:B------:R-:W-:-:S02]  /*119c0*/  LEA.HI R36, R36, R48, RZ, 0x3 ;  /* 0x0000003024247211 */ /* 0x000fc400078f18ff */
[----:B------:R-:W-:Y:S02]  /*119d0*/  IADD3 R13, P3, R2, 0x1800, RZ ;  /* 0x00001800020d7810 */ /* 0x000fe40007f7e0ff */
[----:B------:R-:W-:Y:S02]  /*119e0*/  LOP3.LUT P0, RZ, R8, 0x3, RZ, 0xc0, !PT ;  /* 0x0000000308ff7812 */ /* 0x000fe4000780c0ff */
[----:B------:R-:W-:Y:S02]  /*119f0*/  LOP3.LUT R36, R36, 0xfffffff8, RZ, 0xc0, !PT ;  /* 0xfffffff824247812 */ /* 0x000fe400078ec0ff */
[----:B------:R-:W-:Y:S02]  /*11a00*/  LOP3.LUT R9, R2, 0x380, RZ, 0xc0, !PT ;  /* 0x0000038002097812 */ /* 0x000fe400078ec0ff */
[----:B------:R-:W-:Y:S01]  /*11a10*/  LOP3.LUT R24, R25, 0x380, RZ, 0xc0, !PT ;  /* 0x0000038019187812 */ /* 0x000fe200078ec0ff */
[----:B------:R-:W-:Y:S01]  /*11a20*/  IMAD.IADD R36, R48, 0x1, -R36 ;  /* 0x0000000130247824 */ /* 0x000fe200078e0a24 */
[----:B------:R-:W-:-:S02]  /*11a30*/  SHF.R.U64 R9, R9, 0x3, RZ ;  /* 0x0000000309097819 */ /* 0x000fc400000012ff */
[----:B------:R-:W-:-:S04]  /*11a40*/  SHF.R.U64 R24, R24, 0x3, RZ ;  /* 0x0000000318187819 */ /* 0x000fc800000012ff */
[----:B------:R-:W-:Y:S01]  /*11a50*/  LOP3.LUT R24, R24, R25, RZ, 0x3c, !PT ;  /* 0x0000001918187212 */ /* 0x000fe200078e3cff */
[----:B------:R-:W-:Y:S02]  /*11a60*/  IMAD.X R25, RZ, RZ, R3, P4 ;  /* 0x000000ffff197224 */ /* 0x000fe400020e0603 */
[----:B--2---:R-:W-:-:S04]  /*11a70*/  IMAD.IADD R12, R12, 0x1, R42 ;  /* 0x000000010c0c7824 */ /* 0x004fc800078e022a */
[C---:B------:R-:W-:Y:S01]  /*11a80*/  VIADD R8, R12.reuse, 0x8 ;  /* 0x000000080c087836 */ /* 0x040fe20000000000 */
[-C--:B------:R-:W-:Y:S02]  /*11a90*/  ISETP.GE.OR P1, PT, R12, R35.reuse, P0 ;  /* 0x000000230c00720c */ /* 0x080fe40000726670 */
[----:B------:R-:W-:Y:S02]  /*11aa0*/  LOP3.LUT R12, R13, 0x380, RZ, 0xc0, !PT ;  /* 0x000003800d0c7812 */ /* 0x000fe400078ec0ff */
[----:B------:R-:W-:Y:S02]  /*11ab0*/  ISETP.GE.OR P0, PT, R8, R35, P0 ;  /* 0x000000230800720c */ /* 0x000fe40000706670 */
[----:B------:R-:W-:Y:S02]  /*11ac0*/  SHF.R.U64 R12, R12, 0x3, RZ ;  /* 0x000000030c0c7819 */ /* 0x000fe400000012ff */
[----:B------:R-:W-:Y:S01]  /*11ad0*/  LOP3.LUT R8, R9, R2, RZ, 0x3c, !PT ;  /* 0x0000000209087212 */ /* 0x000fe200078e3cff */
[--C-:B------:R-:W-:Y:S01]  /*11ae0*/  IMAD.MOV.U32 R9, RZ, RZ, R3.reuse ;  /* 0x000000ffff097224 */ /* 0x100fe200078e0003 */
[----:B------:R-:W-:Y:S01]  /*11af0*/  LOP3.LUT R12, R12, R13, RZ, 0x3c, !PT ;  /* 0x0000000d0c0c7212 */ /* 0x000fe200078e3cff */
[----:B------:R-:W-:-:S02]  /*11b00*/  IMAD.X R13, RZ, RZ, R3, P3 ;  /* 0x000000ffff0d7224 */ /* 0x000fc400018e0603 */
[----:B0-----:R-:W-:Y:S04]  /*11b10*/  @!P1 ST.E desc[UR40][R4.64], R21 ;  /* 0x0000001504009985 */ /* 0x001fe8000c101928 */
[----:B-1----:R0:W-:Y:S04]  /*11b20*/  @!P0 ST.E desc[UR40][R6.64], R20 ;  /* 0x0000001406008985 */ /* 0x0021e8000c101928 */
[----:B------:R-:W2:Y:S04]  /*11b30*/  LD.E.128 R8, desc[UR40][R8.64] ;  /* 0x0000002808087980 */ /* 0x000ea8000c101d00 */
[----:B------:R-:W3:Y:S01]  /*11b40*/  LD.E.128 R12, desc[UR40][R12.64] ;  /* 0x000000280c0c7980 */ /* 0x000ee2000c101d00 */
[----:B0-----:R-:W-:-:S03]  /*11b50*/  IMAD R20, R36, 0x30, R37 ;  /* 0x0000003024147824 */ /* 0x001fc600078e0225 */
[----:B------:R-:W4:Y:S01]  /*11b60*/  LD.E.128 R24, desc[UR40][R24.64] ;  /* 0x0000002818187980 */ /* 0x000f22000c101d00 */
[----:B------:R-:W-:-:S03]  /*11b70*/  IADD3 R31, P0, R2, 0x4800, RZ ;  /* 0x00004800021f7810 */ /* 0x000fc60007f1e0ff */
[----:B------:R-:W2:Y:S01]  /*11b80*/  LDL R36, [R1+0x88] ;  /* 0x0000880001247983 */ /* 0x000ea20000100800 */
[----:B------:R-:W-:Y:S01]  /*11b90*/  LOP3.LUT R2, R31, 0x380, RZ, 0xc0, !PT ;  /* 0x000003801f027812 */ /* 0x000fe200078ec0ff */
[----:B------:R-:W-:-:S03]  /*11ba0*/  IMAD.X R5, RZ, RZ, R3, P0 ;  /* 0x000000ffff057224 */ /* 0x000fc600000e0603 */
[----:B------:R-:W-:-:S04]  /*11bb0*/  SHF.R.U64 R2, R2, 0x3, RZ ;  /* 0x0000000302027819 */ /* 0x000fc800000012ff */
[----:B------:R-:W-:Y:S02]  /*11bc0*/  LOP3.LUT R4, R2, R31, RZ, 0x3c, !PT ;  /* 0x0000001f02047212 */ /* 0x000fe400078e3cff */
[----:B------:R-:W0:Y:S01]  /*11bd0*/  @P2 LDC R31, c[0x0][0xbec] ;  /* 0x0002fb00ff1f2b82 */ /* 0x000e220000000800 */
[----:B------:R-:W-:-:S03]  /*11be0*/  IMAD R3, R29, UR4, RZ ;  /* 0x000000041d037c24 */ /* 0x000fc6000f8e02ff */
[----:B------:R-:W5:Y:S01]  /*11bf0*/  LD.E.128 R4, desc[UR40][R4.64] ;  /* 0x0000002804047980 */ /* 0x000f62000c101d00 */
[C---:B------:R-:W-:Y:S02]  /*11c00*/  IMAD R21, R28.reuse, UR5, R3 ;  /* 0x000000051c157c24 */ /* 0x040fe4000f8e0203 */
[----:B------:R-:W-:Y:S01]  /*11c10*/  IMAD.WIDE.U32 R2, R28, UR4, RZ ;  /* 0x000000041c027c25 */ /* 0x000fe2000f8e00ff */
[----:B------:R-:W1:Y:S01]  /*11c20*/  @P2 LDC R29, c[0x0][0xbf0] ;  /* 0x0002fc00ff1d2b82 */ /* 0x000e620000000800 */
[----:B------:R-:W-:Y:S01]  /*11c30*/  ULDC.64 UR4, c[0x0][0xae8] ;  /* 0x0002ba0000047ab9 */ /* 0x000fe20000000a00 */
[----:B------:R-:W-:Y:S01]  /*11c40*/  @!PT LDS RZ, [RZ] ;  /* 0x00000000fffff984 */ /* 0x000fe20000000800 */
[----:B------:R-:W-:Y:S01]  /*11c50*/  @!PT LDS RZ, [RZ] ;  /* 0x00000000fffff984 */ /* 0x000fe20000000800 */
[----:B------:R-:W-:Y:S01]  /*11c60*/  @!PT LDS RZ, [RZ] ;  /* 0x00000000fffff984 */ /* 0x000fe20000000800 */
[----:B------:R-:W-:Y:S01]  /*11c70*/  @!PT LDS RZ, [RZ] ;  /* 0x00000000fffff984 */ /* 0x000fe20000000800 */
[----:B------:R0:W-:Y:S06]  /*11c80*/  MEMBAR.ALL.CTA ;  /* 0x0000000000007992 */ /* 0x0001ec0000008000 */
[----:B0-----:R-:W0:Y:S01]  /*11c90*/  FENCE.VIEW.ASYNC.S ;  /* 0x00000000000073c6 */ /* 0x001e220000000000 */
[----:B------:R-:W-:-:S02]  /*11ca0*/  IMAD.IADD R3, R3, 0x1, R21 ;  /* 0x0000000103037824 */ /* 0x000fc400078e0215 */
[----:B------:R-:W-:Y:S02]  /*11cb0*/  IMAD R21, R32, UR4, RZ ;  /* 0x0000000420157c24 */ /* 0x000fe4000f8e02ff */
[----:B------:R-:W-:Y:S02]  /*11cc0*/  IMAD.IADD R32, R42, 0x1, R20 ;  /* 0x000000012a207824 */ /* 0x000fe400078e0214 */
[C---:B------:R-:W-:Y:S02]  /*11cd0*/  IMAD R21, R44.reuse, UR5, R21 ;  /* 0x000000052c157c24 */ /* 0x040fe4000f8e0215 */
[----:B------:R-:W-:Y:S01]  /*11ce0*/  IMAD.WIDE.U32 R2, R44, UR4, R2 ;  /* 0x000000042c027c25 */ /* 0x000fe2000f8e0002 */
[----:B------:R-:W-:-:S03]  /*11cf0*/  ULDC.64 UR4, c[0x0][0xaf0] ;  /* 0x0002bc0000047ab9 */ /* 0x000fc60000000a00 */
[----:B------:R-:W-:-:S04]  /*11d00*/  @P2 IMAD.HI.U32 R20, R32, R31, RZ ;  /* 0x0000001f20142227 */ /* 0x000fc800078e00ff */
[----:B------:R-:W-:Y:S02]  /*11d10*/  IMAD.IADD R3, R3, 0x1, R21 ;  /* 0x0000000103037824 */ /* 0x000fe400078e0215 */
[----:B------:R-:W-:Y:S02]  /*11d20*/  IMAD.MOV.U32 R21, RZ, RZ, R32 ;  /* 0x000000ffff157224 */ /* 0x000fe400078e0020 */
[----:B------:R-:W-:Y:S01]  /*11d30*/  IMAD R28, R30, UR4, RZ ;  /* 0x000000041e1c7c24 */ /* 0x000fe2000f8e02ff */
[----:B-1----:R-:W-:Y:S01]  /*11d40*/  @P2 SHF.R.U32.HI R21, RZ, R29, R20 ;  /* 0x0000001dff152219 */ /* 0x002fe20000011614 */
[----:B------:R-:W-:-:S04]  /*11d50*/  IMAD.WIDE.U32 R2, R33, UR4, R2 ;  /* 0x0000000421027c25 */ /* 0x000fc8000f8e0002 */
[----:B------:R-:W-:Y:S01]  /*11d60*/  IMAD R29, R33, UR5, R28 ;  /* 0x00000005211d7c24 */ /* 0x000fe2000f8e021c */
[--C-:B------:R-:W-:Y:S01]  /*11d70*/  SHF.R.S32.HI R20, RZ, 0x1f, R21.reuse ;  /* 0x0000001fff147819 */ /* 0x100fe20000011415 */
[----:B------:R-:W-:Y:S01]  /*11d80*/  IMAD.MOV R31, RZ, RZ, -R21 ;  /* 0x000000ffff1f7224 */ /* 0x000fe200078e0a15 */
[----:B------:R-:W-:Y:S01]  /*11d90*/  ULDC.64 UR4, c[0x0][0xae0] ;  /* 0x0002b80000047ab9 */ /* 0x000fe20000000a00 */
        /* <DEDUP_REMOVED lines=13> */
[C---:B------:R-:W-:Y:S01]  /*11e70*/  LEA R30, P0, R2.reuse, UR4, 0x1 ;  /* 0x00000004021e7c11 */ /* 0x040fe2000f8008ff */
[----:B------:R-:W-:Y:S01]  /*11e80*/  IMAD.IADD R32, R37, 0x1, R42 ;  /* 0x0000000125207824 */ /* 0x000fe200078e022a */
        /* <DEDUP_REMOVED lines=22> */
[----:B------:R-:W1:Y:S04]  /*11ff0*/  SHFL.IDX PT, R30, R30, 0x3, 0x181f ;  /* 0x00781f001e1e7f89 */ /* 0x000e6800000e0000 */
[----:B------:R-:W0:Y:S01]  /*12000*/  SHFL.IDX PT, R31, R31, 0x3, 0x181f ;  /* 0x00781f001f1f7f89 */ /* 0x000e2200000e0000 */
        /* <DEDUP_REMOVED lines=11> */
.L_x_1972:
[----:B------:R-:W2:Y:S01]  /*120c0*/  LDL.LU R4, [R1+0x60] ;  /* 0x0000600001047983 */ /* 0x000ea20000300800 */
[----:B------:R-:W-:Y:S01]  /*120d0*/  ULDC.64 UR4, c[0x0][0xc00] ;  /* 0x0003000000047ab9 */ /* 0x000fe20000000a00 */
[----:B------:R-:W-:Y:S01]  /*120e0*/  IMAD.MOV.U32 R6, RZ, RZ, RZ ;  /* 0x000000ffff067224 */ /* 0x000fe200078e00ff */
[----:B------:R-:W3:Y:S01]  /*120f0*/  LDC R25, c[0x0][0xbe8] ;  /* 0x0002fa00ff197b82 */ /* 0x000ee20000000800 */
[----:B------:R-:W1:Y:S01]  /*12100*/  LDL.LU R0, [R1+0x64] ;  /* 0x0000640001007983 */ /* 0x000e620000300800 */
[----:B------:R-:W-:-:S04]  /*12110*/  ISETP.NE.U32.AND P0, PT, RZ, UR4, PT ;  /* 0x00000004ff007c0c */ /* 0x000fc8000bf05070 */
[----:B------:R-:W-:Y:S02]  /*12120*/  ISETP.NE.AND.EX P0, PT, RZ, UR5, PT, P0 ;  /* 0x00000005ff007c0c */ /* 0x000fe4000bf05300 */
[----:B--2---:R-:W-:-:S04]  /*12130*/  IADD3 R2, P1, R4, UR4, RZ ;  /* 0x0000000404027c10 */ /* 0x004fc8000ff3e0ff */
[----:B-1----:R-:W-:Y:S01]  /*12140*/  IADD3.X R3, R0, UR5, RZ, P1, !PT ;  /* 0x0000000500037c10 */ /* 0x002fe20008ffe4ff */
[----:B------:R-:W-:Y:S02]  /*12150*/  ULDC.64 UR4, c[0x0][0xc08] ;  /* 0x0003020000047ab9 */ /* 0x000fe40000000a00 */
[----:B------:R-:W-:-:S04]  /*12160*/  ISETP.NE.U32.AND P1, PT, RZ, UR4, PT ;  /* 0x00000004ff007c0c */ /* 0x000fc8000bf25070 */
[----:B------:R1:W5:Y:S01]  /*12170*/  @P0 LDG.E R6, desc[UR40][R2.64] ;  /* 0x0000002802060981 */ /* 0x000362000c1e1900 */
[----:B------:R-:W-:Y:S01]  /*12180*/  ISETP.NE.AND.EX P1, PT, RZ, UR5, PT, P1 ;  /* 0x00000005ff007c0c */ /* 0x000fe2000bf25310 */
[----:B------:R-:W2:-:S12]  /*12190*/  S2R R7, SR_TID.X ;  /* 0x0000000000077919 */ /* 0x000e980000002100 */
[----:B------:R-:W-:Y:S01]  /*121a0*/  @P1 IADD3 R4, P2, R4, UR4, RZ ;  /* 0x0000000404041c10 */ /* 0x000fe2000ff5e0ff */
[----:B------:R-:W-:-:S03]  /*121b0*/  ULDC UR4, c[0x0][0xa88] ;  /* 0x0002a20000047ab9 */ /* 0x000fc60000000800 */
[----:B------:R-:W-:Y:S01]  /*121c0*/  @P1 IADD3.X R5, R0, UR5, RZ, P2, !PT ;  /* 0x0000000500051c10 */ /* 0x000fe200097fe4ff */
[----:B------:R-:W-:-:S06]  /*121d0*/  IMAD.U32 R0, RZ, RZ, UR4 ;  /* 0x00000004ff007e24 */ /* 0x000fcc000f8e00ff */
[----:B------:R1:W5:Y:S01]  /*121e0*/  @P1 LDG.E R0, desc[UR40][R4.64] ;  /* 0x0000002804001981 */ /* 0x000362000c1e1900 */
[----:B---3--:R-:W-:Y:S01]  /*121f0*/  ISETP.NE.AND P2, PT, R25, 0x1, PT ;  /* 0x000000011900780c */ /* 0x008fe20003f45270 */
[----:B--2--5:R-:W-:-:S12]  /*12200*/  VIADD R28, R7, 0xffffff80 ;  /* 0xffffff80071c7836 */ /* 0x024fd80000000000 */
[----:B------:R-:W2:Y:S01]  /*12210*/  @P2 LDC R27, c[0x0][0xbec] ;  /* 0x0002fb00ff1b2b82 */ /* 0x000ea20000000800 */
[----:B------:R-:W-:Y:S01]  /*12220*/  ISETP.GE.AND P3, PT, R28, 0xc0, PT ;  /* 0x000000c01c00780c */ /* 0x000fe20003f66270 */
[----:B-1----:R-:W-:-:S12]  /*12230*/  @P1 BRA `(.L_x_1975) ;  /* 0x0000000000101947 */ /* 0x002fd80003800000 */
[----:B------:R-:W-:Y:S05]  /*12240*/  @!P0 BRA `(.L_x_1975) ;  /* 0x00000000000c8947 */ /* 0x000fea0003800000 */
[----:B------:R-:W3:Y:S04]  /*12250*/  LDG.E R5, desc[UR40][R2.64] ;  /* 0x0000002802057981 */ /* 0x000ee8000c1e1900 */
[----:B------:R-:W3:Y:S02]  /*12260*/  LDG.E R0, desc[UR40][R2.64+0x4] ;  /* 0x0000042802007981 */ /* 0x000ee4000c1e1900 */
[----:B---3--:R-:W-:-:S07]  /*12270*/  IMAD.IADD R0, R0, 0x1, -R5 ;  /* 0x0000000100007824 */ /* 0x008fce00078e0a05 */
.L_x_1975:
[----:B------:R-:W3:Y:S04]  /*12280*/  LDL.LU R3, [R1+0x48] ;  /* 0x0000480001037983 */ /* 0x000ee80000300800 */
[----:B------:R-:W4:Y:S04]  /*12290*/  LDL.LU R2, [R1+0x6c] ;  /* 0x00006c0001027983 */ /* 0x000f280000300800 */
[----:B------:R-:W2:Y:S04]  /*122a0*/  LDL R26, [R1+0x4c] ;  /* 0x00004c00011a7983 */ /* 0x000ea80000100800 */
[----:B------:R1:W5:Y:S01]  /*122b0*/  LDL R24, [R1+0x28] ;  /* 0x0000280001187983 */ /* 0x0003620000100800 */
[----:B------:R-:W-:Y:S01]  /*122c0*/  BSSY B1, `(.L_x_1976) ;  /* 0x000002c000017945 */ /* 0x000fe20003800000 */
[----:B------:R-:W-:-:S02]  /*122d0*/  SHF.R.S32.HI R11, RZ, 0x1f, R6 ;  /* 0x0000001fff0b7819 */ /* 0x000fc40000011406 */
[----:B---3--:R-:W-:Y:S02]  /*122e0*/  SEL R13, R3, RZ, !P0 ;  /* 0x000000ff030d7207 */ /* 0x008fe40004000000 */
[----:B----4-:R-:W-:Y:S02]  /*122f0*/  SEL R12, R2, RZ, !P0 ;  /* 0x000000ff020c7207 */ /* 0x010fe40004000000 */
[----:B--2---:R-:W-:Y:S01]  /*12300*/  SHF.R.S32.HI R10, RZ, 0x1f, R26 ;  /* 0x0000001fff0a7819 */ /* 0x004fe2000001141a */
[----:B-1----:R-:W-:Y:S06]  /*12310*/  @P3 BRA `(.L_x_1977) ;  /* 0x0000000000983947 */ /* 0x002fec0003800000 */
[----:B------:R-:W1:Y:S01]  /*12320*/  LDC R9, c[0x0][0xbe8] ;  /* 0x0002fa00ff097b82 */ /* 0x000e620000000800 */
[----:B-----5:R-:W-:Y:S01]  /*12330*/  IADD3 R8, R24, -0x80, R7 ;  /* 0xffffff8018087810 */ /* 0x020fe20007ffe007 */
[----:B-1----:R-:W-:-:S05]  /*12340*/  IMAD R2, R0, R9, RZ ;  /* 0x0000000900027224 */ /* 0x002fca00078e02ff */
        /* <DEDUP_REMOVED lines=9> */
[----:B------:R-:W1:Y:S01]  /*123e0*/  @P0 LDC R15, c[0x0][0xbec] ;  /* 0x0002fb00ff0f0b82 */ /* 0x000e620000000800 */
[----:B------:R-:W-:Y:S01]  /*123f0*/  IMAD R7, R26, UR5, R7 ;  /* 0x000000051a077c24 */ /* 0x000fe2000f8e0207 */
[----:B------:R-:W-:-:S03]  /*12400*/  ULDC.64 UR4, c[0x0][0xb98] ;  /* 0x0002e60000047ab9 */ /* 0x000fc60000000a00 */
[----:B------:R-:W-:-:S03]  /*12410*/  IMAD.IADD R3, R3, 0x1, R7 ;  /* 0x0000000103037824 */ /* 0x000fc600078e0207 */
[----:B------:R-:W2:Y:S01]  /*12420*/  @P0 LDC R21, c[0x0][0xbf0] ;  /* 0x0002fc00ff150b82 */ /* 0x000ea20000000800 */
[----:B------:R-:W-:-:S04]  /*12430*/  IMAD.WIDE.U32 R2, R13, UR4, R2 ;  /* 0x000000040d027c25 */ /* 0x000fc8000f8e0002 */
[----:B-1----:R-:W-:-:S05]  /*12440*/  @P0 IMAD.HI.U32 R4, R8, R15, RZ ;  /* 0x0000000f08040227 */ /* 0x002fca00078e00ff */
        /* <DEDUP_REMOVED lines=19> */
.L_x_1977:
[----:B------:R-:W-:Y:S05]  /*12580*/  BSYNC B1 ;  /* 0x0000000000017941 */ /* 0x000fea0003800000 */
.L_x_1976:
[----:B------:R-:W2:Y:S04]  /*12590*/  LDL R15, [R1+0x70] ;  /* 0x00007000010f7983 */ /* 0x000ea80000100800 */
[----:B------:R-:W3:Y:S01]  /*125a0*/  LDL R20, [R1+0x88] ;  /* 0x0000880001147983 */ /* 0x000ee20000100800 */
[--C-:B-1----:R-:W-:Y:S01]  /*125b0*/  SHF.R.S32.HI R4, RZ, 0x1f, R28.reuse ;  /* 0x0000001fff047819 */ /* 0x102fe2000001141c */
[----:B------:R-:W1:Y:S01]  /*125c0*/  @P2 LDC R9, c[0x0][0xbf0] ;  /* 0x0002fc00ff092b82 */ /* 0x000e620000000800 */
        /* <DEDUP_REMOVED lines=10> */
[----:B------:R-:W-:Y:S02]  /*12670*/  IMAD.IADD R4, R28, 0x1, -R4 ;  /* 0x000000011c047824 */ /* 0x000fe400078e0a04 */
[----:B------:R-:W-:Y:S02]  /*12680*/  IMAD.IADD R3, R3, 0x1, R5 ;  /* 0x0000000103037824 */ /* 0x000fe400078e0205 */
[----:B------:R-:W-:Y:S02]  /*12690*/  IMAD R6, R4, 0x30, R14 ;  /* 0x0000003004067824 */ /* 0x000fe400078e020e */
[----:B------:R-:W-:Y:S02]  /*126a0*/  IMAD R4, R10, UR4, RZ ;  /* 0x000000040a047c24 */ /* 0x000fe4000f8e02ff */
[----:B-----5:R-:W-:Y:S02]  /*126b0*/  IMAD.IADD R8, R24, 0x1, R6 ;  /* 0x0000000118087824 */ /* 0x020fe400078e0206 */
[----:B------:R-:W-:-:S02]  /*126c0*/  IMAD R7, R26, UR5, R4 ;  /* 0x000000051a077c24 */ /* 0x000fc4000f8e0204 */
[----:B------:R-:W-:-:S04]  /*126d0*/  @P2 IMAD.HI.U32 R4, R8, R27, RZ ;  /* 0x0000001b08042227 */ /* 0x000fc800078e00ff */
[----:B------:R-:W-:Y:S01]  /*126e0*/  IMAD.WIDE.U32 R2, R26, UR4, R2 ;  /* 0x000000041a027c25 */ /* 0x000fe2000f8e0002 */
[----:B------:R-:W-:-:S03]  /*126f0*/  ULDC.64 UR4, c[0x0][0xaf0] ;  /* 0x0002bc0000047ab9 */ /* 0x000fc60000000a00 */
[----:B------:R-:W-:Y:S01]  /*12700*/  IMAD.MOV.U32 R5, RZ, RZ, R8 ;  /* 0x000000ffff057224 */ /* 0x000fe200078e0008 */
[----:B-1----:R-:W-:Y:S01]  /*12710*/  @P2 SHF.R.U32.HI R5, RZ, R9, R4 ;  /* 0x00000009ff052219 */ /* 0x002fe20000011604 */
        /* <DEDUP_REMOVED lines=21> */
[----:B------:R-:W-:Y:S01]  /*12870*/  IMAD.IADD R14, R14, 0x1, R24 ;  /* 0x000000010e0e7824 */ /* 0x000fe200078e0218 */
[----:B------:R-:W-:Y:S01]  /*12880*/  ULDC UR4, c[0x0][0xac8] ;  /* 0x0002b20000047ab9 */ /* 0x000fe20000000800 */
[----:B------:R-:W-:Y:S01]  /*12890*/  IMAD R25, R0, R25, RZ ;  /* 0x0000001900197224 */ /* 0x000fe200078e02ff */
[----:B------:R-:W-:Y:S01]  /*128a0*/  LEA.HI.X R8, R2, UR5, R3, 0x1, P0 ;  /* 0x0000000502087c11 */ /* 0x000fe200080f0c03 */
[----:B------:R-:W1:Y:S01]  /*128b0*/  SHFL.IDX PT, R6, R4, RZ, 0x181f ;  /* 0x00181fff04067589 */ /* 0x000e6200000e0000 */
[C---:B------:R-:W-:Y:S02]  /*128c0*/  VIADD R0, R14.reuse, 0x30 ;  /* 0x000000300e007836 */ /* 0x040fe40000000000 */
[C---:B------:R-:W-:Y:S01]  /*128d0*/  VIADD R2, R14.reuse, 0x60 ;  /* 0x000000600e027836 */ /* 0x040fe20000000000 */
[----:B------:R-:W4:Y:S01]  /*128e0*/  SHFL.IDX PT, R9, R4, 0x1, 0x181f ;  /* 0x00381f0004097f89 */ /* 0x000f2200000e0000 */
[----:B------:R-:W-:-:S03]  /*128f0*/  VIADD R3, R14, 0x90 ;  /* 0x000000900e037836 */ /* 0x000fc60000000000 */
[----:B------:R-:W0:Y:S04]  /*12900*/  SHFL.IDX PT, R11, R4, 0x2, 0x181f ;  /* 0x00581f00040b7f89 */ /* 0x000e2800000e0000 */
[----:B------:R-:W3:Y:S04]  /*12910*/  SHFL.IDX PT, R5, R8, RZ, 0x181f ;  /* 0x00181fff08057589 */ /* 0x000ee800000e0000 */
[----:B------:R4:W3:Y:S04]  /*12920*/  SHFL.IDX PT, R13, R4, 0x3, 0x181f ;  /* 0x00781f00040d7f89 */ /* 0x0008e800000e0000 */
[----:B------:R-:W3:Y:S04]  /*12930*/  SHFL.IDX PT, R7, R8, 0x1, 0x181f ;  /* 0x00381f0008077f89 */ /* 0x000ee800000e0000 */
[----:B------:R-:W3:Y:S04]  /*12940*/  SHFL.IDX PT, R10, R8, 0x2, 0x181f ;  /* 0x00581f00080a7f89 */ /* 0x000ee800000e0000 */
[----:B------:R3:W3:Y:S01]  /*12950*/  SHFL.IDX PT, R12, R8, 0x3, 0x181f ;  /* 0x00781f00080c7f89 */ /* 0x0006e200000e0000 */
[----:B--2---:R-:W-:-:S04]  /*12960*/  ISETP.GE.AND P0, PT, R15, UR4, PT ;  /* 0x000000040f007c0c */ /* 0x004fc8000bf06270 */
[-C--:B------:R-:W-:Y:S02]  /*12970*/  ISETP.GE.OR P3, PT, R14, R25.reuse, P0 ;  /* 0x000000190e00720c */ /* 0x080fe40000766670 */
[-C--:B------:R-:W-:Y:S02]  /*12980*/  ISETP.GE.OR P2, PT, R0, R25.reuse, P0 ;  /* 0x000000190000720c */ /* 0x080fe40000746670 */
[-C--:B------:R-:W-:Y:S02]  /*12990*/  ISETP.GE.OR P1, PT, R2, R25.reuse, P0 ;  /* 0x000000190200720c */ /* 0x080fe40000726670 */
[----:B------:R-:W-:-:S07]  /*129a0*/  ISETP.GE.OR P0, PT, R3, R25, P0 ;  /* 0x000000190300720c */ /* 0x000fce0000706670 */
[C---:B-1----:R-:W-:Y:S02]  /*129b0*/  @!P3 LEA R2, P6, R15.reuse, R6, 0x1 ;  /* 0x000000060f02b211 */ /* 0x042fe400078c08ff */
[C---:B----4-:R-:W-:Y:S02]  /*129c0*/  @!P2 LEA R4, P5, R15.reuse, R9, 0x1 ;  /* 0x000000090f04a211 */ /* 0x050fe400078a08ff */
[C---:B0-----:R-:W-:Y:S02]  /*129d0*/  @!P1 LEA R6, P4, R15.reuse, R11, 0x1 ;  /* 0x0000000b0f069211 */ /* 0x041fe400078808ff */
[C-C-:B---3--:R-:W-:Y:S02]  /*129e0*/  @!P3 LEA.HI.X R3, R15.reuse, R5, R20.reuse, 0x1, P6 ;  /* 0x000000050f03b211 */ /* 0x148fe400030f0c14 */
[C---:B------:R-:W-:Y:S02]  /*129f0*/  @!P0 LEA R8, P6, R15.reuse, R13, 0x1 ;  /* 0x0000000d0f088211 */ /* 0x040fe400078c08ff */
[C-C-:B------:R-:W-:Y:S01]  /*12a00*/  @!P2 LEA.HI.X R5, R15.reuse, R7, R20.reuse, 0x1, P5 ;  /* 0x000000070f05a211 */ /* 0x140fe200028f0c14 */
[----:B------:R0:W-:Y:S01]  /*12a10*/  @!P3 ST.E.128 desc[UR40][R2.64], RZ ;  /* 0x000000ff0200b985 */ /* 0x0001e2000c101d28 */
[----:B------:R-:W-:-:S02]  /*12a20*/  @!P1 LEA.HI.X R7, R15, R10, R20, 0x1, P4 ;  /* 0x0000000a0f079211 */ /* 0x000fc400020f0c14 */
[----:B------:R-:W-:Y:S01]  /*12a30*/  @!P0 LEA.HI.X R9, R15, R12, R20, 0x1, P6 ;  /* 0x0000000c0f098211 */ /* 0x000fe200030f0c14 */
[----:B------:R0:W-:Y:S04]  /*12a40*/  @!P2 ST.E.128 desc[UR40][R4.64], RZ ;  /* 0x000000ff0400a985 */ /* 0x0001e8000c101d28 */
[----:B------:R0:W-:Y:S04]  /*12a50*/  @!P1 ST.E.128 desc[UR40][R6.64], RZ ;  /* 0x000000ff06009985 */ /* 0x0001e8000c101d28 */
[----:B------:R0:W-:Y:S02]  /*12a60*/  @!P0 ST.E.128 desc[UR40][R8.64], RZ ;  /* 0x000000ff08008985 */ /* 0x0001e4000c101d28 */
.L_x_1974:
[----:B------:R-:W-:Y:S05]  /*12a70*/  BSYNC B0 ;  /* 0x0000000000007941 */ /* 0x000fea0003800000 */
.L_x_1971:
[----:B------:R-:W3:Y:S01]  /*12a80*/  LDL R0, [R1+0x5c] ;  /* 0x00005c0001007983 */ /* 0x000ee20000100800 */
[----:B------:R-:W-:Y:S02]  /*12a90*/  ULDC UR4, c[0x0][0xc3c] ;  /* 0x00030f0000047ab9 */ /* 0x000fe40000000800 */
[----:B---3--:R-:W-:-:S13]  /*12aa0*/  ISETP.GE.AND P0, PT, R0, UR4, PT ;  /* 0x0000000400007c0c */ /* 0x008fda000bf06270 */
[----:B------:R-:W-:Y:S05]  /*12ab0*/  @!P0 BRA `(.L_x_1978) ;  /* 0xfffffee400988947 */ /* 0x000fea000383ffff */
[----:B------:R-:W-:Y:S05]  /*12ac0*/  BRA `(.L_x_1867) ;  /* 0x0000005c00b47947 */ /* 0x000fea0003800000 */
.L_x_1865:
        /* <DEDUP_REMOVED lines=18> */
.L_x_1979:
        /* <DEDUP_REMOVED lines=42> */
.L_x_1985:
        /* <DEDUP_REMOVED lines=12> */
.L_x_1984:
[----:B------:R-:W-:Y:S05]  /*12f50*/  BSYNC B0 ;  /* 0x0000000000007941 */ /* 0x000fea0003800000 */
.L_x_1983:
        /* <DEDUP_REMOVED lines=22> */
.L_x_1981:
        /* <DEDUP_REMOVED lines=21> */
.L_x_1986:
        /* <DEDUP_REMOVED lines=55> */
.L_x_1982:
[----:B------:R-:W-:Y:S02]  /*13580*/  IMAD.MOV.U32 R17, RZ, RZ, RZ ;  /* 0x000000ffff117224 */ /* 0x000fe400078e00ff */
[----:B------:R-:W-:Y:S02]  /*13590*/  IMAD.U32 R16, RZ, RZ, UR6 ;  /* 0x00000006ff107e24 */ /* 0x000fe4000f8e00ff */
[----:B------:R-:W-:-:S07]  /*135a0*/  IMAD.MOV.U32 R18, RZ, RZ, RZ ;  /* 0x000000ffff127224 */ /* 0x000fce00078e00ff */
.L_x_1987:
[----:B------:R-:W-:-:S13]  /*135b0*/  ISETP.NE.AND P0, PT, R5, RZ, PT ;  /* 0x000000ff0500720c */ /* 0x000fda0003f05270 */
[----:B------:R-:W0:Y:S01]  /*135c0*/  @!P0 S2R R3, SR_CgaCtaId ;  /* 0x0000000000038919 */ /* 0x000e220000008800 */
[----:B------:R-:W-:-:S04]  /*135d0*/  @!P0 MOV R0, 0x400 ;  /* 0x0000040000008802 */ /* 0x000fc80000000f00 */
[----:B0-----:R-:W-:-:S05]  /*135e0*/  @!P0 LEA R0, R3, R0, 0x18 ;  /* 0x0000000003008211 */ /* 0x001fca00078ec0ff */
[----:B------:R0:W-:Y:S01]  /*135f0*/  @!P0 STS.128 [R0+0x132d0], R16 ;  /* 0x0132d01000008388 */ /* 0x0001e20000000c00 */
[----:B------:R-:W-:Y:S06]  /*13600*/  BAR.ARV 0x5, 0x200 ;  /* 0x0148000000007b1d */ /* 0x000fec0000002000 */
.L_x_1980:
[----:B------:R2:W-:Y:S01]  /*13610*/  STL [R1+0x3c], RZ ;  /* 0x00003cff01007387 */ /* 0x0005e20000100800 */
[----:B------:R-:W-:Y:S01]  /*13620*/  ULDC UR4, c[0x0][0xc3c] ;  /* 0x00030f0000047ab9 */ /* 0x000fe20000000800 */
[----:B------:R-:W-:Y:S01]  /*13630*/  IMAD.MOV.U32 R26, RZ, RZ, 0x1 ;  /* 0x00000001ff1a7424 */ /* 0x000fe200078e00ff */
[----:B-1----:R-:W-:Y:S01]  /*13640*/  ISETP.GE.AND P0, PT, R19, UR4, PT ;  /* 0x0000000413007c0c */ /* 0x002fe2000bf06270 */
[----:B------:R-:W-:-:S12]  /*13650*/  IMAD.MOV.U32 R24, RZ, RZ, RZ ;  /* 0x000000ffff187224 */ /* 0x000fd800078e00ff */
[----:B--2---:R-:W-:Y:S05]  /*13660*/  @P0 BRA `(.L_x_1988) ;  /* 0x0000004c00d40947 */ /* 0x004fea0003800000 */
[----:B------:R-:W2:Y:S01]  /*13670*/  LDL R10, [R1+0x38] ;  /* 0x00003800010a7983 */ /* 0x000ea20000100800 */
[----:B------:R-:W1:Y:S01]  /*13680*/  S2R R12, SR_TID.X ;  /* 0x00000000000c7919 */ /* 0x000e620000002100 */
[----:B------:R-:W3:Y:S01]  /*13690*/  S2UR UR5, SR_CgaCtaId ;  /* 0x00000000000579c3 */ /* 0x000ee20000008800 */
[----:B------:R-:W-:Y:S01]  /*136a0*/  UMOV UR4, 0x400 ;  /* 0x0000040000047882 */ /* 0x000fe20000000000 */
[C---:B-1----:R-:W-:Y:S01]  /*136b0*/  IMAD.SHL.U32 R3, R12.reuse, 0x40, RZ ;  /* 0x000000400c037824 */ /* 0x042fe200078e00ff */
[C---:B------:R-:W-:Y:S01]  /*136c0*/  LOP3.LUT R11, R12.reuse, 0x7f, RZ, 0xc0, !PT ;  /* 0x0000007f0c0b7812 */ /* 0x040fe200078ec0ff */
[C---:B0-----:R-:W-:Y:S01]  /*136d0*/  IMAD.SHL.U32 R2, R12.reuse, 0x10, RZ ;  /* 0x000000100c027824 */ /* 0x041fe200078e00ff */
[----:B------:R-:W-:Y:S02]  /*136e0*/  SHF.R.U32.HI R5, RZ, 0x1, R12 ;  /* 0x00000001ff057819 */ /* 0x000fe4000001160c */
[----:B------:R-:W-:Y:S01]  /*136f0*/  LOP3.LUT R4, R3, 0x180, RZ, 0xc0, !PT ;  /* 0x0000018003047812 */ /* 0x000fe200078ec0ff */
[----:B------:R-:W-:-:S02]  /*13700*/  IMAD.SHL.U32 R0, R12, 0x20, RZ ;  /* 0x000000200c007824 */ /* 0x000fc400078e00ff */
        /* <DEDUP_REMOVED lines=37> */
.L_x_2090:
[----:B0-----:R-:W0:Y:S02]  /*13960*/  LDC.64 R2, c[0x0][0xc88] ;  /* 0x00032200ff027b82 */ /* 0x001e240000000a00 */
[----:B0-----:R-:W-:-:S05]  /*13970*/  IMAD.WIDE R2, R19, 0x4, R2 ;  /* 0x0000000413027825 */ /* 0x001fca00078e0202 */
[----:B--2---:R-:W2:Y:S01]  /*13980*/  LDG.E R14, desc[UR40][R2.64] ;  /* 0x00000028020e7981 */ /* 0x004ea2000c1e1900 */
        /* <DEDUP_REMOVED lines=51> */
[----:B--2---:R0:W-:Y:S01]  /*13cc0*/  STL [R1+0x1c], R9 ;  /* 0x00001c0901007387 */ /* 0x0041e20000100800 */
[----:B------:R-:W-:Y:S02]  /*13cd0*/  IMAD.MOV.U32 R13, RZ, RZ, R9 ;  /* 0x000000ffff0d7224 */ /* 0x000fe400078e0009 */
[----:B0-----:R-:W-:Y:S01]  /*13ce0*/  IMAD.U32 R9, RZ, RZ, UR5 ;  /* 0x00000005ff097e24 */ /* 0x001fe2000f8e00ff */
[----:B----4-:R-:W-:Y:S06]  /*13cf0*/  @P3 BRA `(.L_x_1989) ;  /* 0x0000000000143947 */ /* 0x010fec0003800000 */
[----:B------:R-:W-:Y:S05]  /*13d00*/  @!P0 BRA `(.L_x_1989) ;  /* 0x0000000000108947 */ /* 0x000fea0003800000 */
[----:B------:R-:W2:Y:S04]  /*13d10*/  LDG.E R11, desc[UR40][R2.64] ;  /* 0x00000028020b7981 */ /* 0x000ea8000c1e1900 */
[----:B------:R-:W2:Y:S02]  /*13d20*/  LDG.E R2, desc[UR40][R2.64+0x4] ;  /* 0x0000042802027981 */ /* 0x000ea4000c1e1900 */
[----:B--2---:R-:W-:-:S05]  /*13d30*/  IMAD.IADD R13, R2, 0x1, -R11 ;  /* 0x00000001020d7824 */ /* 0x004fca00078e0a0b */
[----:B------:R0:W-:Y:S02]  /*13d40*/  STL [R1+0x1c], R13 ;  /* 0x00001c0d01007387 */ /* 0x0001e40000100800 */
.L_x_1989:
[----:B-----5:R-:W-:Y:S01]  /*13d50*/  IMAD.IADD R2, R12, 0x1, R8 ;  /* 0x000000010c027824 */ /* 0x020fe200078e0208 */
[----:B------:R-:W-:Y:S01]  /*13d60*/  ULDC.64 UR4, c[0x0][0xa20] ;  /* 0x0002880000047ab9 */ /* 0x000fe20000000a00 */
[----:B------:R-:W-:Y:S01]  /*13d70*/  IMAD.MOV.U32 R28, RZ, RZ, R14 ;  /* 0x000000ffff1c7224 */ /* 0x000fe200078e000e */
[----:B------:R-:W-:Y:S02]  /*13d80*/  ISETP.NE.U32.AND P0, PT, RZ, UR4, PT ;  /* 0x00000004ff007c0c */ /* 0x000fe4000bf05070 */
[----:B------:R1:W-:Y:S02]  /*13d90*/  STL [R1+0x4], R2 ;  /* 0x0000040201007387 */ /* 0x0003e40000100800 */
[----:B------:R-:W-:-:S13]  /*13da0*/  ISETP.NE.AND.EX P0, PT, RZ, UR5, PT, P0 ;  /* 0x00000005ff007c0c */ /* 0x000fda000bf05300 */
[----:B-1----:R-:W-:Y:S05]  /*13db0*/  @!P0 BRA `(.L_x_1990) ;  /* 0x0000000000108947 */ /* 0x002fea0003800000 */
[----:B------:R-:W-:-:S04]  /*13dc0*/  IADD3 R10, P0, R23, UR4, RZ ;  /* 0x00000004170a7c10 */ /* 0x000fc8000ff1e0ff */
[----:B------:R-:W-:-:S05]  /*13dd0*/  IADD3.X R11, R29, UR5, RZ, P0, !PT ;  /* 0x000000051d0b7c10 */ /* 0x000fca00087fe4ff */
[----:B------:R1:W5:Y:S01]  /*13de0*/  LDG.E R10, desc[UR40][R10.64] ;  /* 0x000000280a0a7981 */ /* 0x000362000c1e1900 */
[----:B------:R-:W-:Y:S05]  /*13df0*/  BRA `(.L_x_1991) ;  /* 0x0000000000107947 */ /* 0x000fea0003800000 */
.L_x_1990:
[----:B------:R-:W-:Y:S05]  /*13e00*/  @!P1 BRA `(.L_x_1991) ;  /* 0x00000000000c9947 */ /* 0x000fea0003800000 */
[----:B------:R-:W2:Y:S04]  /*13e10*/  LDG.E R10, desc[UR40][R6.64] ;  /* 0x00000028060a7981 */ /* 0x000ea8000c1e1900 */
[----:B------:R-:W2:Y:S02]  /*13e20*/  LDG.E R6, desc[UR40][R6.64+0x4] ;  /* 0x0000042806067981 */ /* 0x000ea4000c1e1900 */
[----:B--2---:R-:W-:-:S07]  /*13e30*/  IMAD.IADD R10, R6, 0x1, -R10 ;  /* 0x00000001060a7824 */ /* 0x004fce00078e0a0a */
.L_x_1991:
[----:B------:R-:W2:Y:S01]  /*13e40*/  @P2 LDG.E R2, desc[UR40][R4.64] ;  /* 0x0000002804022981 */ /* 0x000ea2000c1e1900 */
[----:B------:R-:W3:Y:S01]  /*13e50*/  LDC R3, c[0x0][0x448] ;  /* 0x00011200ff037b82 */ /* 0x000ee20000000800 */
[----:B-----5:R-:W-:Y:S02]  /*13e60*/  IMAD.IADD R10, R10, 0x1, -R8 ;  /* 0x000000010a0a7824 */ /* 0x020fe400078e0a08 */
[----:B------:R-:W2:Y:S01]  /*13e70*/  @P2 LDG.E R4, desc[UR40][R4.64+0x4] ;  /* 0x0000042804042981 */ /* 0x000ea2000c1e1900 */
[----:B---3--:R-:W-:-:S13]  /*13e80*/  ISETP.NE.AND P0, PT, R3, 0x1, PT ;  /* 0x000000010300780c */ /* 0x008fda0003f05270 */
[----:B------:R-:W3:Y:S01]  /*13e90*/  @P0 LDC R3, c[0x0][0x44c] ;  /* 0x00011300ff030b82 */ /* 0x000ee20000000800 */
[----:B------:R-:W-:Y:S01]  /*13ea0*/  BSSY B0, `(.L_x_1992) ;  /* 0x00000e5000007945 */ /* 0x000fe20003800000 */
[----:B--2---:R-:W-:-:S06]  /*13eb0*/  @P2 IMAD.IADD R9, R4, 0x1, -R2 ;  /* 0x0000000104092824 */ /* 0x004fcc00078e0a02 */
[----:B------:R-:W2:Y:S01]  /*13ec0*/  @P0 LDC R4, c[0x0][0x450] ;  /* 0x00011400ff040b82 */ /* 0x000ea20000000800 */
[----:B------:R-:W-:-:S04]  /*13ed0*/  IMAD R2, R17, 0xc0, RZ ;  /* 0x000000c011027824 */ /* 0x000fc800078e02ff */
[----:B------:R-:W-:Y:S02]  /*13ee0*/  VIADD R2, R2, 0xbf ;  /* 0x000000bf02027836 */ /* 0x000fe40000000000 */
[----:B------:R-:W-:Y:S02]  /*13ef0*/  IMAD.IADD R20, R10, 0x1, R9 ;  /* 0x000000010a147824 */ /* 0x000fe400078e0209 */
[----:B---3--:R-:W-:-:S04]  /*13f00*/  @P0 IMAD.HI.U32 R3, R2, R3, RZ ;  /* 0x0000000302030227 */ /* 0x008fc800078e00ff */
[C---:B------:R-:W-:Y:S01]  /*13f10*/  VIADD R21, R20.reuse, 0x9f ;  /* 0x0000009f14157836 */ /* 0x040fe20000000000 */
[----:B------:R-:W-:-:S03]  /*13f20*/  IADD3 R20, R20, 0xa0, -R13 ;  /* 0x000000a014147810 */ /* 0x000fc60007ffe80d */
[----:B------:R-:W-:Y:S01]  /*13f30*/  IMAD.HI R21, R21, 0x66666667, RZ ;  /* 0x6666666715157827 */ /* 0x000fe200078e02ff */
[----:B--2---:R-:W-:-:S05]  /*13f40*/  @P0 SHF.R.U32.HI R2, RZ, R4, R3 ;  /* 0x00000004ff020219 */ /* 0x004fca0000011603 */
[----:B------:R-:W-:-:S04]  /*13f50*/  IMAD.IADD R2, R20, 0x1, R2 ;  /* 0x0000000114027824 */ /* 0x000fc800078e0202 */
[----:B------:R-:W-:Y:S01]  /*13f60*/  IMAD.HI R3, R2, 0x66666667, RZ ;  /* 0x6666666702037827 */ /* 0x000fe200078e02ff */
[----:B------:R-:W-:-:S04]  /*13f70*/  SHF.R.U32.HI R2, RZ, 0x1f, R21 ;  /* 0x0000001fff027819 */ /* 0x000fc80000011615 */
[----:B------:R-:W-:Y:S02]  /*13f80*/  LEA.HI.SX32 R21, R21, R2, 0x1a ;  /* 0x0000000215157211 */ /* 0x000fe400078fd2ff */
[----:B------:R-:W-:-:S04]  /*13f90*/  SHF.R.U32.HI R2, RZ, 0x1f, R3 ;  /* 0x0000001fff027819 */ /* 0x000fc80000011603 */
[----:B------:R-:W-:-:S04]  /*13fa0*/  LEA.HI.SX32 R2, R3, R2, 0x1a ;  /* 0x0000000203027211 */ /* 0x000fc800078fd2ff */
[----:B------:R-:W-:Y:S01]  /*13fb0*/  VIMNMX R2, R21, R2, PT ;  /* 0x0000000215027248 */ /* 0x000fe20003fe0100 */
[----:B------:R-:W-:-:S04]  /*13fc0*/  IMAD.MOV R3, RZ, RZ, -R10 ;  /* 0x000000ffff037224 */ /* 0x000fc800078e0a0a */
[----:B------:R-:W-:Y:S01]  /*13fd0*/  IMAD R2, R2, 0xa0, -R10 ;  /* 0x000000a002027824 */ /* 0x000fe200078e0a0a */
[----:B------:R-:W-:-:S04]  /*13fe0*/  VIMNMX R3, RZ, R3, !PT ;  /* 0x00000003ff037248 */ /* 0x000fc80007fe0100 */
[----:B------:R-:W-:-:S04]  /*13ff0*/  VIMNMX R2, R2, R9, PT ;  /* 0x0000000902027248 */ /* 0x000fc80003fe0100 */
[----:B------:R-:W-:Y:S01]  /*14000*/  ISETP.GT.AND P0, PT, R2, R3, PT ;  /* 0x000000030200720c */ /* 0x000fe20003f04270 */
[----:B------:R-:W-:-:S05]  /*14010*/  IMAD.WIDE.U32 R4, R3, -0x33333333, RZ ;  /* 0xcccccccd03047825 */ /* 0x000fca00078e00ff */
[----:B------:R-:W-:-:S07]  /*14020*/  SHF.R.U32.HI R3, RZ, 0x7, R5 ;  /* 0x00000007ff037819 */ /* 0x000fce0000011605 */
[----:B------:R-:W-:-:S04]  /*14030*/  @P0 VIADD R2, R2, 0x9f ;  /* 0x0000009f02020836 */ /* 0x000fc80000000000 */
        /* <DEDUP_REMOVED lines=10> */
[----:B------:R-:W2:Y:S02]  /*140e0*/  S2R R5, SR_TID.X ;  /* 0x0000000000057919 */ /* 0x000ea40000002100 */
[----:B--2---:R-:W-:-:S04]  /*140f0*/  SHF.R.U32.HI R5, RZ, 0x5, R5 ;  /* 0x00000005ff057819 */ /* 0x004fc80000011605 */
[----:B------:R-:W-:-:S05]  /*14100*/  LOP3.LUT R5, R5, 0x3, RZ, 0xc0, !PT ;  /* 0x0000000305057812 */ /* 0x000fca00078ec0ff */
[----:B------:R2:W3:Y:S02]  /*14110*/  SHFL.IDX PT, R14, R5, RZ, 0x1f ;  /* 0x00001fff050e7589 */ /* 0x0004e400000e0000 */
.L_x_2125:
[----:B---3--:R-:W-:Y:S02]  /*14120*/  ISETP.NE.AND P0, PT, R14, RZ, PT ;  /* 0x000000ff0e00720c */ /* 0x008fe40003f05270 */
[----:B------:R-:W-:-:S11]  /*14130*/  PLOP3.LUT P6, PT, PT, PT, PT, 0x8, 0x0 ;  /* 0x000000000000781c */ /* 0x000fd60003fce170 */
[----:B------:R-:W-:Y:S05]  /*14140*/  @P0 BRA `(.L_x_1995) ;  /* 0x00000000000c0947 */ /* 0x000fea0003800000 */
[----:B------:R-:W-:-:S03]  /*14150*/  UMOV UR4, 0xffffffff ;  /* 0xffffffff00047882 */ /* 0x000fc60000000000 */
[----:B------:R-:W-:Y:S05]  /*14160*/  BRA.DIV UR4, `(.L_x_1996) ;  /* 0x0000005204107947 */ /* 0x000fea000b800000 */
[----:B------:R-:W-:-:S13]  /*14170*/  ELECT P6, URZ, PT ;  /* 0x00000000003f782f */ /* 0x000fda00038c0000 */
.L_x_1995:
[----:B--2---:R-:W2:Y:S01]  /*14180*/  LDL R5, [R1+0x3c] ;  /* 0x00003c0001057983 */ /* 0x004ea20000100800 */
[----:B------:R-:W-:Y:S01]  /*14190*/  BSSY B1, `(.L_x_1997) ;  /* 0x0000008000017945 */ /* 0x000fe20003800000 */
[----:B--2---:R-:W-:-:S05]  /*141a0*/  VIADD R5, R5, 0x1 ;  /* 0x0000000105057836 */ /* 0x004fca0000000000 */
[----:B------:R-:W-:-:S04]  /*141b0*/  LEA.HI R6, R5, R5, RZ, 0x1 ;  /* 0x0000000505067211 */ /* 0x000fc800078f08ff */
[----:B------:R-:W-:-:S05]  /*141c0*/  LOP3.LUT R6, R6, 0xfffffffe, RZ, 0xc0, !PT ;  /* 0xfffffffe06067812 */ /* 0x000fca00078ec0ff */
[----:B------:R-:W-:-:S05]  /*141d0*/  IMAD.IADD R5, R5, 0x1, -R6 ;  /* 0x0000000105057824 */ /* 0x000fca00078e0a06 */
[----:B------:R-:W-:-:S04]  /*141e0*/  SHF.L.U32 R5, R5, 0x1f, RZ ;  /* 0x0000001f05057819 */ /* 0x000fc800000006ff */
[----:B------:R-:W2:Y:S02]  /*141f0*/  SYNCS.PHASECHK.TRANS64.TRYWAIT P0, [R22+URZ+0x13220], R5 ;  /* 0x01322005160075a7 */ /* 0x000ea4000800017f */
[----:B--2---:R-:W-:Y:S05]  /*14200*/  @!P0 BRA `(.L_x_1998) ;  /* 0x0000005000088947 */ /* 0x004fea0003800000 */
.L_x_2128:
[----:B------:R-:W-:Y:S05]  /*14210*/  BSYNC B1 ;  /* 0x0000000000017941 */ /* 0x000fea0003800000 */
.L_x_1997:
[----:B------:R-:W-:Y:S04]  /*14220*/  BSSY B1, `(.L_x_1999) ;  /* 0x000004d000017945 */ /* 0x000fe80003800000 */
[----:B------:R-:W-:Y:S05]  /*14230*/  @!P6 BRA `(.L_x_2000) ;  /* 0x00000004002ce947 */ /* 0x000fea0003800000 */
[----:B------:R-:W3:Y:S01]  /*14240*/  S2R R6, SR_TID.X ;  /* 0x0000000000067919 */ /* 0x000ee20000002100 */
[----:B--2---:R-:W-:Y:S01]  /*14250*/  SHF.L.U32 R5, R27, 0x1f, RZ ;  /* 0x0000001f1b057819 */ /* 0x004fe200000006ff */
[----:B------:R-:W-:Y:S01]  /*14260*/  BSSY B2, `(.L_x_2001) ;  /* 0x0000006000027945 */ /* 0x000fe20003800000 */
[----:B---3--:R-:W-:Y:S01]  /*14270*/  LOP3.LUT R7, R6, 0x7f, RZ, 0xc0, !PT ;  /* 0x0000007f06077812 */ /* 0x008fe200078ec0ff */
[----:B------:R-:W-:-:S03]  /*14280*/  IMAD R6, R25, 0x8, R22 ;  /* 0x0000000819067824 */ /* 0x000fc600078e0216 */
[----:B------:R-:W-:Y:S01]  /*14290*/  ISETP.NE.AND P1, PT, R7, RZ, PT ;  /* 0x000000ff0700720c */ /* 0x000fe20003f25270 */
[----:B------:R-:W2:Y:S02]  /*142a0*/  SYNCS.PHASECHK.TRANS64.TRYWAIT P0, [R6+URZ+0x132a0], R5 ;  /* 0x0132a005060075a7 */ /* 0x000ea4000800017f */
[----:B--2---:R-:W-:Y:S10]  /*142b0*/  @!P0 BRA `(.L_x_2002) ;  /* 0x0000004c00f08947 */ /* 0x004ff40003800000 */
.L_x_2129:
[----:B------:R-:W-:Y:S05]  /*142c0*/  BSYNC B2 ;  /* 0x0000000000027941 */ /* 0x000fea0003800000 */
.L_x_2001:
[----:B------:R-:W-:Y:S04]  /*142d0*/  BSSY B2, `(.L_x_2003) ;  /* 0x0000009000027945 */ /* 0x000fe80003800000 */
        /* <DEDUP_REMOVED lines=8> */
.L_x_2004:
[----:B------:R-:W-:Y:S05]  /*14360*/  BSYNC B2 ;  /* 0x0000000000027941 */ /* 0x000fea0003800000 */
.L_x_2003:
[----:B-1----:R-:W-:Y:S01]  /*14370*/  IMAD.MOV.U32 R11, RZ, RZ, RZ ;  /* 0x000000ffff0b7224 */ /* 0x002fe200078e00ff */
        /* <DEDUP_REMOVED lines=11> */
.L_x_2005:
        /* <DEDUP_REMOVED lines=13> */
.L_x_2130:
[----:B------:R-:W-:Y:S05]  /*14500*/  BSYNC B2 ;  /* 0x0000000000027941 */ /* 0x000fea0003800000 */
.L_x_2006:
[----:B------:R-:W-:Y:S01]  /*14510*/  BSSY B2, `(.L_x_2008) ;  /* 0x000000b000027945 */ /* 0x000fe20003800000 */
[----:B------:R-:W-:Y:S02]  /*14520*/  IMAD.MOV.U32 R8, RZ, RZ, 0x0 ;  /* 0x00000000ff087424 */ /* 0x000fe400078e00ff */
[----:B------:R-:W-:Y:S01]  /*14530*/  IMAD.MOV.U32 R9, RZ, RZ, 0x12f00000 ;  /* 0x12f00000ff097424 */ /* 0x000fe200078e00ff */
[----:B------:R-:W-:Y:S06]  /*14540*/  @P1 BRA `(.L_x_2009) ;  /* 0x00000000001c1947 */ /* 0x000fec0003800000 */
[----:B------:R-:W3:Y:S01]  /*14550*/  S2R R12, SR_TID.X ;  /* 0x00000000000c7919 */ /* 0x000ee20000002100 */
[----:B-12---:R-:W-:-:S04]  /*14560*/  IMAD.MOV.U32 R5, RZ, RZ, 0x2800 ;  /* 0x00002800ff057424 */ /* 0x006fc800078e00ff */
[----:B------:R4:W-:Y:S01]  /*14570*/  SYNCS.ARRIVE.TRANS64 RZ, [R6+URZ+0x132b0], R5 ;  /* 0x0132b00506ff79a7 */ /* 0x0009e2000800003f */
[----:B---3--:R-:W-:-:S04]  /*14580*/  LOP3.LUT R12, R12, 0x1f, RZ, 0xc0, !PT ;  /* 0x0000001f0c0c7812 */ /* 0x008fc800078ec0ff */
[----:B------:R-:W-:-:S13]  /*14590*/  ISETP.NE.AND P0, PT, R12, RZ, PT ;  /* 0x000000ff0c00720c */ /* 0x000fda0003f05270 */
[----:B----4-:R-:W-:Y:S05]  /*145a0*/  @!P0 BRA `(.L_x_2009) ;  /* 0x0000000000048947 */ /* 0x010fea0003800000 */
[----:B------:R-:W-:Y:S01]  /*145b0*/  BPT.TRAP 0x1 ;  /* 0x000000040000795c */ /* 0x000fe20000300000 */
.L_x_2009:
[----:B------:R-:W-:Y:S05]  /*145c0*/  BSYNC B2 ;  /* 0x0000000000027941 */ /* 0x000fea0003800000 */
.L_x_2008:
        /* <DEDUP_REMOVED lines=8> */
.L_x_2010:
        /* <DEDUP_REMOVED lines=9> */
[----:B---3--:R-:W-:Y:S05]  /*146e0*/  @P0 BRA.U.ANY `(.L_x_2010) ;  /* 0xfffffffd00d80947 */ /* 0x008fea000393ffff */
.L_x_2000:
[----:B------:R-:W-:Y:S05]  /*146f0*/  BSYNC B1 ;  /* 0x0000000000017941 */ /* 0x000fea0003800000 */
.L_x_1999:
[----:B------:R-:W-:Y:S01]  /*14700*/  VIADD R4, R4, 0xfffffffe ;  /* 0xfffffffe04047836 */ /* 0x000fe20000000000 */
[----:B------:R-:W-:Y:S01]  /*14710*/  PLOP3.LUT P0, PT, PT, PT, PT, 0x8, 0x0 ;  /* 0x000000000000781c */ /* 0x000fe20003f0e170 */
[----:B------:R-:W-:-:S03]  /*14720*/  VIADD R25, R25, 0x1 ;  /* 0x0000000119197836 */ /* 0x000fc60000000000 */
[----:B------:R-:W-:Y:S02]  /*14730*/  ISETP.GE.AND P2, PT, R4, R3, PT ;  /* 0x000000030400720c */ /* 0x000fe40003f46270 */
[----:B------:R-:W-:-:S04]  /*14740*/  ISETP.NE.AND P1, PT, R25, 0x2, PT ;  /* 0x000000021900780c */ /* 0x000fc80003f25270 */
[----:B--2---:R-:W-:Y:S02]  /*14750*/  SEL R5, RZ, 0x1, P1 ;  /* 0x00000001ff057807 */ /* 0x004fe40000800000 */
[----:B------:R-:W-:Y:S02]  /*14760*/  SEL R25, R25, RZ, P1 ;  /* 0x000000ff19197207 */ /* 0x000fe40000800000 */
[----:B------:R-:W-:-:S03]  /*14770*/  LOP3.LUT R27, R27, R5, RZ, 0x3c, !PT ;  /* 0x000000051b1b7212 */ /* 0x000fc600078e3cff */
[----:B------:R-:W-:Y:S05]  /*14780*/  @!P2 BRA `(.L_x_1993) ;  /* 0x000000040058a947 */ /* 0x000fea0003800000 */
.L_x_2023:
[----:B------:R-:W-:Y:S05]  /*14790*/  YIELD ;  /* 0x0000000000007946 */ /* 0x000fea0003800000 */
[----:B------:R-:W-:Y:S04]  /*147a0*/  BSSY B1, `(.L_x_2011) ;  /* 0x000004c000017945 */ /* 0x000fe80003800000 */
[----:B------:R-:W-:Y:S05]  /*147b0*/  @!P6 BRA `(.L_x_2012) ;  /* 0x000000040028e947 */ /* 0x000fea0003800000 */
[----:B------:R-:W2:Y:S01]  /*147c0*/  S2R R5, SR_TID.X ;  /* 0x0000000000057919 */ /* 0x000ea20000002100 */
[----:B------:R-:W-:Y:S01]  /*147d0*/  SHF.L.U32 R6, R27, 0x1f, RZ ;  /* 0x0000001f1b067819 */ /* 0x000fe200000006ff */
[----:B------:R-:W-:Y:S01]  /*147e0*/  BSSY B2, `(.L_x_2013) ;  /* 0x0000006000027945 */ /* 0x000fe20003800000 */
[----:B--2---:R-:W-:Y:S01]  /*147f0*/  LOP3.LUT R7, R5, 0x7f, RZ, 0xc0, !PT ;  /* 0x0000007f05077812 */ /* 0x004fe200078ec0ff */
[----:B------:R-:W-:-:S03]  /*14800*/  IMAD R5, R25, 0x8, R22 ;  /* 0x0000000819057824 */ /* 0x000fc600078e0216 */
[----:B------:R-:W-:Y:S01]  /*14810*/  ISETP.NE.AND P2, PT, R7, RZ, PT ;  /* 0x000000ff0700720c */ /* 0x000fe20003f45270 */
[----:B------:R-:W2:Y:S02]  /*14820*/  SYNCS.PHASECHK.TRANS64.TRYWAIT P1, [R5+URZ+0x132a0], R6 ;  /* 0x0132a006050075a7 */ /* 0x000ea4000802017f */
[----:B--2---:R-:W-:Y:S10]  /*14830*/  @!P1 BRA `(.L_x_2014) ;  /* 0x0000004800b89947 */ /* 0x004ff40003800000 */
.L_x_2131:
[----:B------:R-:W-:Y:S05]  /*14840*/  BSYNC B2 ;  /* 0x0000000000027941 */ /* 0x000fea0003800000 */
.L_x_2013:
        /* <DEDUP_REMOVED lines=9> */
.L_x_2016:
[----:B------:R-:W-:Y:S05]  /*148e0*/  BSYNC B2 ;  /* 0x0000000000027941 */ /* 0x000fea0003800000 */
.L_x_2015:
        /* <DEDUP_REMOVED lines=11> */
.L_x_2017:
        /* <DEDUP_REMOVED lines=13> */
.L_x_2132:
[----:B------:R-:W-:Y:S05]  /*14a70*/  BSYNC B2 ;  /* 0x0000000000027941 */ /* 0x000fea0003800000 */
.L_x_2018:
[----:B------:R-:W-:Y:S01]  /*14a80*/  BSSY B2, `(.L_x_2020) ;  /* 0x000000b000027945 */ /* 0x000fe20003800000 */
[----:B------:R-:W-:Y:S02]  /*14a90*/  IMAD.MOV.U32 R12, RZ, RZ, 0x0 ;  /* 0x00000000ff0c7424 */ /* 0x000fe400078e00ff */
[----:B0-----:R-:W-:Y:S01]  /*14aa0*/  IMAD.MOV.U32 R13, RZ, RZ, 0x12f00000 ;  /* 0x12f00000ff0d7424 */ /* 0x001fe200078e00ff */
[----:B------:R-:W-:Y:S06]  /*14ab0*/  @P2 BRA `(.L_x_2021) ;  /* 0x00000000001c2947 */ /* 0x000fec0003800000 */
[----:B------:R-:W0:Y:S01]  /*14ac0*/  S2R R9, SR_TID.X ;  /* 0x0000000000097919 */ /* 0x000e220000002100 */
[----:B-12---:R-:W-:-:S04]  /*14ad0*/  IMAD.MOV.U32 R6, RZ, RZ, 0x2800 ;  /* 0x00002800ff067424 */ /* 0x006fc800078e00ff */
[----:B------:R3:W-:Y:S01]  /*14ae0*/  SYNCS.ARRIVE.TRANS64 RZ, [R5+URZ+0x132b0], R6 ;  /* 0x0132b00605ff79a7 */ /* 0x0007e2000800003f */
[----:B0-----:R-:W-:-:S04]  /*14af0*/  LOP3.LUT R9, R9, 0x1f, RZ, 0xc0, !PT ;  /* 0x0000001f09097812 */ /* 0x001fc800078ec0ff */
[----:B------:R-:W-:-:S13]  /*14b00*/  ISETP.NE.AND P1, PT, R9, RZ, PT ;  /* 0x000000ff0900720c */ /* 0x000fda0003f25270 */
[----:B---3--:R-:W-:Y:S05]  /*14b10*/  @!P1 BRA `(.L_x_2021) ;  /* 0x0000000000049947 */ /* 0x008fea0003800000 */
[----:B------:R-:W-:Y:S01]  /*14b20*/  BPT.TRAP 0x1 ;  /* 0x000000040000795c */ /* 0x000fe20000300000 */
.L_x_2021:
[----:B------:R-:W-:Y:S05]  /*14b30*/  BSYNC B2 ;  /* 0x0000000000027941 */ /* 0x000fea0003800000 */
.L_x_2020:
        /* <DEDUP_REMOVED lines=8> */
.L_x_2022:
        /* <DEDUP_REMOVED lines=10> */
.L_x_2012:
[----:B------:R-:W-:Y:S05]  /*14c60*/  BSYNC B1 ;  /* 0x0000000000017941 */ /* 0x000fea0003800000 */
.L_x_2011:
[C---:B------:R-:W-:Y:S01]  /*14c70*/  ISETP.GT.AND P2, PT, R4.reuse, R3, PT ;  /* 0x000000030400720c */ /* 0x040fe20003f44270 */
[----:B------:R-:W-:Y:S02]  /*14c80*/  VIADD R25, R25, 0x1 ;  /* 0x0000000119197836 */ /* 0x000fe40000000000 */
[----:B------:R-:W-:-:S03]  /*14c90*/  VIADD R4, R4, 0xffffffff ;  /* 0xffffffff04047836 */ /* 0x000fc60000000000 */
[----:B------:R-:W-:-:S04]  /*14ca0*/  ISETP.NE.AND P1, PT, R25, 0x2, PT ;  /* 0x000000021900780c */ /* 0x000fc80003f25270 */
[----:B------:R-:W-:Y:S02]  /*14cb0*/  SEL R5, RZ, 0x1, P1 ;  /* 0x00000001ff057807 */ /* 0x000fe40000800000 */
[----:B------:R-:W-:Y:S02]  /*14cc0*/  SEL R25, R25, RZ, P1 ;  /* 0x000000ff19197207 */ /* 0x000fe40000800000 */
[----:B------:R-:W-:Y:S01]  /*14cd0*/  LOP3.LUT R27, R27, R5, RZ, 0x3c, !PT ;  /* 0x000000051b1b7212 */ /* 0x000fe200078e3cff */
[----:B------:R-:W-:Y:S06]  /*14ce0*/  @P2 BRA `(.L_x_2023) ;  /* 0xfffffff800a82947 */ /* 0x000fec000383ffff */
.L_x_1993:
[----:B------:R-:W-:Y:S05]  /*14cf0*/  BSYNC B0 ;  /* 0x0000000000007941 */ /* 0x000fea0003800000 */
.L_x_1992:
[----:B------:R-:W2:Y:S01]  /*14d00*/  LDC R0, c[0x0][0x448] ;  /* 0x00011200ff007b82 */ /* 0x000ea20000000800 */
[----:B------:R-:W-:Y:S01]  /*14d10*/  IMAD.MOV.U32 R2, RZ, RZ, 0xc0 ;  /* 0x000000c0ff027424 */ /* 0x000fe200078e00ff */
[----:B------:R-:W-:Y:S05]  /*14d20*/  @!P0 WARPSYNC.ALL ;  /* 0x0000000000008948 */ /* 0x000fea0003800000 */
[----:B------:R-:W-:Y:S01]  /*14d30*/  IMAD R2, R17, R2, 0xbf ;  /* 0x000000bf11027424 */ /* 0x000fe200078e0202 */
[----:B------:R-:W-:Y:S01]  /*14d40*/  @!P0 BAR.SYNC.DEFER_BLOCKING 0xc, 0x200 ;  /* 0x0308000000008b1d */ /* 0x000fe20000010000 */
[----:B--2---:R-:W-:-:S13]  /*14d50*/  ISETP.NE.AND P1, PT, R0, 0x1, PT ;  /* 0x000000010000780c */ /* 0x004fda0003f25270 */
[----:B------:R-:W2:Y:S08]  /*14d60*/  @P1 LDC R0, c[0x0][0x44c] ;  /* 0x00011300ff001b82 */ /* 0x000eb00000000800 */
[----:B------:R-:W3:Y:S01]  /*14d70*/  @P1 LDC R3, c[0x0][0x450] ;  /* 0x00011400ff031b82 */ /* 0x000ee20000000800 */
[----:B--2---:R-:W-:-:S05]  /*14d80*/  @P1 IMAD.HI.U32 R0, R2, R0, RZ ;  /* 0x0000000002001227 */ /* 0x004fca00078e00ff */
[----:B---3--:R-:W-:-:S05]  /*14d90*/  @P1 SHF.R.U32.HI R2, RZ, R3, R0 ;  /* 0x00000003ff021219 */ /* 0x008fca0000011600 */
[----:B------:R-:W-:-:S04]  /*14da0*/  IMAD.IADD R0, R20, 0x1, R2 ;  /* 0x0000000114007824 */ /* 0x000fc800078e0202 */
[----:B------:R-:W-:-:S05]  /*14db0*/  IMAD.HI R0, R0, 0x66666667, RZ ;  /* 0x6666666700007827 */ /* 0x000fca00078e02ff */
[----:B------:R-:W-:-:S04]  /*14dc0*/  SHF.R.U32.HI R2, RZ, 0x1f, R0 ;  /* 0x0000001fff027819 */ /* 0x000fc80000011600 */
[----:B------:R-:W-:-:S04]  /*14dd0*/  LEA.HI.SX32 R2, R0, R2, 0x1a ;  /* 0x0000000200027211 */ /* 0x000fc800078fd2ff */
[----:B------:R-:W-:-:S04]  /*14de0*/  VIMNMX R4, R21, R2, PT ;  /* 0x0000000215047248 */ /* 0x000fc80003fe0100 */
[----:B------:R-:W-:Y:S01]  /*14df0*/  ISETP.GT.AND P0, PT, R4, RZ, PT ;  /* 0x000000ff0400720c */ /* 0x000fe20003f04270 */
[----:B------:R2:W-:-:S12]  /*14e00*/  STL [R1+0x18], R4 ;  /* 0x0000180401007387 */ /* 0x0005d80000100800 */
[----:B--2---:R-:W-:Y:S05]  /*14e10*/  @P0 BRA `(.L_x_2024) ;  /* 0x0000000000440947 */ /* 0x004fea0003800000 */
[----:B------:R-:W2:Y:S02]  /*14e20*/  S2R R5, SR_TID.X ;  /* 0x0000000000057919 */ /* 0x000ea40000002100 */
[----:B--2---:R-:W-:-:S04]  /*14e30*/  LOP3.LUT R5, R5, 0x7f, RZ, 0xc0, !PT ;  /* 0x0000007f05057812 */ /* 0x004fc800078ec0ff */
[----:B------:R-:W-:-:S13]  /*14e40*/  ISETP.NE.AND P0, PT, R5, RZ, PT ;  /* 0x000000ff0500720c */ /* 0x000fda0003f05270 */
[----:B------:R-:W-:Y:S05]  /*14e50*/  @P0 BRA `(.L_x_2025) ;  /* 0x0000002800cc0947 */ /* 0x000fea0003800000 */
[----:B------:R-:W2:Y:S01]  /*14e60*/  S2R R5, SR_LANEID ;  /* 0x0000000000057919 */ /* 0x000ea20000000000 */
[----:B------:R-:W-:Y:S01]  /*14e70*/  VOTEU.ANY UR4, UPT, PT ;  /* 0x0000000000047886 */ /* 0x000fe200038e0100 */
[----:B------:R-:W3:Y:S01]  /*14e80*/  LDC.64 R2, c[0x0][0xc60] ;  /* 0x00031800ff027b82 */ /* 0x000ee20000000a00 */
[----:B------:R-:W2:Y:S02]  /*14e90*/  FLO.U32 R0, UR4 ;  /* 0x0000000400007d00 */ /* 0x000ea400080e0000 */
[----:B--2---:R-:W-:-:S06]  /*14ea0*/  ISETP.EQ.U32.AND P0, PT, R0, R5, PT ;  /* 0x000000050000720c */ /* 0x004fcc0003f02070 */
[----:B------:R-:W3:Y:S07]  /*14eb0*/  POPC R5, UR4 ;  /* 0x0000000400057d09 */ /* 0x000eee0008000000 */
[----:B---3--:R-:W2:Y:S01]  /*14ec0*/  @P0 ATOMG.E.ADD.STRONG.GPU PT, R3, desc[UR40][R2.64], R5 ;  /* 0x00000005020309a8 */ /* 0x008ea200081ee1e8 */
[----:B------:R-:W3:Y:S02]  /*14ed0*/  S2R R4, SR_LTMASK ;  /* 0x0000000000047919 */ /* 0x000ee40000003900 */
[----:B---3--:R-:W-:-:S04]  /*14ee0*/  LOP3.LUT R4, R4, UR4, RZ, 0xc0, !PT ;  /* 0x0000000404047c12 */ /* 0x008fc8000f8ec0ff */
[----:B------:R-:W3:Y:S01]  /*14ef0*/  POPC R7, R4 ;  /* 0x0000000400077309 */ /* 0x000ee20000000000 */
[----:B--2---:R-:W3:Y:S02]  /*14f00*/  SHFL.IDX PT, R0, R3, R0, 0x1f ;  /* 0x00001f0003007589 */ /* 0x004ee400000e0000 */
[----:B---3--:R-:W-:Y:S01]  /*14f10*/  IADD3 R16, R0, UR36, R7 ;  /* 0x0000002400107c10 */ /* 0x008fe2000fffe007 */
[----:B------:R-:W-:Y:S06]  /*14f20*/  BRA `(.L_x_2025) ;  /* 0x0000002800987947 */ /* 0x000fec0003800000 */
.L_x_2024:
        /* <DEDUP_REMOVED lines=14> */
[----:B-1----:R-:W-:Y:S02]  /*15010*/  IMAD.U32 R11, RZ, RZ, UR5 ;  /* 0x00000005ff0b7e24 */ /* 0x002fe4000f8e00ff */
[----:B------:R-:W-:Y:S02]  /*15020*/  IMAD.MOV.U32 R8, RZ, RZ, 0x70 ;  /* 0x00000070ff087424 */ /* 0x000fe400078e00ff */
[----:B------:R-:W-:Y:S02]  /*15030*/  IMAD.MOV.U32 R12, RZ, RZ, 0x1 ;  /* 0x00000001ff0c7424 */ /* 0x000fe400078e00ff */
[----:B0-----:R-:W-:-:S07]  /*15040*/  IMAD.MOV.U32 R13, RZ, RZ, RZ ;  /* 0x000000ffff0d7224 */ /* 0x001fce00078e00ff */
[----:B------:R-:W-:-:S07]  /*15050*/  LEPC R20, `(.L_x_2027) ;  /* 0x000000001014794e */ /* 0x000fce0000000000 */
[----:B--2---:R-:W-:Y:S05]  /*15060*/  CALL.ABS.NOINC R2 ;  /* 0x0000000002007343 */ /* 0x004fea0003c00000 */
.L_x_2027:
[----:B------:R-:W-:Y:S05]  /*15070*/  BSYNC B6 ;  /* 0x0000000000067941 */ /* 0x000fea0003800000 */
.L_x_2026:
        /* <DEDUP_REMOVED lines=8> */
[----:B--2---:R-:W-:Y:S01]  /*15100*/  MOV R2, 0x0 ;  /* 0x0000000000027802 */ /* 0x004fe20000000f00 */
        /* <DEDUP_REMOVED lines=15> */
.L_x_2029:
[----:B------:R-:W-:Y:S05]  /*15200*/  BSYNC B6 ;  /* 0x0000000000067941 */ /* 0x000fea0003800000 */
.L_x_2028:
[----:B------:R-:W-:Y:S01]  /*15210*/  VIADD R0, R22, 0x1000 ;  /* 0x0000100016007836 */ /* 0x000fe20000000000 */
[----:B------:R-:W-:Y:S04]  /*15220*/  BSSY B6, `(.L_x_2030) ;  /* 0x0000013000067945 */ /* 0x000fe80003800000 */
[----:B------:R-:W-:-:S13]  /*15230*/  LOP3.LUT P0, RZ, R0, 0x9f, RZ, 0xc0, !PT ;  /* 0x0000009f00ff7812 */ /* 0x000fda000780c0ff */
        /* <DEDUP_REMOVED lines=17> */
.L_x_2031:
[----:B------:R-:W-:Y:S05]  /*15350*/  BSYNC B6 ;  /* 0x0000000000067941 */ /* 0x000fea0003800000 */
.L_x_2030:
[----:B--2---:R-:W2:Y:S01]  /*15360*/  LDL R2, [R1] ;  /* 0x0000000001027983 */ /* 0x004ea20000100800 */
[----:B------:R-:W-:Y:S01]  /*15370*/  BSSY B6, `(.L_x_2032) ;  /* 0x0000013000067945 */ /* 0x000fe20003800000 */
[----:B--2---:R-:W-:-:S13]  /*15380*/  LOP3.LUT P6, RZ, R2, 0x1, RZ, 0xc0, !PT ;  /* 0x0000000102ff7812 */ /* 0x004fda00078cc0ff */
        /* <DEDUP_REMOVED lines=17> */
.L_x_2033:
[----:B------:R-:W-:Y:S05]  /*154a0*/  BSYNC B6 ;  /* 0x0000000000067941 */ /* 0x000fea0003800000 */
.L_x_2032:
[----:B------:R-:W-:Y:S02]  /*154b0*/  ULDC.64 UR4, c[0x0][0x9f8] ;  /* 0x00027e0000047ab9 */ /* 0x000fe40000000a00 */
[----:B------:R-:W-:-:S04]  /*154c0*/  ISETP.NE.U32.AND P0, PT, RZ, UR4, PT ;  /* 0x00000004ff007c0c */ /* 0x000fc8000bf05070 */
[----:B------:R-:W-:-:S13]  /*154d0*/  ISETP.NE.AND.EX P0, PT, RZ, UR5, PT, P0 ;  /* 0x00000005ff007c0c */ /* 0x000fda000bf05300 */
[----:B------:R-:W-:-:S04]  /*154e0*/  @P0 IADD3 R2, P1, R23, UR4, RZ ;  /* 0x0000000417020c10 */ /* 0x000fc8000ff3e0ff */
[----:B------:R-:W-:Y:S01]  /*154f0*/  @P0 IADD3.X R3, R29, UR5, RZ, P1, !PT ;  /* 0x000000051d030c10 */ /* 0x000fe20008ffe4ff */
[----:B------:R-:W-:-:S04]  /*15500*/  ULDC.64 UR4, c[0x0][0xa08] ;  /* 0x0002820000047ab9 */ /* 0x000fc80000000a00 */
[----:B------:R2:W3:Y:S02]  /*15510*/  @P0 LDG.E R28, desc[UR40][R2.64] ;  /* 0x00000028021c0981 */ /* 0x0004e4000c1e1900 */
[----:B--2---:R-:W2:Y:S02]  /*15520*/  LDC.64 R2, c[0x0][0x418] ;  /* 0x00010600ff027b82 */ /* 0x004ea40000000a00 */
[----:B--2---:R-:W-:Y:S01]  /*15530*/  LOP3.LUT P0, RZ, R2, UR4, RZ, 0xfc, !PT ;  /* 0x0000000402ff7c12 */ /* 0x004fe2000f80fcff */
[----:B------:R-:W-:-:S03]  /*15540*/  UMOV UR4, 0xffffffff ;  /* 0xffffffff00047882 */ /* 0x000fc60000000000 */
[----:B------:R-:W-:Y:S02]  /*15550*/  LOP3.LUT P0, RZ, R3, UR5, RZ, 0xfc, P0 ;  /* 0x0000000503ff7c12 */ /* 0x000fe4000800fcff */
[----:B---3--:R-:W-:Y:S02]  /*15560*/  SHF.R.S32.HI R29, RZ, 0x1f, R28 ;  /* 0x0000001fff1d7819 */ /* 0x008fe4000001141c */
[----:B------:R-:W-:Y:S01]  /*15570*/  SEL R23, R28, RZ, !P0 ;  /* 0x000000ff1c177207 */ /* 0x000fe20004000000 */
[----:B------:R-:W-:Y:S08]  /*15580*/  BRA.DIV UR4, `(.L_x_2034) ;  /* 0x0000003e048c7947 */ /* 0x000ff0000b800000 */
[----:B------:R-:W2:Y:S02]  /*15590*/  S2R R0, SR_TID.X ;  /* 0x0000000000007919 */ /* 0x000ea40000002100 */
[----:B--2---:R-:W-:-:S04]  /*155a0*/  SHF.R.U32.HI R0, RZ, 0x5, R0 ;  /* 0x00000005ff007819 */ /* 0x004fc80000011600 */
[----:B------:R-:W-:-:S05]  /*155b0*/  LOP3.LUT R0, R0, 0x3, RZ, 0xc0, !PT ;  /* 0x0000000300007812 */ /* 0x000fca00078ec0ff */
[----:B------:R2:W3:Y:S02]  /*155c0*/  SHFL.IDX PT, R14, R0, RZ, 0x1f ;  /* 0x00001fff000e7589 */ /* 0x0004e400000e0000 */
.L_x_2135:
[----:B--2---:R-:W2:Y:S01]  /*155d0*/  LDL.LU R0, [R1] ;  /* 0x0000000001007983 */ /* 0x004ea20000300800 */
[----:B------:R-:W-:Y:S02]  /*155e0*/  PLOP3.LUT P1, PT, PT, PT, PT, 0x8, 0x0 ;  /* 0x000000000000781c */ /* 0x000fe40003f2e170 */
[----:B---3--:R-:W-:Y:S02]  /*155f0*/  ISETP.NE.AND P0, PT, R14, RZ, PT ;  /* 0x000000ff0e00720c */ /* 0x008fe40003f05270 */
[----:B--2---:R-:W-:-:S09]  /*15600*/  LOP3.LUT R0, R0, 0xfffffffe, RZ, 0xc0, !PT ;  /* 0xfffffffe00007812 */ /* 0x004fd200078ec0ff */
[----:B------:R-:W-:-:S05]  /*15610*/  @P1 LOP3.LUT R0, R0, 0x1, RZ, 0xfc, !PT ;  /* 0x0000000100001812 */ /* 0x000fca00078efcff */
[----:B------:R2:W-:Y:S01]  /*15620*/  STL [R1], R0 ;  /* 0x0000000001007387 */ /* 0x0005e20000100800 */
[----:B------:R-:W-:Y:S05]  /*15630*/  @P0 BRA `(.L_x_2035) ;  /* 0x0000000400580947 */ /* 0x000fea0003800000 */
[----:B------:R-:W-:-:S03]  /*15640*/  UMOV UR4, 0xffffffff ;  /* 0xffffffff00047882 */ /* 0x000fc60000000000 */
[----:B------:R-:W-:Y:S05]  /*15650*/  BRA.DIV UR4, `(.L_x_2036) ;  /* 0x0000003e048c7947 */ /* 0x000fea000b800000 */
[----:B------:R-:W-:-:S13]  /*15660*/  ELECT P6, URZ, PT ;  /* 0x00000000003f782f */ /* 0x000fda00038c0000 */
.L_x_2138:
[----:B------:R-:W-:Y:S05]  /*15670*/  @!P6 BRA `(.L_x_2035) ;  /* 0x000000040048e947 */ /* 0x000fea0003800000 */
[----:B--2---:R-:W2:Y:S01]  /*15680*/  LDL R0, [R1+0x18] ;  /* 0x0000180001007983 */ /* 0x004ea20000100800 */
[----:B------:R-:W-:-:S04]  /*15690*/  ISETP.NE.U32.AND P0, PT, R2, RZ, PT ;  /* 0x000000ff0200720c */ /* 0x000fc80003f05070 */
[----:B------:R-:W-:Y:S01]  /*156a0*/  ISETP.NE.AND.EX P0, PT, R3, RZ, PT, P0 ;  /* 0x000000ff0300720c */ /* 0x000fe20003f05300 */
[----:B--2---:R-:W-:-:S12]  /*156b0*/  VIADD R0, R0, 0xffffffff ;  /* 0xffffffff00007836 */ /* 0x004fd80000000000 */
[----:B------:R-:W-:Y:S05]  /*156c0*/  @!P0 BRA `(.L_x_2037) ;  /* 0x0000000000448947 */ /* 0x000fea0003800000 */
[----:B------:R-:W2:Y:S01]  /*156d0*/  LDC R7, c[0x0][0x43c] ;  /* 0x00010f00ff077b82 */ /* 0x000ea20000000800 */
[----:B------:R-:W-:Y:S01]  /*156e0*/  ULDC.64 UR4, c[0x0][0x428] ;  /* 0x00010a0000047ab9 */ /* 0x000fe20000000a00 */
[----:B--2---:R-:W-:-:S13]  /*156f0*/  ISETP.NE.AND P0, PT, R7, 0x1, PT ;  /* 0x000000010700780c */ /* 0x004fda0003f05270 */
[----:B------:R-:W2:Y:S02]  /*15700*/  @P0 LDC.64 R4, c[0x0][0x440] ;  /* 0x00011000ff040b82 */ /* 0x000ea40000000a00 */
[----:B--2---:R-:W-:-:S04]  /*15710*/  @P0 IMAD.HI.U32 R6, R0, R4, RZ ;  /* 0x0000000400060227 */ /* 0x004fc800078e00ff */
        /* <DEDUP_REMOVED lines=12> */
.L_x_2037:
[----:B------:R-:W-:Y:S01]  /*157e0*/  IMAD R4, R24, 0x8, R22 ;  /* 0x0000000818047824 */ /* 0x000fe200078e0216 */
[----:B--2---:R-:W-:Y:S01]  /*157f0*/  SHF.L.U32 R3, R26, 0x1f, RZ ;  /* 0x0000001f1a037819 */ /* 0x004fe200000006ff */
[----:B------:R-:W2:Y:S03]  /*15800*/  S2R R2, SR_TID.X ;  /* 0x0000000000027919 */ /* 0x000ea60000002100 */
[----:B------:R-:W3:Y:S01]  /*15810*/  SYNCS.PHASECHK.TRANS64.TRYWAIT P0, [R4+URZ+0x13280], R3 ;  /* 0x01328003040075a7 */ /* 0x000ee2000800017f */
[----:B--2---:R-:W-:-:S04]  /*15820*/  LOP3.LUT R2, R2, 0x7f, RZ, 0xc0, !PT ;  /* 0x0000007f02027812 */ /* 0x004fc800078ec0ff */
[----:B------:R-:W-:Y:S01]  /*15830*/  ISETP.NE.AND P1, PT, R2, RZ, PT ;  /* 0x000000ff0200720c */ /* 0x000fe20003f25270 */
[----:B---3--:R-:W-:-:S12]  /*15840*/  @!P0 BRA `(.L_x_2038) ;  /* 0x0000003c00308947 */ /* 0x008fd80003800000 */
.L_x_2139:
        /* <DEDUP_REMOVED lines=8> */
.L_x_2039:
[----:B------:R-:W3:Y:S01]  /*158d0*/  LDL R5, [R1+0x4] ;  /* 0x0000040001057983 */ /* 0x000ee20000100800 */
        /* <DEDUP_REMOVED lines=12> */
[----:B---3--:R-:W-:-:S05]  /*159a0*/  IMAD R0, R0, 0xa0, R5 ;  /* 0x000000a000007824 */ /* 0x008fca00078e0205 */
[----:B------:R-:W-:-:S13]  /*159b0*/  R2UR UR11, R0 ;  /* 0x00000000000b72ca */ /* 0x000fda00000e0000 */
[----:B------:R3:W-:Y:S01]  /*159c0*/  UTMALDG.4D [UR8], [UR4], desc[UR6] ;  /* 0x00000608040075b4 */ /* 0x0007e20008019000 */
[----:B------:R-:W4:Y:S02]  /*159d0*/  SYNCS.PHASECHK.TRANS64.TRYWAIT P0, [R4+URZ+0x13240], R3 ;  /* 0x01324003040075a7 */ /* 0x000f24000800017f */
[----:B---34-:R-:W-:Y:S05]  /*159e0*/  @!P0 BRA `(.L_x_2040) ;  /* 0x0000003800dc8947 */ /* 0x018fea0003800000 */
.L_x_2140:
        /* <DEDUP_REMOVED lines=8> */
.L_x_2041:
        /* <DEDUP_REMOVED lines=19> */
.L_x_2035:
[----:B------:R-:W4:Y:S04]  /*15ba0*/  LDL.LU R4, [R1+0x14] ;  /* 0x0000140001047983 */ /* 0x000f280000300800 */
[----:B------:R-:W5:Y:S04]  /*15bb0*/  LDL.LU R6, [R1+0x10] ;  /* 0x0000100001067983 */ /* 0x000f680000300800 */
[----:B---3--:R-:W3:Y:S01]  /*15bc0*/  LDL.LU R3, [R1+0x30] ;  /* 0x0000300001037983 */ /* 0x008ee20000300800 */
[----:B------:R-:W-:Y:S05]  /*15bd0*/  WARPSYNC.ALL ;  /* 0x0000000000007948 */ /* 0x000fea0003800000 */
[----:B------:R-:W-:Y:S01]  /*15be0*/  ULDC.64 UR6, c[0x0][0xa00] ;  /* 0x0002800000067ab9 */ /* 0x000fe20000000a00 */
[----:B------:R-:W-:Y:S01]  /*15bf0*/  ULDC.64 UR4, c[0x0][0x298] ;  /* 0x0000a60000047ab9 */ /* 0x000fe20000000a00 */
[----:B------:R-:W-:Y:S01]  /*15c00*/  BAR.SYNC.DEFER_BLOCKING 0x8, 0x200 ;  /* 0x0208000000007b1d */ /* 0x000fe20000010000 */
[----:B------:R-:W-:Y:S01]  /*15c10*/  ISETP.NE.U32.AND P0, PT, RZ, UR6, PT ;  /* 0x00000006ff007c0c */ /* 0x000fe2000bf05070 */
[----:B--2---:R-:W-:-:S03]  /*15c20*/  VIADD R0, R22, 0xb000 ;  /* 0x0000b00016007836 */ /* 0x004fc60000000000 */
[----:B------:R-:W-:Y:S01]  /*15c30*/  ISETP.NE.AND.EX P0, PT, RZ, UR7, PT, P0 ;  /* 0x00000007ff007c0c */ /* 0x000fe2000bf05300 */
[----:B------:R-:W-:Y:S01]  /*15c40*/  BSSY B6, `(.L_x_2042) ;  /* 0x0000020000067945 */ /* 0x000fe20003800000 */
[----:B------:R-:W-:Y:S02]  /*15c50*/  LOP3.LUT P1, RZ, R0, 0x1bf, RZ, 0xc0, !PT ;  /* 0x000001bf00ff7812 */ /* 0x000fe4000782c0ff */
[----:B----4-:R-:W-:-:S05]  /*15c60*/  SHF.R.S32.HI R2, RZ, 0x1f, R4 ;  /* 0x0000001fff027819 */ /* 0x010fca0000011404 */
[----:B------:R-:W-:Y:S01]  /*15c70*/  IMAD R2, R2, UR4, RZ ;  /* 0x0000000402027c24 */ /* 0x000fe2000f8e02ff */
[----:B---3--:R-:W-:-:S03]  /*15c80*/  SEL R3, R3, RZ, !P0 ;  /* 0x000000ff03037207 */ /* 0x008fc60004000000 */
[----:B------:R-:W-:Y:S01]  /*15c90*/  IMAD R0, R4, UR5, R2 ;  /* 0x0000000504007c24 */ /* 0x000fe2000f8e0202 */
[----:B-----5:R-:W-:Y:S01]  /*15ca0*/  SEL R2, R6, RZ, !P0 ;  /* 0x000000ff06027207 */ /* 0x020fe20004000000 */
[----:B------:R-:W-:-:S05]  /*15cb0*/  IMAD.WIDE.U32 R4, R4, UR4, RZ ;  /* 0x0000000404047c25 */ /* 0x000fca000f8e00ff */
[----:B------:R-:W-:Y:S04]  /*15cc0*/  STL.64 [R1+0x28], R4 ;  /* 0x0000280401007387 */ /* 0x000fe80000100a00 */
[----:B------:R2:W-:Y:S04]  /*15cd0*/  STL [R1+0x10], R2 ;  /* 0x0000100201007387 */ /* 0x0005e80000100800 */
[----:B------:R3:W-:Y:S01]  /*15ce0*/  STL [R1+0x40], R3 ;  /* 0x0000400301007387 */ /* 0x0007e20000100800 */
[----:B--2---:R-:W-:Y:S01]  /*15cf0*/  IMAD.IADD R2, R5, 0x1, R0 ;  /* 0x0000000105027824 */ /* 0x004fe200078e0200 */
[----:B------:R-:W-:-:S05]  /*15d00*/  SHF.R.S32.HI R0, RZ, 0x1f, R18 ;  /* 0x0000001fff007819 */ /* 0x000fca0000011412 */
[----:B------:R3:W-:Y:S04]  /*15d10*/  STL [R1+0x30], R0 ;  /* 0x0000300001007387 */ /* 0x0007e80000100800 */
[----:B------:R3:W-:Y:S01]  /*15d20*/  STL [R1+0x14], R2 ;  /* 0x0000140201007387 */ /* 0x0007e20000100800 */
[----:B------:R-:W-:Y:S05]  /*15d30*/  @!P1 BRA `(.L_x_2043) ;  /* 0x0000000000409947 */ /* 0x000fea0003800000 */
[----:B---3--:R-:W-:Y:S01]  /*15d40*/  MOV R2, 0x0 ;  /* 0x0000000000027802 */ /* 0x008fe20000000f00 */
        /* <DEDUP_REMOVED lines=15> */
.L_x_2043:
[----:B------:R-:W-:Y:S05]  /*15e40*/  BSYNC B6 ;  /* 0x0000000000067941 */ /* 0x000fea0003800000 */
.L_x_2042:
[----:B---3--:R-:W2:Y:S01]  /*15e50*/  LDL.LU R0, [R1+0x14] ;  /* 0x0000140001007983 */ /* 0x008ea20000300800 */
[----:B------:R-:W3:Y:S01]  /*15e60*/  LDC R9, c[0x0][0x448] ;  /* 0x00011200ff097b82 */ /* 0x000ee20000000800 */
[----:B------:R-:W-:Y:S01]  /*15e70*/  ULDC.64 UR4, c[0x0][0x2d8] ;  /* 0x0000b60000047ab9 */ /* 0x000fe20000000a00 */
[----:B------:R-:W-:Y:S01]  /*15e80*/  ULDC.64 UR6, c[0x0][0x2c8] ;  /* 0x0000b20000067ab9 */ /* 0x000fe20000000a00 */
[----:B------:R-:W2:Y:S01]  /*15e90*/  LDL.LU.64 R2, [R1+0x28] ;  /* 0x0000280001027983 */ /* 0x000ea20000300a00 */
[----:B------:R-:W-:-:S03]  /*15ea0*/  ULDC.64 UR8, c[0x0][0x280] ;  /* 0x0000a00000087ab9 */ /* 0x000fc60000000a00 */
[----:B------:R-:W4:Y:S04]  /*15eb0*/  LDL.LU R20, [R1+0x30] ;  /* 0x0000300001147983 */ /* 0x000f280000300800 */
[----:B------:R-:W4:Y:S04]  /*15ec0*/  LDL.LU R21, [R1+0x40] ;  /* 0x0000400001157983 */ /* 0x000f280000300800 */
[----:B------:R-:W4:Y:S04]  /*15ed0*/  LDL.LU R4, [R1+0x10] ;  /* 0x0000100001047983 */ /* 0x000f280000300800 */
[----:B------:R0:W5:Y:S01]  /*15ee0*/  LDL R10, [R1+0x34] ;  /* 0x00003400010a7983 */ /* 0x0001620000100800 */
[----:B---3--:R-:W-:-:S13]  /*15ef0*/  ISETP.NE.AND P1, PT, R9, 0x1, PT ;  /* 0x000000010900780c */ /* 0x008fda0003f25270 */
[----:B------:R-:W3:Y:S08]  /*15f00*/  @P1 LDC R5, c[0x0][0x450] ;  /* 0x00011400ff051b82 */ /* 0x000ef00000000800 */
[----:B------:R-:W1:Y:S01]  /*15f10*/  @P1 LDC R8, c[0x0][0x450] ;  /* 0x00011400ff081b82 */ /* 0x000e620000000800 */
[----:B--2---:R-:W-:Y:S02]  /*15f20*/  IMAD.MOV.U32 R3, RZ, RZ, R0 ;  /* 0x000000ffff037224 */ /* 0x004fe400078e0000 */
[----:B----4-:R-:W-:-:S02]  /*15f30*/  IMAD R0, R20, UR4, RZ ;  /* 0x0000000414007c24 */ /* 0x010fc4000f8e02ff */
[C---:B------:R-:W-:Y:S01]  /*15f40*/  IMAD.WIDE.U32 R2, R18.reuse, UR4, R2 ;  /* 0x0000000412027c25 */ /* 0x040fe2000f8e0002 */
[----:B------:R-:W2:Y:S03]  /*15f50*/  S2R R20, SR_TID.X ;  /* 0x0000000000147919 */ /* 0x000ea60000002100 */
[----:B------:R-:W-:Y:S01]  /*15f60*/  IMAD R0, R18, UR5, R0 ;  /* 0x0000000512007c24 */ /* 0x000fe2000f8e0200 */
[----:B------:R-:W-:-:S03]  /*15f70*/  ULDC.64 UR4, c[0x0][0x2e0] ;  /* 0x0000b80000047ab9 */ /* 0x000fc60000000a00 */
[----:B------:R-:W-:Y:S02]  /*15f80*/  IMAD.IADD R3, R3, 0x1, R0 ;  /* 0x0000000103037824 */ /* 0x000fe400078e0200 */
[----:B------:R-:W-:Y:S02]  /*15f90*/  IMAD R0, R21, UR4, RZ ;  /* 0x0000000415007c24 */ /* 0x000fe4000f8e02ff */
[----:B------:R-:W4:Y:S01]  /*15fa0*/  S2R R21, SR_TID.X ;  /* 0x0000000000157919 */ /* 0x000f220000002100 */
[----:B------:R-:W-:-:S04]  /*15fb0*/  IMAD.WIDE.U32 R2, R4, UR4, R2 ;  /* 0x0000000404027c25 */ /* 0x000fc8000f8e0002 */
[----:B------:R-:W-:Y:S01]  /*15fc0*/  IMAD R0, R4, UR5, R0 ;  /* 0x0000000504007c24 */ /* 0x000fe2000f8e0200 */
[----:B------:R-:W-:Y:S01]  /*15fd0*/  ULDC.64 UR4, c[0x0][0x2d0] ;  /* 0x0000b40000047ab9 */ /* 0x000fe20000000a00 */
[----:B------:R-:W0:Y:S02]  /*15fe0*/  @P1 LDC R4, c[0x0][0x44c] ;  /* 0x00011300ff041b82 */ /* 0x000e240000000800 */
[----:B------:R-:W-:Y:S01]  /*15ff0*/  IMAD.IADD R3, R3, 0x1, R0 ;  /* 0x0000000103037824 */ /* 0x000fe200078e0200 */
[----:B--2---:R-:W-:-:S04]  /*16000*/  LOP3.LUT R20, R20, 0x7f, RZ, 0xc0, !PT ;  /* 0x0000007f14147812 */ /* 0x004fc800078ec0ff */
[----:B------:R-:W-:Y:S01]  /*16010*/  SHF.R.U32.HI R20, RZ, 0x2, R20 ;  /* 0x00000002ff147819 */ /* 0x000fe20000011614 */
[----:B----4-:R-:W-:-:S05]  /*16020*/  IMAD.SHL.U32 R6, R21, 0x20, RZ ;  /* 0x0000002015067824 */ /* 0x010fca00078e00ff */
[----:B------:R-:W-:-:S05]  /*16030*/  LOP3.LUT R6, R20, 0x60, R6, 0xf8, !PT ;  /* 0x0000006014067812 */ /* 0x000fca00078ef806 */
[----:B------:R-:W-:-:S04]  /*16040*/  IMAD R6, R17, 0xc0, R6 ;  /* 0x000000c011067824 */ /* 0x000fc800078e0206 */
[----:B0-----:R-:W-:-:S04]  /*16050*/  @P1 IMAD.HI.U32 R0, R6, R4, RZ ;  /* 0x0000000406001227 */ /* 0x001fc800078e00ff */
[----:B------:R-:W-:Y:S01]  /*16060*/  IMAD.MOV.U32 R4, RZ, RZ, R6 ;  /* 0x000000ffff047224 */ /* 0x000fe200078e0006 */
[----:B---3--:R-:W-:-:S04]  /*16070*/  @P1 SHF.R.U32.HI R4, RZ, R5, R0 ;  /* 0x00000005ff041219 */ /* 0x008fc80000011600 */
[----:B------:R-:W-:-:S05]  /*16080*/  SHF.R.S32.HI R0, RZ, 0x1f, R4 ;  /* 0x0000001fff007819 */ /* 0x000fca0000011404 */
[----:B------:R-:W-:-:S04]  /*16090*/  IMAD R0, R0, UR4, RZ ;  /* 0x0000000400007c24 */ /* 0x000fc8000f8e02ff */
[C---:B------:R-:W-:Y:S02]  /*160a0*/  IMAD R7, R4.reuse, UR5, R0 ;  /* 0x0000000504077c24 */ /* 0x040fe4000f8e0200 */
[----:B------:R-:W-:Y:S02]  /*160b0*/  IMAD.MOV R0, RZ, RZ, -R4 ;  /* 0x000000ffff007224 */ /* 0x000fe400078e0a04 */
[----:B------:R-:W-:-:S04]  /*160c0*/  IMAD.WIDE.U32 R4, R4, UR4, R2 ;  /* 0x0000000404047c25 */ /* 0x000fc8000f8e0002 */
        /* <DEDUP_REMOVED lines=8> */
[----:B------:R-:W0:Y:S01]  /*16150*/  @P1 LDC R7, c[0x0][0x44c] ;  /* 0x00011300ff071b82 */ /* 0x000e220000000800 */
[----:B------:R-:W-:-:S04]  /*16160*/  VIADD R5, R6, 0x80 ;  /* 0x0000008006057836 */ /* 0x000fc80000000000 */
        /* <DEDUP_REMOVED lines=26> */
[----:B------:R-:W0:Y:S04]  /*16310*/  SHFL.IDX PT, R7, R0, RZ, 0x1c1f ;  /* 0x001c1fff00077589 */ /* 0x000e2800000e0000 */
[----:B------:R-:W-:Y:S04]  /*16320*/  SHFL.IDX PT, R8, R2, RZ, 0x1c1f ;  /* 0x001c1fff02087589 */ /* 0x000fe800000e0000 */
[----:B------:R-:W-:Y:S01]  /*16330*/  SHFL.IDX PT, R2, R2, 0x1, 0x1c1f ;  /* 0x003c1f0002027f89 */ /* 0x000fe200000e0000 */
[----:B--2---:R-:W-:-:S03]  /*16340*/  IMAD R5, R6, R9, RZ ;  /* 0x0000000906057224 */ /* 0x004fc600078e02ff */
[----:B------:R-:W1:Y:S02]  /*16350*/  SHFL.IDX PT, R6, R4, RZ, 0x1c1f ;  /* 0x001c1fff04067589 */ /* 0x000e6400000e0000 */
[----:B------:R-:W-:-:S13]  /*16360*/  ISETP.GE.AND P1, PT, R17, R5, PT ;  /* 0x000000051100720c */ /* 0x000fda0003f26270 */
[----:B0-----:R-:W-:-:S05]  /*16370*/  @!P1 IADD3 R7, P2, R20, R7, RZ ;  /* 0x0000000714079210 */ /* 0x001fca0007f5e0ff */
[----:B-1----:R-:W-:-:S05]  /*16380*/  @!P1 IMAD.X R6, RZ, RZ, R6, P2 ;  /* 0x000000ffff069224 */ /* 0x002fca00010e0606 */
[----:B------:R-:W-:-:S04]  /*16390*/  @!P1 LOP3.LUT R7, R7, R6, RZ, 0x3c, !PT ;  /* 0x0000000607079212 */ /* 0x000fc800078e3cff */
[----:B------:R-:W-:-:S04]  /*163a0*/  @!P1 LOP3.LUT R6, R7, R6, RZ, 0x3c, !PT ;  /* 0x0000000607069212 */ /* 0x000fc800078e3cff */
[----:B------:R-:W-:-:S05]  /*163b0*/  @!P1 LOP3.LUT R7, R7, R6, RZ, 0x3c, !PT ;  /* 0x0000000607079212 */ /* 0x000fca00078e3cff */
        /* <DEDUP_REMOVED lines=32> */
[----:B------:R1:W-:Y:S02]  /*165c0*/  @!P1 LDGSTS.E.BYPASS.LTC128B.128 [R10+0xc800], desc[UR40][R6.64], !P0 ;  /* 0x0c800000060a9fae */ /* 0x0003e4000c101d68 */
[----:B-1----:R-:W-:-:S05]  /*165d0*/  @!P2 IADD3 R6, P1, R20, R8, RZ ;  /* 0x000000081406a210 */ /* 0x002fca0007f3e0ff */
[----:B0-----:R-:W-:-:S04]  /*165e0*/  @!P2 IMAD.X R0, RZ, RZ, R0, P1 ;  /* 0x000000ffff00a224 */ /* 0x001fc800008e0600 */
[----:B------:R-:W-:-:S05]  /*165f0*/  @!P2 IMAD.MOV.U32 R7, RZ, RZ, R0 ;  /* 0x000000ffff07a224 */ /* 0x000fca00078e0000 */
[----:B--2---:R0:W-:Y:S02]  /*16600*/  @!P2 LDGSTS.E.BYPASS.LTC128B.128 [R10+0xd000], desc[UR40][R6.64], !P0 ;  /* 0x0d000000060aafae */ /* 0x0041e4000c101d68 */
.L_x_2153:
        /* <DEDUP_REMOVED lines=10> */
.L_x_2045:
        /* <DEDUP_REMOVED lines=18> */
.L_x_2154:
[----:B------:R-:W-:Y:S05]  /*167d0*/  BSYNC B0 ;  /* 0x0000000000007941 */ /* 0x000fea0003800000 */
.L_x_2046:
[----:B------:R-:W2:Y:S02]  /*167e0*/  LDL R0, [R1+0x18] ;  /* 0x0000180001007983 */ /* 0x000ea40000100800 */
[----:B--2---:R-:W-:-:S13]  /*167f0*/  ISETP.GE.AND P0, PT, R0, 0x2, PT ;  /* 0x000000020000780c */ /* 0x004fda0003f06270 */
[----:B------:R-:W-:Y:S05]  /*16800*/  @!P0 BRA `(.L_x_2048) ;  /* 0x0000000800f08947 */ /* 0x000fea0003800000 */
[----:B------:R-:W-:Y:S02]  /*16810*/  VIADD R0, R0, 0xfffffffe ;  /* 0xfffffffe00007836 */ /* 0x000fe40000000000 */
[----:B0-----:R-:W-:Y:S02]  /*16820*/  IMAD.MOV.U32 R6, RZ, RZ, R24 ;  /* 0x000000ffff067224 */ /* 0x001fe400078e0018 */
[----:B------:R-:W-:-:S07]  /*16830*/  IMAD.MOV.U32 R7, RZ, RZ, R26 ;  /* 0x000000ffff077224 */ /* 0x000fce00078e001a */
.L_x_2068:
        /* <DEDUP_REMOVED lines=32> */
.L_x_2051:
        /* <DEDUP_REMOVED lines=8> */
.L_x_2155:
[----:B------:R-:W-:Y:S05]  /*16ac0*/  BSYNC B1 ;  /* 0x0000000000017941 */ /* 0x000fea0003800000 */
.L_x_2052:
        /* <DEDUP_REMOVED lines=9> */
.L_x_2055:
[----:B------:R-:W-:Y:S05]  /*16b60*/  BSYNC B1 ;  /* 0x0000000000017941 */ /* 0x000fea0003800000 */
.L_x_2054:
        /* <DEDUP_REMOVED lines=12> */
.L_x_2056:
        /* <DEDUP_REMOVED lines=13> */
.L_x_2156:
[----:B------:R-:W-:Y:S05]  /*16d00*/  BSYNC B1 ;  /* 0x0000000000017941 */ /* 0x000fea0003800000 */
.L_x_2057:
        /* <DEDUP_REMOVED lines=11> */
.L_x_2060:
[----:B------:R-:W-:Y:S05]  /*16dc0*/  BSYNC B1 ;  /* 0x0000000000017941 */ /* 0x000fea0003800000 */
.L_x_2059:
        /* <DEDUP_REMOVED lines=8> */
.L_x_2061:
        /* <DEDUP_REMOVED lines=10> */
.L_x_2050:
[----:B------:R-:W-:Y:S05]  /*16ef0*/  BSYNC B0 ;  /* 0x0000000000007941 */ /* 0x000fea0003800000 */
.L_x_2049:
[----:B-1----:R-:W2:Y:S02]  /*16f00*/  LDL R3, [R1+0x44] ;  /* 0x0000440001037983 */ /* 0x002ea40000100800 */
[----:B--2---:R-:W-:-:S13]  /*16f10*/  ISETP.NE.AND P0, PT, R3, 0x3, PT ;  /* 0x000000030300780c */ /* 0x004fda0003f05270 */
[----:B------:R-:W-:Y:S05]  /*16f20*/  @!P0 BRA `(.L_x_2062) ;  /* 0x0000000000048947 */ /* 0x000fea0003800000 */
[----:B------:R-:W-:Y:S01]  /*16f30*/  BPT.TRAP 0x1 ;  /* 0x000000040000795c */ /* 0x000fe20000300000 */
.L_x_2062:
        /* <DEDUP_REMOVED lines=8> */
.L_x_2157:
[----:B------:R-:W-:Y:S05]  /*16fc0*/  BSYNC B0 ;  /* 0x0000000000007941 */ /* 0x000fea0003800000 */
.L_x_2063:
[----:B------:R-:W-:Y:S05]  /*16fd0*/  @!P1 BRA `(.L_x_2065) ;  /* 0x0000000000049947 */ /* 0x000fea0003800000 */
[----:B------:R-:W-:Y:S01]  /*16fe0*/  BPT.TRAP 0x1 ;  /* 0x000000040000795c */ /* 0x000fe20000300000 */
.L_x_2065:
[----:B0-----:R-:W-:Y:S01]  /*16ff0*/  SHF.L.U32 R2, R7, 0x1f, RZ ;  /* 0x0000001f07027819 */ /* 0x001fe200000006ff */
[----:B------:R-:W-:-:S03]  /*17000*/  IMAD R10, R6, 0x2800, RZ ;  /* 0x00002800060a7824 */ /* 0x000fc600078e02ff */
[----:B------:R-:W0:Y:S02]  /*17010*/  SYNCS.PHASECHK.TRANS64.TRYWAIT P0, [R3+URZ+0x13260], R2 ;  /* 0x01326002030075a7 */ /* 0x000e24000800017f */
[----:B0-----:R-:W-:Y:S05]  /*17020*/  @!P0 BRA `(.L_x_2066) ;  /* 0x0000002c00988947 */ /* 0x001fea0003800000 */
.L_x_2158:
        /* <DEDUP_REMOVED lines=45> */
.L_x_2067:
        /* <DEDUP_REMOVED lines=13> */
.L_x_2048:
        /* <DEDUP_REMOVED lines=19> */
.L_x_2070:
[----:B------:R-:W-:Y:S05]  /*17500*/  BSYNC B0 ;  /* 0x0000000000007941 */ /* 0x000fea0003800000 */
.L_x_2069:
[----:B------:R-:W-:Y:S05]  /*17510*/  @!P2 BRA `(.L_x_2071) ;  /* 0x000000000004a947 */ /* 0x000fea0003800000 */
[----:B------:R-:W-:Y:S01]  /*17520*/  BPT.TRAP 0x1 ;  /* 0x000000040000795c */ /* 0x000fe20000300000 */
.L_x_2071:
        /* <DEDUP_REMOVED lines=8> */
.L_x_2159:
[----:B------:R-:W-:Y:S05]  /*175b0*/  BSYNC B0 ;  /* 0x0000000000007941 */ /* 0x000fea0003800000 */
.L_x_2072:
[----:B------:R-:W-:Y:S05]  /*175c0*/  @!P2 BRA `(.L_x_2074) ;  /* 0x000000000004a947 */ /* 0x000fea0003800000 */
[----:B------:R-:W-:Y:S01]  /*175d0*/  BPT.TRAP 0x1 ;  /* 0x000000040000795c */ /* 0x000fe20000300000 */
.L_x_2074:
[----:B-1----:R-:W-:-:S04]  /*175e0*/  SHF.L.U32 R0, R26, 0x1f, RZ ;  /* 0x0000001f1a007819 */ /* 0x002fc800000006ff */
[----:B------:R-:W1:Y:S02]  /*175f0*/  SYNCS.PHASECHK.TRANS64.TRYWAIT P1, [R3+URZ+0x13260], R0 ;  /* 0x01326000030075a7 */ /* 0x000e64000802017f */
[----:B-1----:R-:W-:Y:S05]  /*17600*/  @!P1 BRA `(.L_x_2075) ;  /* 0x0000002800489947 */ /* 0x002fea0003800000 */
.L_x_2160:
        /* <DEDUP_REMOVED lines=46> */
.L_x_2076:
        /* <DEDUP_REMOVED lines=10> */
.L_x_2025:
[----:B------:R-:W2:Y:S02]  /*17990*/  LDL R0, [R1] ;  /* 0x0000000001007983 */ /* 0x000ea40000100800 */
[----:B--2---:R-:W-:-:S13]  /*179a0*/  LOP3.LUT P0, RZ, R0, 0x2, RZ, 0xc0, !PT ;  /* 0x0000000200ff7812 */ /* 0x004fda000780c0ff */
[----:B------:R-:W-:Y:S05]  /*179b0*/  @!P0 BRA `(.L_x_2077) ;  /* 0x0000000000248947 */ /* 0x000fea0003800000 */
[----:B------:R-:W-:Y:S05]  /*179c0*/  WARPSYNC.ALL ;  /* 0x0000000000007948 */ /* 0x000fea0003800000 */
[----:B------:R-:W2:Y:S08]  /*179d0*/  S2UR UR5, SR_CgaCtaId ;  /* 0x00000000000579c3 */ /* 0x000eb00000008800 */
[----:B------:R-:W-:Y:S06]  /*179e0*/  BAR.SYNC.DEFER_BLOCKING 0x5, 0x200 ;  /* 0x0148000000007b1d */ /* 0x000fec0000010000 */
[----:B------:R-:W-:-:S02]  /*179f0*/  UMOV UR4, 0x400 ;  /* 0x0000040000047882 */ /* 0x000fc40000000000 */
[----:B--2---:R-:W-:-:S06]  /*17a00*/  ULEA UR4, UR5, UR4, 0x18 ;  /* 0x0000000405047291 */ /* 0x004fcc000f8ec03f */
[----:B------:R-:W-:-:S05]  /*17a10*/  IMAD.U32 R22, RZ, RZ, UR4 ;  /* 0x00000004ff167e24 */ /* 0x000fca000f8e00ff */
[----:B------:R2:W3:Y:S01]  /*17a20*/  LDS.128 R16, [R22+0x132d0] ;  /* 0x0132d00016107984 */ /* 0x0004e20000000c00 */
[----:B------:R-:W-:Y:S06]  /*17a30*/  BAR.ARV 0x4, 0x200 ;  /* 0x0108000000007b1d */ /* 0x000fec0000002000 */
[----:B------:R-:W-:Y:S05]  /*17a40*/  BRA `(.L_x_2078) ;  /* 0x0000000800cc7947 */ /* 0x000fea0003800000 */
.L_x_2077:
[----:B------:R-:W2:Y:S01]  /*17a50*/  S2R R0, SR_TID.X ;  /* 0x0000000000007919 */ /* 0x000ea20000002100 */
[----:B------:R-:W-:Y:S01]  /*17a60*/  UMOV UR4, 0xffffffff ;  /* 0xffffffff00047882 */ /* 0x000fe20000000000 */
[----:B--2---:R-:W-:-:S04]  /*17a70*/  LOP3.LUT R7, R0, 0x1f, RZ, 0xc0, !PT ;  /* 0x0000001f00077812 */ /* 0x004fc800078ec0ff */
        /* <DEDUP_REMOVED lines=32> */
[----:B------:R0:W2:Y:S02]  /*17c80*/  SHFL.IDX PT, R14, R3, 0x1f, 0x1f ;  /* 0x03e01f00030e7f89 */ /* 0x0000a400000e0000 */
.L_x_2170:
[----:B------:R-:W-:Y:S02]  /*17c90*/  ULDC UR4, c[0x0][0xc38] ;  /* 0x00030e0000047ab9 */ /* 0x000fe40000000800 */
[----:B------:R-:W-:-:S04]  /*17ca0*/  IMAD.U32 R4, RZ, RZ, UR4 ;  /* 0x00000004ff047e24 */ /* 0x000fc8000f8e00ff */
[----:B--2---:R-:W-:-:S04]  /*17cb0*/  IMAD R5, R14, R4, RZ ;  /* 0x000000040e057224 */ /* 0x004fc800078e02ff */
[----:B------:R-:W-:-:S05]  /*17cc0*/  IMAD.IADD R16, R16, 0x1, R5 ;  /* 0x0000000110107824 */ /* 0x000fca00078e0205 */
[----:B------:R-:W-:-:S13]  /*17cd0*/  ISETP.GT.AND P6, PT, R16, R0, PT ;  /* 0x000000001000720c */ /* 0x000fda0003fc4270 */
[----:B------:R-:W-:Y:S05]  /*17ce0*/  @P6 BRA `(.L_x_2080) ;  /* 0x00000000009c6947 */ /* 0x000fea0003800000 */
.L_x_2085:
[----:B------:R-:W2:Y:S01]  /*17cf0*/  LDC R4, c[0x0][0xc3c] ;  /* 0x00030f00ff047b82 */ /* 0x000ea20000000800 */
[----:B------:R-:W-:-:S05]  /*17d00*/  VIADD R19, R19, 0x1f ;  /* 0x0000001f13137836 */ /* 0x000fca0000000000 */
[----:B--2---:R-:W-:-:S13]  /*17d10*/  ISETP.GE.AND P6, PT, R19, R4, PT ;  /* 0x000000041300720c */ /* 0x004fda0003fc6270 */
[----:B------:R-:W-:Y:S05]  /*17d20*/  @P6 BRA `(.L_x_2081) ;  /* 0x0000000400d06947 */ /* 0x000fea0003800000 */
[----:B------:R-:W2:Y:S01]  /*17d30*/  S2R R2, SR_TID.X ;  /* 0x0000000000027919 */ /* 0x000ea20000002100 */
[----:B------:R-:W-:Y:S01]  /*17d40*/  BSSY B0, `(.L_x_2082) ;  /* 0x0000009000007945 */ /* 0x000fe20003800000 */
[----:B--2---:R-:W-:-:S05]  /*17d50*/  LOP3.LUT R2, R2, 0x1f, RZ, 0xc0, !PT ;  /* 0x0000001f02027812 */ /* 0x004fca00078ec0ff */
[----:B------:R-:W-:Y:S02]  /*17d60*/  IMAD.IADD R5, R19, 0x1, R2 ;  /* 0x0000000113057824 */ /* 0x000fe400078e0202 */
[----:B------:R-:W-:-:S03]  /*17d70*/  IMAD.MOV.U32 R2, RZ, RZ, RZ ;  /* 0x000000ffff027224 */ /* 0x000fc600078e00ff */
[----:B------:R-:W-:-:S13]  /*17d80*/  ISETP.GE.OR P6, PT, R5, R4, !P0 ;  /* 0x000000040500720c */ /* 0x000fda00047c6670 */
[----:B------:R-:W-:Y:S05]  /*17d90*/  @P6 BRA `(.L_x_2083) ;  /* 0x00000000000c6947 */ /* 0x000fea0003800000 */
[----:B0-----:R-:W0:Y:S02]  /*17da0*/  LDC.64 R2, c[0x0][0xc80] ;  /* 0x00032000ff027b82 */ /* 0x001e240000000a00 */
[----:B0-----:R-:W-:-:S06]  /*17db0*/  IMAD.WIDE R2, R5, 0x4, R2 ;  /* 0x0000000405027825 */ /* 0x001fcc00078e0202 */
[----:B------:R2:W5:Y:S02]  /*17dc0*/  LDG.E R2, desc[UR40][R2.64] ;  /* 0x0000002802027981 */ /* 0x000564000c1e1900 */
.L_x_2083:
[----:B------:R-:W-:Y:S05]  /*17dd0*/  BSYNC B0 ;  /* 0x0000000000007941 */ /* 0x000fea0003800000 */
.L_x_2082:
[----:B------:R-:W-:-:S03]  /*17de0*/  UMOV UR4, 0xffffffff ;  /* 0xffffffff00047882 */ /* 0x000fc60000000000 */
[----:B------:R-:W-:Y:S05]  /*17df0*/  BRA.DIV UR4, `(.L_x_2084) ;  /* 0x0000002604847947 */ /* 0x000fea000b800000 */
[----:B-----5:R-:W3:Y:S02]  /*17e00*/  SHFL.UP PT, R14, R2, 0x1, RZ ;  /* 0x04200000020e7989 */ /* 0x020ee400000e00ff */
[----:B---3--:R-:W-:-:S05]  /*17e10*/  SEL R13, R14, RZ, P1 ;  /* 0x000000ff0e0d7207 */ /* 0x008fca0000800000 */
[----:B------:R-:W-:-:S05]  /*17e20*/  IMAD.IADD R13, R2, 0x1, R13 ;  /* 0x00000001020d7824 */ /* 0x000fca00078e020d */
[----:B------:R-:W3:Y:S02]  /*17e30*/  SHFL.UP PT, R14, R13, 0x2, RZ ;  /* 0x044000000d0e7989 */ /* 0x000ee400000e00ff */
        /* <DEDUP_REMOVED lines=8> */
[----:B------:R-:W0:Y:S02]  /*17ec0*/  SHFL.UP PT, R14, R6, 0x10, RZ ;  /* 0x06000000060e7989 */ /* 0x000e2400000e00ff */
[----:B0-2---:R-:W-:-:S05]  /*17ed0*/  SEL R3, R14, RZ, P5 ;  /* 0x000000ff0e037207 */ /* 0x005fca0002800000 */
[----:B------:R-:W-:-:S05]  /*17ee0*/  IMAD.IADD R3, R6, 0x1, R3 ;  /* 0x0000000106037824 */ /* 0x000fca00078e0203 */
[----:B------:R0:W2:Y:S02]  /*17ef0*/  SHFL.IDX PT, R14, R3, 0x1f, 0x1f ;  /* 0x03e01f00030e7f89 */ /* 0x0000a400000e0000 */
.L_x_2178:
[----:B------:R-:W-:Y:S02]  /*17f00*/  ULDC UR4, c[0x0][0xc38] ;  /* 0x00030e0000047ab9 */ /* 0x000fe40000000800 */
[----:B------:R-:W-:-:S04]  /*17f10*/  IMAD.U32 R4, RZ, RZ, UR4 ;  /* 0x00000004ff047e24 */ /* 0x000fc8000f8e00ff */
[----:B--2---:R-:W-:-:S04]  /*17f20*/  IMAD R5, R14, R4, RZ ;  /* 0x000000040e057224 */ /* 0x004fc800078e02ff */
[----:B------:R-:W-:-:S05]  /*17f30*/  IMAD.IADD R16, R5, 0x1, R16 ;  /* 0x0000000105107824 */ /* 0x000fca00078e0210 */
[----:B------:R-:W-:-:S13]  /*17f40*/  ISETP.GT.AND P6, PT, R16, R0, PT ;  /* 0x000000001000720c */ /* 0x000fda0003fc4270 */
[----:B------:R-:W-:Y:S05]  /*17f50*/  @!P6 BRA `(.L_x_2085) ;  /* 0xfffffffc0064e947 */ /* 0x000fea000383ffff */
.L_x_2080:
[----:B------:R-:W-:Y:S01]  /*17f60*/  IMAD.IADD R16, R16, 0x1, -R5 ;  /* 0x0000000110107824 */ /* 0x000fe200078e0a05 */
[----:B------:R-:W-:-:S03]  /*17f70*/  UMOV UR4, 0xffffffff ;  /* 0xffffffff00047882 */ /* 0x000fc60000000000 */
[----:B------:R-:W-:-:S05]  /*17f80*/  IMAD R5, R3, R4, R16 ;  /* 0x0000000403057224 */ /* 0x000fca00078e0210 */
[----:B------:R-:W-:Y:S01]  /*17f90*/  ISETP.GT.AND P6, PT, R5, R0, PT ;  /* 0x000000000500720c */ /* 0x000fe20003fc4270 */
[----:B------:R-:W-:-:S12]  /*17fa0*/  BRA.DIV UR4, `(.L_x_2086) ;  /* 0x0000002604d47947 */ /* 0x000fd8000b800000 */
[----:B------:R-:W-:-:S04]  /*17fb0*/  VOTE.ANY R5, PT, !P6 ;  /* 0x0000000000057806 */ /* 0x000fc800070e0100 */
[----:B------:R-:W2:Y:S02]  /*17fc0*/  POPC R6, R5 ;  /* 0x0000000500067309 */ /* 0x000ea40000000000 */
[----:B--2---:R2:W3:Y:S02]  /*17fd0*/  SHFL.IDX PT, R17, R2, R6, 0x1f ;  /* 0x00001f0602117589 */ /* 0x0044e400000e0000 */
.L_x_2182:
[----:B------:R-:W-:Y:S01]  /*17fe0*/  ISETP.NE.AND P0, PT, R5, RZ, PT ;  /* 0x000000ff0500720c */ /* 0x000fe20003f05270 */
[----:B------:R-:W-:-:S12]  /*17ff0*/  IMAD.MOV.U32 R5, RZ, RZ, RZ ;  /* 0x000000ffff057224 */ /* 0x000fd800078e00ff */
[----:B------:R-:W-:Y:S05]  /*18000*/  @!P0 BRA `(.L_x_2087) ;  /* 0x0000000000108947 */ /* 0x000fea0003800000 */
[----:B------:R-:W-:Y:S01]  /*18010*/  UMOV UR4, 0xffffffff ;  /* 0xffffffff00047882 */ /* 0x000fe20000000000 */
[----:B------:R-:W-:Y:S02]  /*18020*/  VIADD R12, R6, 0xffffffff ;  /* 0xffffffff060c7836 */ /* 0x000fe40000000000 */
[----:B------:R-:W-:Y:S05]  /*18030*/  BRA.DIV UR4, `(.L_x_2088) ;  /* 0x0000002604f87947 */ /* 0x000fea000b800000 */
[----:B------:R4:W0:Y:S02]  /*18040*/  SHFL.IDX PT, R5, R3, R12, 0x1f ;  /* 0x00001f0c03057589 */ /* 0x00082400000e0000 */
.L_x_2087:
[----:B0-2-4-:R-:W0:Y:S01]  /*18050*/  LDC.64 R2, c[0x0][0xc90] ;  /* 0x00032400ff027b82 */ /* 0x015e220000000a00 */
[----:B------:R-:W-:-:S04]  /*18060*/  IMAD.IADD R19, R6, 0x1, R19 ;  /* 0x0000000106137824 */ /* 0x000fc800078e0213 */
[----:B0-----:R-:W-:-:S05]  /*18070*/  IMAD.WIDE R2, R19, 0x4, R2 ;  /* 0x0000000413027825 */ /* 0x001fca00078e0202 */
[----:B------:R-:W3:Y:S01]  /*18080*/  LDG.E R7, desc[UR40][R2.64] ;  /* 0x0000002802077981 */ /* 0x000ee2000c1e1900 */
[----:B------:R-:W-:-:S04]  /*18090*/  IMAD R16, R5, R4, R16 ;  /* 0x0000000405107224 */ /* 0x000fc800078e0210 */
[----:B------:R-:W-:Y:S02]  /*180a0*/  IMAD.IADD R0, R0, 0x1, -R16 ;  /* 0x0000000100007824 */ /* 0x000fe400078e0a10 */
[----:B---3--:R-:W-:-:S05]  /*180b0*/  IMAD R6, R17, R7, RZ ;  /* 0x0000000711067224 */ /* 0x008fca00078e02ff */
        /* <DEDUP_REMOVED lines=59> */
.L_x_2081:
[----:B------:R-:W-:Y:S01]  /*18470*/  UMOV UR4, URZ ;  /* 0x0000003f00047c82 */ /* 0x000fe20008000000 */
[----:B------:R-:W-:Y:S01]  /*18480*/  UMOV UR5, URZ ;  /* 0x0000003f00057c82 */ /* 0x000fe20008000000 */
[----:B------:R-:W-:Y:S01]  /*18490*/  ULDC UR6, c[0x0][0xc3c] ;  /* 0x00030f0000067ab9 */ /* 0x000fe20000000800 */
[----:B------:R-:W-:Y:S02]  /*184a0*/  IMAD.MOV.U32 R16, RZ, RZ, R0 ;  /* 0x000000ffff107224 */ /* 0x000fe400078e0000 */
[----:B------:R-:W-:Y:S02]  /*184b0*/  IMAD.U32 R17, RZ, RZ, UR4 ;  /* 0x00000004ff117e24 */ /* 0x000fe4000f8e00ff */
[----:B------:R-:W-:Y:S02]  /*184c0*/  IMAD.U32 R18, RZ, RZ, UR5 ;  /* 0x00000005ff127e24 */ /* 0x000fe4000f8e00ff */
[----:B------:R-:W-:-:S07]  /*184d0*/  IMAD.U32 R19, RZ, RZ, UR6 ;  /* 0x00000006ff137e24 */ /* 0x000fce000f8e00ff */
.L_x_2089:
[----:B------:R-:W2:Y:S01]  /*184e0*/  S2R R0, SR_TID.X ;  /* 0x0000000000007919 */ /* 0x000ea20000002100 */
[----:B------:R-:W-:Y:S05]  /*184f0*/  WARPSYNC.ALL ;  /* 0x0000000000007948 */ /* 0x000fea0003800000 */
[----:B------:R-:W-:Y:S01]  /*18500*/  BAR.SYNC.DEFER_BLOCKING 0x4, 0x200 ;  /* 0x0108000000007b1d */ /* 0x000fe20000010000 */
[----:B--2---:R-:W-:-:S04]  /*18510*/  LOP3.LUT R0, R0, 0x1f, RZ, 0xc0, !PT ;  /* 0x0000001f00007812 */ /* 0x004fc800078ec0ff */
[----:B------:R-:W-:-:S13]  /*18520*/  ISETP.NE.AND P0, PT, R0, RZ, PT ;  /* 0x000000ff0000720c */ /* 0x000fda0003f05270 */
[----:B0-----:R-:W0:Y:S01]  /*18530*/  @!P0 S2R R3, SR_CgaCtaId ;  /* 0x0000000000038919 */ /* 0x001e220000008800 */
[----:B------:R-:W-:-:S04]  /*18540*/  @!P0 MOV R0, 0x400 ;  /* 0x0000040000008802 */ /* 0x000fc80000000f00 */
[----:B0-----:R-:W-:-:S05]  /*18550*/  @!P0 LEA R22, R3, R0, 0x18 ;  /* 0x0000000003168211 */ /* 0x001fca00078ec0ff */
[----:B------:R4:W-:Y:S01]  /*18560*/  @!P0 STS.128 [R22+0x132d0], R16 ;  /* 0x0132d01016008388 */ /* 0x0009e20000000c00 */
[----:B------:R-:W-:Y:S06]  /*18570*/  BAR.ARV 0x5, 0x200 ;  /* 0x0148000000007b1d */ /* 0x000fec0000002000 */
.L_x_2078:
[----:B------:R-:W-:Y:S02]  /*18580*/  ULDC UR4, c[0x0][0xc3c] ;  /* 0x00030f0000047ab9 */ /* 0x000fe40000000800 */
[----:B---3--:R-:W-:-:S13]  /*18590*/  ISETP.GE.AND P0, PT, R19, UR4, PT ;  /* 0x0000000413007c0c */ /* 0x008fda000bf06270 */
[----:B------:R-:W-:Y:S05]  /*185a0*/  @!P0 BRA `(.L_x_2090) ;  /* 0xffffffb000ec8947 */ /* 0x000fea000383ffff */
[----:B------:R-:W-:Y:S05]  /*185b0*/  BSYNC B7 ;  /* 0x0000000000077941 */ /* 0x000fea0003800000 */
.L_x_1988:
[----:B0-----:R-:W3:Y:S01]  /*185c0*/  LDL.LU R0, [R1+0x3c] ;  /* 0x00003c0001007983 */ /* 0x001ee20000300800 */
[----:B------:R-:W-:Y:S01]  /*185d0*/  BSSY B0, `(.L_x_2091) ;  /* 0x000000b000007945 */ /* 0x000fe20003800000 */
[----:B------:R-:W0:Y:S01]  /*185e0*/  S2R R5, SR_CgaCtaId ;  /* 0x0000000000057919 */ /* 0x000e220000008800 */
[----:B---3--:R-:W-:-:S05]  /*185f0*/  VIADD R0, R0, 0x1 ;  /* 0x0000000100007836 */ /* 0x008fca0000000000 */
        /* <DEDUP_REMOVED lines=8> */
.L_x_2185:
[----:B------:R-:W-:Y:S05]  /*18680*/  BSYNC B0 ;  /* 0x0000000000007941 */ /* 0x000fea0003800000 */
.L_x_2091:
[----:B------:R-:W-:-:S03]  /*18690*/  UMOV UR4, 0xffffffff ;  /* 0xffffffff00047882 */ /* 0x000fc60000000000 */
[----:B------:R-:W-:Y:S05]  /*186a0*/  BRA.DIV UR4, `(.L_x_2093) ;  /* 0x0000002204987947 */ /* 0x000fea000b800000 */
[----:B0-----:R-:W0:Y:S02]  /*186b0*/  S2R R0, SR_TID.X ;  /* 0x0000000000007919 */ /* 0x001e240000002100 */
[----:B0-----:R-:W-:-:S04]  /*186c0*/  SHF.R.U32.HI R0, RZ, 0x5, R0 ;  /* 0x00000005ff007819 */ /* 0x001fc80000011600 */
[----:B------:R-:W-:-:S05]  /*186d0*/  LOP3.LUT R0, R0, 0x3, RZ, 0xc0, !PT ;  /* 0x0000000300007812 */ /* 0x000fca00078ec0ff */
[----:B------:R0:W3:Y:S02]  /*186e0*/  SHFL.IDX PT, R14, R0, RZ, 0x1f ;  /* 0x00001fff000e7589 */ /* 0x0000e400000e0000 */
.L_x_2188:
[----:B---3--:R-:W-:-:S13]  /*186f0*/  ISETP.NE.AND P0, PT, R14, RZ, PT ;  /* 0x000000ff0e00720c */ /* 0x008fda0003f05270 */
[----:B------:R-:W-:Y:S05]  /*18700*/  @P0 BRA `(.L_x_1867) ;  /* 0x0000000000a40947 */ /* 0x000fea0003800000 */
[----:B------:R-:W-:-:S03]  /*18710*/  UMOV UR4, 0xffffffff ;  /* 0xffffffff00047882 */ /* 0x000fc60000000000 */
[----:B------:R-:W-:Y:S05]  /*18720*/  BRA.DIV UR4, `(.L_x_2094) ;  /* 0x0000002204ac7947 */ /* 0x000fea000b800000 */
[----:B------:R-:W-:-:S13]  /*18730*/  ELECT P6, URZ, PT ;  /* 0x00000000003f782f */ /* 0x000fda00038c0000 */
.L_x_2191:
[----:B------:R-:W-:Y:S05]  /*18740*/  @!P6 BRA `(.L_x_1867) ;  /* 0x000000000094e947 */ /* 0x000fea0003800000 */
[----:B0-----:R-:W3:Y:S02]  /*18750*/  LDL.LU R0, [R1+0x38] ;  /* 0x0000380001007983 */ /* 0x001ee40000300800 */
[----:B---3--:R-:W-:-:S04]  /*18760*/  LOP3.LUT R0, R0, 0x2, RZ, 0xfc, !PT ;  /* 0x0000000200007812 */ /* 0x008fc800078efcff */
[----:B------:R-:W-:-:S13]  /*18770*/  ISETP.NE.AND P0, PT, R0, 0x3, PT ;  /* 0x000000030000780c */ /* 0x000fda0003f05270 */
[----:B------:R-:W-:Y:S05]  /*18780*/  @!P0 BRA `(.L_x_2095) ;  /* 0x0000000000048947 */ /* 0x000fea0003800000 */
[----:B------:R-:W-:Y:S01]  /*18790*/  BPT.TRAP 0x1 ;  /* 0x000000040000795c */ /* 0x000fe20000300000 */
.L_x_2095:
        /* <DEDUP_REMOVED lines=12> */
.L_x_2192:
[----:B------:R-:W3:Y:S02]  /*18860*/  SYNCS.PHASECHK.TRANS64.TRYWAIT P1, [R3+URZ], R0 ;  /* 0x00000000030075a7 */ /* 0x000ee4000802017f */
[----:B---3--:R-:W-:Y:S05]  /*18870*/  @!P1 BRA `(.L_x_2097) ;  /* 0x00000020008c9947 */ /* 0x008fea0003800000 */
.L_x_2193:
[----:B------:R-:W-:Y:S05]  /*18880*/  @!P0 BRA `(.L_x_2098) ;  /* 0x0000000000048947 */ /* 0x000fea0003800000 */
[----:B------:R-:W-:Y:S01]  /*18890*/  BPT.TRAP 0x1 ;  /* 0x000000040000795c */ /* 0x000fe20000300000 */
.L_x_2098:
[----:B---3--:R-:W-:-:S04]  /*188a0*/  IMAD R3, R24, 0x8, R9 ;  /* 0x0000000818037824 */ /* 0x008fc800078e0209 */
[----:B------:R-:W3:Y:S02]  /*188b0*/  SYNCS.PHASECHK.TRANS64.TRYWAIT P1, [R3+URZ+0x13260], R2 ;  /* 0x01326002030075a7 */ /* 0x000ee4000802017f */
[----:B---3--:R-:W-:Y:S05]  /*188c0*/  @!P1 BRA `(.L_x_2099) ;  /* 0x00000020008c9947 */ /* 0x008fea0003800000 */
.L_x_2194:
[----:B------:R-:W-:Y:S05]  /*188d0*/  @!P0 BRA `(.L_x_2100) ;  /* 0x0000000000048947 */ /* 0x000fea0003800000 */
[----:B------:R-:W-:Y:S01]  /*188e0*/  BPT.TRAP 0x1 ;  /* 0x000000040000795c */ /* 0x000fe20000300000 */
.L_x_2100:
[----:B------:R-:W-:-:S04]  /*188f0*/  IMAD R5, R4, 0x8, R9 ;  /* 0x0000000804057824 */ /* 0x000fc800078e0209 */
[----:B------:R-:W5:Y:S02]  /*18900*/  SYNCS.PHASECHK.TRANS64.TRYWAIT P1, [R5+URZ+0x13260], R0 ;  /* 0x01326000050075a7 */ /* 0x000f64000802017f */
[----:B-----5:R-:W-:Y:S05]  /*18910*/  @!P1 BRA `(.L_x_2101) ;  /* 0x00000020008c9947 */ /* 0x020fea0003800000 */
.L_x_2195:
[----:B------:R-:W-:Y:S05]  /*18920*/  @!P0 BRA `(.L_x_2102) ;  /* 0x0000000000048947 */ /* 0x000fea0003800000 */
[----:B------:R-:W-:Y:S01]  /*18930*/  BPT.TRAP 0x1 ;  /* 0x000000040000795c */ /* 0x000fe20000300000 */
.L_x_2102:
[----:B------:R-:W5:Y:S02]  /*18940*/  SYNCS.PHASECHK.TRANS64.TRYWAIT P0, [R3+URZ+0x13280], R2 ;  /* 0x01328002030075a7 */ /* 0x000f64000800017f */
[----:B-----5:R-:W-:Y:S05]  /*18950*/  @!P0 BRA `(.L_x_2103) ;  /* 0x0000002000908947 */ /* 0x020fea0003800000 */
.L_x_2104:
[----:B------:R0:W0:Y:S02]  /*18960*/  SYNCS.PHASECHK.TRANS64.TRYWAIT P0, [R5+URZ+0x13280], R0 ;  /* 0x01328000050075a7 */ /* 0x000024000800017f */
[----:B0-----:R-:W-:Y:S05]  /*18970*/  @!P0 NANOSLEEP.SYNCS 0x989680 ;  /* 0x009896800000895d */ /* 0x001fea0003900000 */
[----:B------:R-:W0:Y:S02]  /*18980*/  @!P0 SYNCS.PHASECHK.TRANS64 P0, [R5+URZ+0x13280], R0 ;  /* 0x01328000050085a7 */ /* 0x000e24000800007f */
[----:B0-----:R-:W-:Y:S05]  /*18990*/  @!P0 BRA `(.L_x_2104) ;  /* 0xfffffffc00f08947 */ /* 0x001fea000383ffff */
.L_x_1867:
[----:B------:R-:W-:Y:S05]  /*189a0*/  BSYNC B8 ;  /* 0x0000000000087941 */ /* 0x000fea0003800000 */
.L_x_1864:
[----:B------:R-:W-:Y:S05]  /*189b0*/  EXIT ;  /* 0x000000000000794d */ /* 0x000fea0003800000 */
.L_x_1883:
[----:B0-----:R0:W1:Y:S02]  /*189c0*/  SYNCS.PHASECHK.TRANS64.TRYWAIT P5, [R74+URZ+0x13290], R75 ;  /* 0x0132904b4a0075a7 */ /* 0x00106400080a017f */
[----:B-1----:R-:W-:Y:S05]  /*189d0*/  @!P5 NANOSLEEP.SYNCS 0x989680 ;  /* 0x009896800000d95d */ /* 0x002fea0003900000 */
[----:B------:R-:W1:Y:S02]  /*189e0*/  @!P5 SYNCS.PHASECHK.TRANS64 P5, [R74+URZ+0x13290], R75 ;  /* 0x0132904b4a00d5a7 */ /* 0x000e6400080a007f */
[----:B-1----:R-:W-:Y:S05]  /*189f0*/  @!P5 BRA `(.L_x_1883) ;  /* 0xfffffffc00f0d947 */ /* 0x002fea000383ffff */
[----:B------:R-:W-:Y:S05]  /*18a00*/  BRA `(.L_x_2105) ;  /* 0xfffffe9c00647947 */ /* 0x000fea000383ffff */
.L_x_1893:
[----:B0-----:R0:W1:Y:S02]  /*18a10*/  SYNCS.PHASECHK.TRANS64.TRYWAIT P5, [R74+URZ+0x13290], R75 ;  /* 0x0132904b4a0075a7 */ /* 0x00106400080a017f */
[----:B-1----:R-:W-:Y:S05]  /*18a20*/  @!P5 NANOSLEEP.SYNCS 0x989680 ;  /* 0x009896800000d95d */ /* 0x002fea0003900000 */
[----:B------:R-:W1:Y:S02]  /*18a30*/  @!P5 SYNCS.PHASECHK.TRANS64 P5, [R74+URZ+0x13290], R75 ;  /* 0x0132904b4a00d5a7 */ /* 0x000e6400080a007f */
[----:B-1----:R-:W-:Y:S05]  /*18a40*/  @!P5 BRA `(.L_x_1893) ;  /* 0xfffffffc00f0d947 */ /* 0x002fea000383ffff */
[----:B------:R-:W-:Y:S05]  /*18a50*/  BRA `(.L_x_2106) ;  /* 0xfffffeac00847947 */ /* 0x000fea000383ffff */
.L_x_1898:
[----:B0-----:R0:W1:Y:S02]  /*18a60*/  SYNCS.PHASECHK.TRANS64.TRYWAIT P1, [R74+URZ+0x13290], R75 ;  /* 0x0132904b4a0075a7 */ /* 0x001064000802017f */
[----:B-1----:R-:W-:Y:S05]  /*18a70*/  @!P1 NANOSLEEP.SYNCS 0x989680 ;  /* 0x009896800000995d */ /* 0x002fea0003900000 */
[----:B------:R-:W1:Y:S02]  /*18a80*/  @!P1 SYNCS.PHASECHK.TRANS64 P1, [R74+URZ+0x13290], R75 ;  /* 0x0132904b4a0095a7 */ /* 0x000e64000802007f */
[----:B-1----:R-:W-:Y:S05]  /*18a90*/  @!P1 BRA `(.L_x_1898) ;  /* 0xfffffffc00f09947 */ /* 0x002fea000383ffff */
[----:B------:R-:W-:Y:S05]  /*18aa0*/  BRA `(.L_x_2107) ;  /* 0xfffffebc00947947 */ /* 0x000fea000383ffff */
.L_x_1902:
[----:B------:R0:W0:Y:S02]  /*18ab0*/  SYNCS.PHASECHK.TRANS64.TRYWAIT P0, [R74+URZ+0x132b0], R75 ;  /* 0x0132b04b4a0075a7 */ /* 0x000024000800017f */
[----:B0-----:R-:W-:Y:S05]  /*18ac0*/  @!P0 NANOSLEEP.SYNCS 0x989680 ;  /* 0x009896800000895d */ /* 0x001fea0003900000 */
[----:B------:R-:W0:Y:S02]  /*18ad0*/  @!P0 SYNCS.PHASECHK.TRANS64 P0, [R74+URZ+0x132b0], R75 ;  /* 0x0132b04b4a0085a7 */ /* 0x000e24000800007f */
[----:B0-----:R-:W-:Y:S05]  /*18ae0*/  @!P0 BRA `(.L_x_1902) ;  /* 0xfffffffc00f08947 */ /* 0x001fea000383ffff */
[----:B------:R-:W-:Y:S05]  /*18af0*/  BRA `(.L_x_2108) ;  /* 0xfffffebc00f47947 */ /* 0x000fea000383ffff */
.L_x_1920:
[----:B------:R-:W-:Y:S01]  /*18b00*/  BSSY B1, `(.L_x_2109) ;  /* 0x0000007000017945 */ /* 0x000fe20003800000 */
[----:B------:R-:W-:Y:S02]  /*18b10*/  IMAD.MOV.U32 R12, RZ, RZ, RZ ;  /* 0x000000ffff0c7224 */ /* 0x000fe400078e00ff */
[----:B------:R-:W-:Y:S02]  /*18b20*/  IMAD.MOV.U32 R11, RZ, RZ, 0x1e1f ;  /* 0x00001e1fff0b7424 */ /* 0x000fe400078e00ff */
[----:B------:R-:W-:-:S07]  /*18b30*/  IMAD.MOV.U32 R15, RZ, RZ, -0x1 ;  /* 0xffffffffff0f7424 */ /* 0x000fce00078e00ff */
[----:B------:R-:W-:Y:S05]  /*18b40*/  WARPSYNC.COLLECTIVE R15, `(.L_x_2110) ;  /* 0x000000000f087348 */ /* 0x000fea0003c00000 */
[----:B------:R0:W1:Y:S02]  /*18b50*/  SHFL.IDX P6, R14, R13, R12, R11 ;  /* 0x0000000c0d0e7389 */ /* 0x00006400000c000b */
[----:B01----:R-:W-:Y:S01]  /*18b60*/  ENDCOLLECTIVE ;  /* 0x000000000000791b */ /* 0x003fe20003800000 */
.L_x_2110:
[----:B------:R-:W-:Y:S05]  /*18b70*/  BSYNC B1 ;  /* 0x0000000000017941 */ /* 0x000fea0003800000 */
.L_x_2109:
        /* <DEDUP_REMOVED lines=8> */
.L_x_2111:
[----:B------:R-:W-:Y:S02]  /*18c00*/  IMAD.MOV.U32 R13, RZ, RZ, R4 ;  /* 0x000000ffff0d7224 */ /* 0x000fe400078e0004 */
[----:B------:R-:W-:-:S07]  /*18c10*/  IMAD.MOV.U32 R3, RZ, RZ, R14 ;  /* 0x000000ffff037224 */ /* 0x000fce00078e000e */
[----:B------:R-:W-:Y:S05]  /*18c20*/  WARPSYNC.COLLECTIVE R15, `(.L_x_2112) ;  /* 0x000000000f087348 */ /* 0x000fea0003c00000 */
[----:B------:R0:W1:Y:S02]  /*18c30*/  SHFL.IDX P6, R14, R13, R12, R11 ;  /* 0x0000000c0d0e7389 */ /* 0x00006400000c000b */
[----:B01----:R-:W-:Y:S01]  /*18c40*/  ENDCOLLECTIVE ;  /* 0x000000000000791b */ /* 0x003fe20003800000 */
.L_x_2112:
[----:B------:R-:W-:Y:S02]  /*18c50*/  IMAD.MOV.U32 R13, RZ, RZ, R5 ;  /* 0x000000ffff0d7224 */ /* 0x000fe400078e0005 */
[----:B------:R-:W-:-:S07]  /*18c60*/  IMAD.MOV.U32 R4, RZ, RZ, R14 ;  /* 0x000000ffff047224 */ /* 0x000fce00078e000e */
[----:B------:R-:W-:Y:S05]  /*18c70*/  WARPSYNC.COLLECTIVE R15, `(.L_x_2113) ;  /* 0x000000000f087348 */ /* 0x000fea0003c00000 */
[----:B------:R0:W1:Y:S02]  /*18c80*/  SHFL.IDX P6, R14, R13, R12, R11 ;  /* 0x0000000c0d0e7389 */ /* 0x00006400000c000b */
[----:B01----:R-:W-:Y:S01]  /*18c90*/  ENDCOLLECTIVE ;  /* 0x000000000000791b */ /* 0x003fe20003800000 */
.L_x_2113:
[----:B------:R-:W-:Y:S05]  /*18ca0*/  BRA `(.L_x_2114) ;  /* 0xfffffecc00587947 */ /* 0x000fea000383ffff */
.L_x_1924:
[----:B-1----:R1:W2:Y:S02]  /*18cb0*/  SYNCS.PHASECHK.TRANS64.TRYWAIT P0, [R16+URZ+0x13200], R5 ;  /* 0x01320005100075a7 */ /* 0x0022a4000800017f */
[----:B--2---:R-:W-:Y:S05]  /*18cc0*/  @!P0 NANOSLEEP.SYNCS 0x989680 ;  /* 0x009896800000895d */ /* 0x004fea0003900000 */
[----:B------:R-:W2:Y:S02]  /*18cd0*/  @!P0 SYNCS.PHASECHK.TRANS64 P0, [R16+URZ+0x13200], R5 ;  /* 0x01320005100085a7 */ /* 0x000ea4000800007f */
[----:B--2---:R-:W-:Y:S05]  /*18ce0*/  @!P0 BRA `(.L_x_1924) ;  /* 0xfffffffc00f08947 */ /* 0x004fea000383ffff */
[----:B------:R-:W-:Y:S05]  /*18cf0*/  BRA `(.L_x_2115) ;  /* 0xfffffecc00f87947 */ /* 0x000fea000383ffff */
.L_x_1928:
[----:B------:R-:W-:Y:S01]  /*18d00*/  BSSY B1, `(.L_x_2116) ;  /* 0x0000007000017945 */ /* 0x000fe20003800000 */
[----:B------:R-:W-:Y:S02]  /*18d10*/  IMAD.MOV.U32 R12, RZ, RZ, RZ ;  /* 0x000000ffff0c7224 */ /* 0x000fe400078e00ff */
[----:B------:R-:W-:Y:S02]  /*18d20*/  IMAD.MOV.U32 R11, RZ, RZ, 0x1e1f ;  /* 0x00001e1fff0b7424 */ /* 0x000fe400078e00ff */
[----:B------:R-:W-:-:S07]  /*18d30*/  IMAD.MOV.U32 R15, RZ, RZ, -0x1 ;  /* 0xffffffffff0f7424 */ /* 0x000fce00078e00ff */
[----:B------:R-:W-:Y:S05]  /*18d40*/  WARPSYNC.COLLECTIVE R15, `(.L_x_2117) ;  /* 0x000000000f087348 */ /* 0x000fea0003c00000 */
[----:B------:R0:W1:Y:S02]  /*18d50*/  SHFL.IDX P6, R14, R13, R12, R11 ;  /* 0x0000000c0d0e7389 */ /* 0x00006400000c000b */
[----:B01----:R-:W-:Y:S01]  /*18d60*/  ENDCOLLECTIVE ;  /* 0x000000000000791b */ /* 0x003fe20003800000 */
.L_x_2117:
[----:B------:R-:W-:Y:S05]  /*18d70*/  BSYNC B1 ;  /* 0x0000000000017941 */ /* 0x000fea0003800000 */
.L_x_2116:
        /* <DEDUP_REMOVED lines=8> */
.L_x_2118:
[----:B------:R-:W-:Y:S02]  /*18e00*/  IMAD.MOV.U32 R13, RZ, RZ, R20 ;  /* 0x000000ffff0d7224 */ /* 0x000fe400078e0014 */
[----:B------:R-:W-:-:S07]  /*18e10*/  IMAD.MOV.U32 R3, RZ, RZ, R14 ;  /* 0x000000ffff037224 */ /* 0x000fce00078e000e */
[----:B------:R-:W-:Y:S05]  /*18e20*/  WARPSYNC.COLLECTIVE R15, `(.L_x_2119) ;  /* 0x000000000f087348 */ /* 0x000fea0003c00000 */
[----:B------:R0:W1:Y:S02]  /*18e30*/  SHFL.IDX P6, R14, R13, R12, R11 ;  /* 0x0000000c0d0e7389 */ /* 0x00006400000c000b */
[----:B01----:R-:W-:Y:S01]  /*18e40*/  ENDCOLLECTIVE ;  /* 0x000000000000791b */ /* 0x003fe20003800000 */
.L_x_2119:
[----:B------:R-:W-:Y:S02]  /*18e50*/  IMAD.MOV.U32 R13, RZ, RZ, R4 ;  /* 0x000000ffff0d7224 */ /* 0x000fe400078e0004 */
[----:B------:R-:W-:-:S07]  /*18e60*/  IMAD.MOV.U32 R20, RZ, RZ, R14 ;  /* 0x000000ffff147224 */ /* 0x000fce00078e000e */
[----:B------:R-:W-:Y:S05]  /*18e70*/  WARPSYNC.COLLECTIVE R15, `(.L_x_2120) ;  /* 0x000000000f087348 */ /* 0x000fea0003c00000 */
[----:B------:R0:W1:Y:S02]  /*18e80*/  SHFL.IDX P6, R14, R13, R12, R11 ;  /* 0x0000000c0d0e7389 */ /* 0x00006400000c000b */
[----:B01----:R-:W-:Y:S01]  /*18e90*/  ENDCOLLECTIVE ;  /* 0x000000000000791b */ /* 0x003fe20003800000 */
.L_x_2120:
[----:B------:R-:W-:Y:S05]  /*18ea0*/  BRA `(.L_x_2121) ;  /* 0xfffffee000187947 */ /* 0x000fea000383ffff */
.L_x_1932:
[----:B-1----:R1:W2:Y:S02]  /*18eb0*/  SYNCS.PHASECHK.TRANS64.TRYWAIT P1, [R16+URZ+0x13200], R21 ;  /* 0x01320015100075a7 */ /* 0x0022a4000802017f */
[----:B--2---:R-:W-:Y:S05]  /*18ec0*/  @!P1 NANOSLEEP.SYNCS 0x989680 ;  /* 0x009896800000995d */ /* 0x004fea0003900000 */
[----:B------:R-:W2:Y:S02]  /*18ed0*/  @!P1 SYNCS.PHASECHK.TRANS64 P1, [R16+URZ+0x13200], R21 ;  /* 0x01320015100095a7 */ /* 0x000ea4000802007f */
[----:B--2---:R-:W-:Y:S05]  /*18ee0*/  @!P1 BRA `(.L_x_1932) ;  /* 0xfffffffc00f09947 */ /* 0x004fea000383ffff */
[----:B------:R-:W-:Y:S05]  /*18ef0*/  BRA `(.L_x_2122) ;  /* 0xfffffee000907947 */ /* 0x000fea000383ffff */
.L_x_1936:
[----:B-1----:R1:W2:Y:S02]  /*18f00*/  SYNCS.PHASECHK.TRANS64.TRYWAIT P0, [R12+URZ+0x13230], R3 ;  /* 0x013230030c0075a7 */ /* 0x0022a4000800017f */
[----:B--2---:R-:W-:Y:S05]  /*18f10*/  @!P0 NANOSLEEP.SYNCS 0x989680 ;  /* 0x009896800000895d */ /* 0x004fea0003900000 */
[----:B------:R-:W2:Y:S02]  /*18f20*/  @!P0 SYNCS.PHASECHK.TRANS64 P0, [R12+URZ+0x13230], R3 ;  /* 0x013230030c0085a7 */ /* 0x000ea4000800007f */
[----:B--2---:R-:W-:Y:S05]  /*18f30*/  @!P0 BRA `(.L_x_1936) ;  /* 0xfffffffc00f08947 */ /* 0x004fea000383ffff */
[----:B------:R-:W-:Y:S05]  /*18f40*/  BRA `(.L_x_1935) ;  /* 0xfffffef000e07947 */ /* 0x000fea000383ffff */
.L_x_1943:
[----:B-1----:R1:W2:Y:S02]  /*18f50*/  SYNCS.PHASECHK.TRANS64.TRYWAIT P2, [R13+URZ+0x13230], R14 ;  /* 0x0132300e0d0075a7 */ /* 0x0022a4000804017f */
[----:B--2---:R-:W-:Y:S05]  /*18f60*/  @!P2 NANOSLEEP.SYNCS 0x989680 ;  /* 0x009896800000a95d */ /* 0x004fea0003900000 */
[----:B------:R-:W2:Y:S02]  /*18f70*/  @!P2 SYNCS.PHASECHK.TRANS64 P2, [R13+URZ+0x13230], R14 ;  /* 0x0132300e0d00a5a7 */ /* 0x000ea4000804007f */
[----:B--2---:R-:W-:Y:S05]  /*18f80*/  @!P2 BRA `(.L_x_1943) ;  /* 0xfffffffc00f0a947 */ /* 0x004fea000383ffff */
[----:B------:R-:W-:Y:S05]  /*18f90*/  BRA `(.L_x_1942) ;  /* 0xffffff1c00ec7947 */ /* 0x000fea000383ffff */
.L_x_1948:
[----:B-1----:R1:W2:Y:S02]  /*18fa0*/  SYNCS.PHASECHK.TRANS64.TRYWAIT P2, [R20+URZ+0x13250], R0 ;  /* 0x01325000140075a7 */ /* 0x0022a4000804017f */
[----:B--2---:R-:W-:Y:S05]  /*18fb0*/  @!P2 NANOSLEEP.SYNCS 0x989680 ;  /* 0x009896800000a95d */ /* 0x004fea0003900000 */
[----:B------:R-:W2:Y:S02]  /*18fc0*/  @!P2 SYNCS.PHASECHK.TRANS64 P2, [R20+URZ+0x13250], R0 ;  /* 0x013250001400a5a7 */ /* 0x000ea4000804007f */
[----:B--2---:R-:W-:Y:S05]  /*18fd0*/  @!P2 BRA `(.L_x_1948) ;  /* 0xfffffffc00f0a947 */ /* 0x004fea000383ffff */
[----:B------:R-:W-:Y:S05]  /*18fe0*/  BRA `(.L_x_1947) ;  /* 0xffffff24005c7947 */ /* 0x000fea000383ffff */
.L_x_1957:
[----:B-1----:R1:W2:Y:S02]  /*18ff0*/  SYNCS.PHASECHK.TRANS64.TRYWAIT P0, [R3+URZ+0x13230], R14 ;  /* 0x0132300e030075a7 */ /* 0x0022a4000800017f */
[----:B--2---:R-:W-:Y:S05]  /*19000*/  @!P0 NANOSLEEP.SYNCS 0x989680 ;  /* 0x009896800000895d */ /* 0x004fea0003900000 */
[----:B------:R-:W2:Y:S02]  /*19010*/  @!P0 SYNCS.PHASECHK.TRANS64 P0, [R3+URZ+0x13230], R14 ;  /* 0x0132300e030085a7 */ /* 0x000ea4000800007f */
[----:B--2---:R-:W-:Y:S05]  /*19020*/  @!P0 BRA `(.L_x_1957) ;  /* 0xfffffffc00f08947 */ /* 0x004fea000383ffff */
[----:B------:R-:W-:Y:S05]  /*19030*/  BRA `(.L_x_1956) ;  /* 0xffffff4c00f47947 */ /* 0x000fea000383ffff */
.L_x_1962:
[----:B-1----:R1:W2:Y:S02]  /*19040*/  SYNCS.PHASECHK.TRANS64.TRYWAIT P0, [R13+URZ+0x13250], R0 ;  /* 0x013250000d0075a7 */ /* 0x0022a4000800017f */
[----:B--2---:R-:W-:Y:S05]  /*19050*/  @!P0 NANOSLEEP.SYNCS 0x989680 ;  /* 0x009896800000895d */ /* 0x004fea0003900000 */
[----:B------:R-:W2:Y:S02]  /*19060*/  @!P0 SYNCS.PHASECHK.TRANS64 P0, [R13+URZ+0x13250], R0 ;  /* 0x013250000d0085a7 */ /* 0x000ea4000800007f */
[----:B--2---:R-:W-:Y:S05]  /*19070*/  @!P0 BRA `(.L_x_1962) ;  /* 0xfffffffc00f08947 */ /* 0x004fea000383ffff */
[----:B------:R-:W-:Y:S05]  /*19080*/  BRA `(.L_x_1961) ;  /* 0xffffff5400647947 */ /* 0x000fea000383ffff */
.L_x_1969:
[----:B--2---:R2:W3:Y:S02]  /*19090*/  SYNCS.PHASECHK.TRANS64.TRYWAIT P0, [R10+URZ+0x13250], R5 ;  /* 0x013250050a0075a7 */ /* 0x0044e4000800017f */
[----:B---3--:R-:W-:Y:S05]  /*190a0*/  @!P0 NANOSLEEP.SYNCS 0x989680 ;  /* 0x009896800000895d */ /* 0x008fea0003900000 */
[----:B------:R-:W3:Y:S02]  /*190b0*/  @!P0 SYNCS.PHASECHK.TRANS64 P0, [R10+URZ+0x13250], R5 ;  /* 0x013250050a0085a7 */ /* 0x000ee4000800007f */
[----:B---3--:R-:W-:Y:S05]  /*190c0*/  @!P0 BRA `(.L_x_1969) ;  /* 0xfffffffc00f08947 */ /* 0x008fea000383ffff */
[----:B------:R-:W-:Y:S05]  /*190d0*/  BRA `(.L_x_1968) ;  /* 0xffffff7000d47947 */ /* 0x000fea000383ffff */
.L_x_1994:
[----:B------:R-:W2:Y:S01]  /*190e0*/  S2R R6, SR_TID.X ;  /* 0x0000000000067919 */ /* 0x000ea20000002100 */
[----:B------:R-:W-:Y:S01]  /*190f0*/  BSSY B1, `(.L_x_2123) ;  /* 0x000000a000017945 */ /* 0x000fe20003800000 */
[----:B------:R-:W-:Y:S02]  /*19100*/  IMAD.MOV.U32 R12, RZ, RZ, RZ ;  /* 0x000000ffff0c7224 */ /* 0x000fe400078e00ff */
[----:B-1----:R-:W-:Y:S02]  /*19110*/  IMAD.MOV.U32 R11, RZ, RZ, 0x1f ;  /* 0x0000001fff0b7424 */ /* 0x002fe400078e00ff */
[----:B------:R-:W-:Y:S01]  /*19120*/  IMAD.MOV.U32 R15, RZ, RZ, -0x1 ;  /* 0xffffffffff0f7424 */ /* 0x000fe200078e00ff */
[----:B--2---:R-:W-:-:S04]  /*19130*/  SHF.R.U32.HI R6, RZ, 0x5, R6 ;  /* 0x00000005ff067819 */ /* 0x004fc80000011606 */
[----:B------:R-:W-:-:S05]  /*19140*/  LOP3.LUT R6, R6, 0x3, RZ, 0xc0, !PT ;  /* 0x0000000306067812 */ /* 0x000fca00078ec0ff */
[----:B0-----:R-:W-:-:S07]  /*19150*/  IMAD.MOV.U32 R13, RZ, RZ, R6 ;  /* 0x000000ffff0d7224 */ /* 0x001fce00078e0006 */
[----:B------:R-:W-:Y:S05]  /*19160*/  WARPSYNC.COLLECTIVE R15, `(.L_x_2124) ;  /* 0x000000000f087348 */ /* 0x000fea0003c00000 */
[----:B------:R0:W1:Y:S02]  /*19170*/  SHFL.IDX P6, R14, R13, R12, R11 ;  /* 0x0000000c0d0e7389 */ /* 0x00006400000c000b */
[----:B01----:R-:W-:Y:S01]  /*19180*/  ENDCOLLECTIVE ;  /* 0x000000000000791b */ /* 0x003fe20003800000 */
.L_x_2124:
[----:B------:R-:W-:Y:S05]  /*19190*/  BSYNC B1 ;  /* 0x0000000000017941 */ /* 0x000fea0003800000 */
.L_x_2123:
[----:B------:R-:W-:Y:S05]  /*191a0*/  BRA `(.L_x_2125) ;  /* 0xffffffac00dc7947 */ /* 0x000fea000383ffff */
.L_x_1996:
[----:B------:R-:W-:Y:S01]  /*191b0*/  BSSY B1, `(.L_x_2126) ;  /* 0x0000006000017945 */ /* 0x000fe20003800000 */
[----:B------:R-:W-:-:S07]  /*191c0*/  IMAD.MOV.U32 R15, RZ, RZ, -0x1 ;  /* 0xffffffffff0f7424 */ /* 0x000fce00078e00ff */
[----:B012---:R-:W-:Y:S05]  /*191d0*/  WARPSYNC.COLLECTIVE R15, `(.L_x_2127) ;  /* 0x000000000f0c7348 */ /* 0x007fea0003c00000 */
[----:B------:R-:W-:Y:S02]  /*191e0*/  ELECT P6, UR62, PT ;  /* 0x00000000003e782f */ /* 0x000fe400038c0000 */
[----:B------:R-:W-:Y:S01]  /*191f0*/  MOV R14, UR62 ;  /* 0x0000003e000e7c02 */ /* 0x000fe20008000f00 */
[----:B012---:R-:W-:Y:S10]  /*19200*/  ENDCOLLECTIVE ;  /* 0x000000000000791b */ /* 0x007ff40003800000 */
.L_x_2127:
[----:B------:R-:W-:Y:S05]  /*19210*/  BSYNC B1 ;  /* 0x0000000000017941 */ /* 0x000fea0003800000 */
.L_x_2126:
[----:B------:R-:W-:Y:S05]  /*19220*/  BRA `(.L_x_1995) ;  /* 0xffffffac00d47947 */ /* 0x000fea000383ffff */
.L_x_1998:
[----:B--2---:R2:W3:Y:S02]  /*19230*/  SYNCS.PHASECHK.TRANS64.TRYWAIT P0, [R22+URZ+0x13220], R5 ;  /* 0x01322005160075a7 */ /* 0x0044e4000800017f */
[----:B---3--:R-:W-:Y:S05]  /*19240*/  @!P0 NANOSLEEP.SYNCS 0x989680 ;  /* 0x009896800000895d */ /* 0x008fea0003900000 */
[----:B------:R-:W3:Y:S02]  /*19250*/  @!P0 SYNCS.PHASECHK.TRANS64 P0, [R22+URZ+0x13220], R5 ;  /* 0x01322005160085a7 */ /* 0x000ee4000800007f */
[----:B---3--:R-:W-:Y:S05]  /*19260*/  @!P0 BRA `(.L_x_1998) ;  /* 0xfffffffc00f08947 */ /* 0x008fea000383ffff */
[----:B------:R-:W-:Y:S05]  /*19270*/  BRA `(.L_x_2128) ;  /* 0xffffffac00e47947 */ /* 0x000fea000383ffff */
.L_x_2002:
[----:B--2---:R2:W3:Y:S02]  /*19280*/  SYNCS.PHASECHK.TRANS64.TRYWAIT P0, [R6+URZ+0x132a0], R5 ;  /* 0x0132a005060075a7 */ /* 0x0044e4000800017f */
[----:B---3--:R-:W-:Y:S05]  /*19290*/  @!P0 NANOSLEEP.SYNCS 0x989680 ;  /* 0x009896800000895d */ /* 0x008fea0003900000 */
[----:B------:R-:W3:Y:S02]  /*192a0*/  @!P0 SYNCS.PHASECHK.TRANS64 P0, [R6+URZ+0x132a0], R5 ;  /* 0x0132a005060085a7 */ /* 0x000ee4000800007f */
[----:B---3--:R-:W-:Y:S05]  /*192b0*/  @!P0 BRA `(.L_x_2002) ;  /* 0xfffffffc00f08947 */ /* 0x008fea000383ffff */
[----:B------:R-:W-:Y:S05]  /*192c0*/  BRA `(.L_x_2129) ;  /* 0xffffffac00fc7947 */ /* 0x000fea000383ffff */
.L_x_2007:
[----:B-1----:R1:W3:Y:S02]  /*192d0*/  SYNCS.PHASECHK.TRANS64.TRYWAIT P0, [R6+URZ+0x132c0], R5 ;  /* 0x0132c005060075a7 */ /* 0x0022e4000800017f */
[----:B---3--:R-:W-:Y:S05]  /*192e0*/  @!P0 NANOSLEEP.SYNCS 0x989680 ;  /* 0x009896800000895d */ /* 0x008fea0003900000 */
[----:B------:R-:W3:Y:S02]  /*192f0*/  @!P0 SYNCS.PHASECHK.TRANS64 P0, [R6+URZ+0x132c0], R5 ;  /* 0x0132c005060085a7 */ /* 0x000ee4000800007f */
[----:B---3--:R-:W-:Y:S05]  /*19300*/  @!P0 BRA `(.L_x_2007) ;  /* 0xfffffffc00f08947 */ /* 0x008fea000383ffff */
[----:B------:R-:W-:Y:S05]  /*19310*/  BRA `(.L_x_2130) ;  /* 0xffffffb000787947 */ /* 0x000fea000383ffff */
.L_x_2014:
[----:B--2---:R2:W3:Y:S02]  /*19320*/  SYNCS.PHASECHK.TRANS64.TRYWAIT P1, [R5+URZ+0x132a0], R6 ;  /* 0x0132a006050075a7 */ /* 0x0044e4000802017f */
[----:B---3--:R-:W-:Y:S05]  /*19330*/  @!P1 NANOSLEEP.SYNCS 0x989680 ;  /* 0x009896800000995d */ /* 0x008fea0003900000 */
[----:B------:R-:W3:Y:S02]  /*19340*/  @!P1 SYNCS.PHASECHK.TRANS64 P1, [R5+URZ+0x132a0], R6 ;  /* 0x0132a006050095a7 */ /* 0x000ee4000802007f */
[----:B---3--:R-:W-:Y:S05]  /*19350*/  @!P1 BRA `(.L_x_2014) ;  /* 0xfffffffc00f09947 */ /* 0x008fea000383ffff */
[----:B------:R-:W-:Y:S05]  /*19360*/  BRA `(.L_x_2131) ;  /* 0xffffffb400347947 */ /* 0x000fea000383ffff */
.L_x_2019:
[----:B-1----:R1:W3:Y:S02]  /*19370*/  SYNCS.PHASECHK.TRANS64.TRYWAIT P1, [R5+URZ+0x132c0], R6 ;  /* 0x0132c006050075a7 */ /* 0x0022e4000802017f */
[----:B---3--:R-:W-:Y:S05]  /*19380*/  @!P1 NANOSLEEP.SYNCS 0x989680 ;  /* 0x009896800000995d */ /* 0x008fea0003900000 */
[----:B------:R-:W3:Y:S02]  /*19390*/  @!P1 SYNCS.PHASECHK.TRANS64 P1, [R5+URZ+0x132c0], R6 ;  /* 0x0132c006050095a7 */ /* 0x000ee4000802007f */
[----:B---3--:R-:W-:Y:S05]  /*193a0*/  @!P1 BRA `(.L_x_2019) ;  /* 0xfffffffc00f09947 */ /* 0x008fea000383ffff */
[----:B------:R-:W-:Y:S05]  /*193b0*/  BRA `(.L_x_2132) ;  /* 0xffffffb400ac7947 */ /* 0x000fea000383ffff */
.L_x_2034:
        /* <DEDUP_REMOVED lines=11> */
.L_x_2134:
[----:B------:R-:W-:Y:S05]  /*19470*/  BSYNC B0 ;  /* 0x0000000000007941 */ /* 0x000fea0003800000 */
.L_x_2133:
[----:B------:R-:W-:Y:S05]  /*19480*/  BRA `(.L_x_2135) ;  /* 0xffffffc000507947 */ /* 0x000fea000383ffff */
.L_x_2036:
[----:B------:R-:W-:Y:S01]  /*19490*/  BSSY B0, `(.L_x_2136) ;  /* 0x0000006000007945 */ /* 0x000fe20003800000 */
[----:B------:R-:W-:-:S07]  /*194a0*/  IMAD.MOV.U32 R15, RZ, RZ, -0x1 ;  /* 0xffffffffff0f7424 */ /* 0x000fce00078e00ff */
[----:B012---:R-:W-:Y:S05]  /*194b0*/  WARPSYNC.COLLECTIVE R15, `(.L_x_2137) ;  /* 0x000000000f0c7348 */ /* 0x007fea0003c00000 */
[----:B------:R-:W-:Y:S02]  /*194c0*/  ELECT P6, UR62, PT ;  /* 0x00000000003e782f */ /* 0x000fe400038c0000 */
[----:B------:R-:W-:Y:S01]  /*194d0*/  MOV R14, UR62 ;  /* 0x0000003e000e7c02 */ /* 0x000fe20008000f00 */
[----:B012---:R-:W-:Y:S10]  /*194e0*/  ENDCOLLECTIVE ;  /* 0x000000000000791b */ /* 0x007ff40003800000 */
.L_x_2137:
[----:B------:R-:W-:Y:S05]  /*194f0*/  BSYNC B0 ;  /* 0x0000000000007941 */ /* 0x000fea0003800000 */
.L_x_2136:
[----:B------:R-:W-:Y:S05]  /*19500*/  BRA `(.L_x_2138) ;  /* 0xffffffc000587947 */ /* 0x000fea000383ffff */
.L_x_2038:
[----:B--2---:R2:W3:Y:S02]  /*19510*/  SYNCS.PHASECHK.TRANS64.TRYWAIT P0, [R4+URZ+0x13280], R3 ;  /* 0x01328003040075a7 */ /* 0x0044e4000800017f */
[----:B---3--:R-:W-:Y:S05]  /*19520*/  @!P0 NANOSLEEP.SYNCS 0x989680 ;  /* 0x009896800000895d */ /* 0x008fea0003900000 */
[----:B------:R-:W3:Y:S02]  /*19530*/  @!P0 SYNCS.PHASECHK.TRANS64 P0, [R4+URZ+0x13280], R3 ;  /* 0x01328003040085a7 */ /* 0x000ee4000800007f */
[----:B---3--:R-:W-:Y:S05]  /*19540*/  @!P0 BRA `(.L_x_2038) ;  /* 0xfffffffc00f08947 */ /* 0x008fea000383ffff */
[----:B------:R-:W-:Y:S05]  /*19550*/  BRA `(.L_x_2139) ;  /* 0xffffffc000bc7947 */ /* 0x000fea000383ffff */
.L_x_2040:
[----:B---3--:R3:W4:Y:S02]  /*19560*/  SYNCS.PHASECHK.TRANS64.TRYWAIT P0, [R4+URZ+0x13240], R3 ;  /* 0x01324003040075a7 */ /* 0x008724000800017f */
[----:B----4-:R-:W-:Y:S05]  /*19570*/  @!P0 NANOSLEEP.SYNCS 0x989680 ;  /* 0x009896800000895d */ /* 0x010fea0003900000 */
[----:B------:R-:W4:Y:S02]  /*19580*/  @!P0 SYNCS.PHASECHK.TRANS64 P0, [R4+URZ+0x13240], R3 ;  /* 0x01324003040085a7 */ /* 0x000f24000800007f */
[----:B----4-:R-:W-:Y:S05]  /*19590*/  @!P0 BRA `(.L_x_2040) ;  /* 0xfffffffc00f08947 */ /* 0x010fea000383ffff */
[----:B------:R-:W-:Y:S05]  /*195a0*/  BRA `(.L_x_2140) ;  /* 0xffffffc400107947 */ /* 0x000fea000383ffff */
.L_x_2044:
        /* <DEDUP_REMOVED lines=12> */
.L_x_2141:
[----:B------:R-:W-:Y:S02]  /*19670*/  IMAD.MOV.U32 R13, RZ, RZ, R0 ;  /* 0x000000ffff0d7224 */ /* 0x000fe400078e0000 */
[----:B------:R-:W-:-:S07]  /*19680*/  IMAD.MOV.U32 R6, RZ, RZ, R14 ;  /* 0x000000ffff067224 */ /* 0x000fce00078e000e */
[----:B------:R-:W-:Y:S05]  /*19690*/  WARPSYNC.COLLECTIVE R15, `(.L_x_2142) ;  /* 0x000000000f087348 */ /* 0x000fea0003c00000 */
[----:B------:R0:W1:Y:S02]  /*196a0*/  SHFL.IDX P6, R14, R13, R12, R11 ;  /* 0x0000000c0d0e7389 */ /* 0x00006400000c000b */
[----:B01----:R-:W-:Y:S01]  /*196b0*/  ENDCOLLECTIVE ;  /* 0x000000000000791b */ /* 0x003fe20003800000 */
.L_x_2142:
[----:B------:R-:W-:Y:S02]  /*196c0*/  IMAD.MOV.U32 R13, RZ, RZ, R4 ;  /* 0x000000ffff0d7224 */ /* 0x000fe400078e0004 */
[----:B------:R-:W-:Y:S02]  /*196d0*/  IMAD.MOV.U32 R12, RZ, RZ, 0x1 ;  /* 0x00000001ff0c7424 */ /* 0x000fe400078e00ff */
[----:B------:R-:W-:-:S07]  /*196e0*/  IMAD.MOV.U32 R7, RZ, RZ, R14 ;  /* 0x000000ffff077224 */ /* 0x000fce00078e000e */
[----:B------:R-:W-:Y:S05]  /*196f0*/  WARPSYNC.COLLECTIVE R15, `(.L_x_2143) ;  /* 0x000000000f087348 */ /* 0x000fea0003c00000 */
[----:B------:R0:W1:Y:S02]  /*19700*/  SHFL.IDX P6, R14, R13, R12, R11 ;  /* 0x0000000c0d0e7389 */ /* 0x00006400000c000b */
[----:B01----:R-:W-:Y:S01]  /*19710*/  ENDCOLLECTIVE ;  /* 0x000000000000791b */ /* 0x003fe20003800000 */
.L_x_2143:
        /* <DEDUP_REMOVED lines=9> */
[----:B------:R0:W-:Y:S01]  /*197b0*/  @!P1 LDGSTS.E.BYPASS.LTC128B.128 [R10+0xb000], desc[UR40][R6.64], !P0 ;  /* 0x0b000000060a9fae */ /* 0x0001e2000c101d68 */
[----:B------:R-:W-:Y:S01]  /*197c0*/  ISETP.GE.AND P1, PT, R8, R5, PT ;  /* 0x000000050800720c */ /* 0x000fe20003f26270 */
[----:B0-----:R-:W-:-:S12]  /*197d0*/  IMAD.MOV.U32 R6, RZ, RZ, R14 ;  /* 0x000000ffff067224 */ /* 0x001fd800078e000e */
[----:B------:R-:W-:Y:S05]  /*197e0*/  WARPSYNC.COLLECTIVE R15, `(.L_x_2144) ;  /* 0x000000000f087348 */ /* 0x000fea0003c00000 */
[----:B------:R0:W1:Y:S02]  /*197f0*/  SHFL.IDX P6, R14, R13, R12, R11 ;  /* 0x0000000c0d0e7389 */ /* 0x00006400000c000b */
[----:B01----:R-:W-:Y:S01]  /*19800*/  ENDCOLLECTIVE ;  /* 0x000000000000791b */ /* 0x003fe20003800000 */
.L_x_2144:
[----:B------:R-:W-:Y:S02]  /*19810*/  IMAD.MOV.U32 R13, RZ, RZ, R4 ;  /* 0x000000ffff0d7224 */ /* 0x000fe400078e0004 */
[----:B------:R-:W-:Y:S02]  /*19820*/  IMAD.MOV.U32 R12, RZ, RZ, 0x2 ;  /* 0x00000002ff0c7424 */ /* 0x000fe400078e00ff */
[----:B------:R-:W-:-:S07]  /*19830*/  IMAD.MOV.U32 R7, RZ, RZ, R14 ;  /* 0x000000ffff077224 */ /* 0x000fce00078e000e */
[----:B------:R-:W-:Y:S05]  /*19840*/  WARPSYNC.COLLECTIVE R15, `(.L_x_2145) ;  /* 0x000000000f087348 */ /* 0x000fea0003c00000 */
[----:B------:R0:W1:Y:S02]  /*19850*/  SHFL.IDX P6, R14, R13, R12, R11 ;  /* 0x0000000c0d0e7389 */ /* 0x00006400000c000b */
[----:B01----:R-:W-:Y:S01]  /*19860*/  ENDCOLLECTIVE ;  /* 0x000000000000791b */ /* 0x003fe20003800000 */
.L_x_2145:
        /* <DEDUP_REMOVED lines=16> */
.L_x_2146:
[----:B------:R-:W-:Y:S02]  /*19970*/  IMAD.MOV.U32 R13, RZ, RZ, R4 ;  /* 0x000000ffff0d7224 */ /* 0x000fe400078e0004 */
[----:B------:R-:W-:Y:S02]  /*19980*/  IMAD.MOV.U32 R12, RZ, RZ, 0x3 ;  /* 0x00000003ff0c7424 */ /* 0x000fe400078e00ff */
[----:B------:R-:W-:-:S07]  /*19990*/  IMAD.MOV.U32 R7, RZ, RZ, R14 ;  /* 0x000000ffff077224 */ /* 0x000fce00078e000e */
[----:B------:R-:W-:Y:S05]  /*199a0*/  WARPSYNC.COLLECTIVE R15, `(.L_x_2147) ;  /* 0x000000000f087348 */ /* 0x000fea0003c00000 */
[----:B------:R0:W1:Y:S02]  /*199b0*/  SHFL.IDX P6, R14, R13, R12, R11 ;  /* 0x0000000c0d0e7389 */ /* 0x00006400000c000b */
[----:B01----:R-:W-:Y:S01]  /*199c0*/  ENDCOLLECTIVE ;  /* 0x000000000000791b */ /* 0x003fe20003800000 */
.L_x_2147:
        /* <DEDUP_REMOVED lines=11> */
.L_x_2148:
[----:B------:R-:W-:Y:S01]  /*19a80*/  @!PT LDS RZ, [RZ] ;  /* 0x00000000fffff984 */ /* 0x000fe20000000800 */
[----:B------:R-:W-:Y:S01]  /*19a90*/  @!PT LDS RZ, [RZ] ;  /* 0x00000000fffff984 */ /* 0x000fe20000000800 */
[----:B------:R-:W-:Y:S01]  /*19aa0*/  @!PT LDS RZ, [RZ] ;  /* 0x00000000fffff984 */ /* 0x000fe20000000800 */
[----:B------:R0:W-:Y:S01]  /*19ab0*/  @!P1 LDGSTS.E.BYPASS.LTC128B.128 [R10+0xc000], desc[UR40][R6.64], !P0 ;  /* 0x0c000000060a9fae */ /* 0x0001e2000c101d68 */
[----:B------:R-:W-:Y:S01]  /*19ac0*/  ISETP.GE.AND P1, PT, R0, R5, PT ;  /* 0x000000050000720c */ /* 0x000fe20003f26270 */
[----:B------:R-:W-:Y:S02]  /*19ad0*/  IMAD.MOV.U32 R13, RZ, RZ, R3 ;  /* 0x000000ffff0d7224 */ /* 0x000fe400078e0003 */
[----:B------:R-:W-:Y:S02]  /*19ae0*/  IMAD.MOV.U32 R12, RZ, RZ, RZ ;  /* 0x000000ffff0c7224 */ /* 0x000fe400078e00ff */
[----:B0-----:R-:W-:-:S08]  /*19af0*/  IMAD.MOV.U32 R6, RZ, RZ, R14 ;  /* 0x000000ffff067224 */ /* 0x001fd000078e000e */
[----:B------:R-:W-:Y:S05]  /*19b00*/  WARPSYNC.COLLECTIVE R15, `(.L_x_2149) ;  /* 0x000000000f087348 */ /* 0x000fea0003c00000 */
[----:B------:R0:W1:Y:S02]  /*19b10*/  SHFL.IDX P6, R14, R13, R12, R11 ;  /* 0x0000000c0d0e7389 */ /* 0x00006400000c000b */
[----:B01----:R-:W-:Y:S01]  /*19b20*/  ENDCOLLECTIVE ;  /* 0x000000000000791b */ /* 0x003fe20003800000 */
.L_x_2149:
        /* <DEDUP_REMOVED lines=14> */
.L_x_2150:
[----:B------:R-:W-:Y:S02]  /*19c10*/  IMAD.MOV.U32 R13, RZ, RZ, R3 ;  /* 0x000000ffff0d7224 */ /* 0x000fe400078e0003 */
[----:B------:R-:W-:Y:S02]  /*19c20*/  IMAD.MOV.U32 R12, RZ, RZ, 0x1 ;  /* 0x00000001ff0c7424 */ /* 0x000fe400078e00ff */
[----:B------:R-:W-:-:S07]  /*19c30*/  IMAD.MOV.U32 R8, RZ, RZ, R14 ;  /* 0x000000ffff087224 */ /* 0x000fce00078e000e */
[----:B------:R-:W-:Y:S05]  /*19c40*/  WARPSYNC.COLLECTIVE R15, `(.L_x_2151) ;  /* 0x000000000f087348 */ /* 0x000fea0003c00000 */
[----:B------:R0:W1:Y:S02]  /*19c50*/  SHFL.IDX P6, R14, R13, R12, R11 ;  /* 0x0000000c0d0e7389 */ /* 0x00006400000c000b */
[----:B01----:R-:W-:Y:S01]  /*19c60*/  ENDCOLLECTIVE ;  /* 0x000000000000791b */ /* 0x003fe20003800000 */
.L_x_2151:
[----:B------:R-:W-:-:S05]  /*19c70*/  @!P2 IADD3 R6, P1, R20, R8, RZ ;  /* 0x000000081406a210 */ /* 0x000fca0007f3e0ff */
[----:B------:R-:W-:-:S04]  /*19c80*/  @!P2 IMAD.X R0, RZ, RZ, R0, P1 ;  /* 0x000000ffff00a224 */ /* 0x000fc800008e0600 */
[----:B------:R-:W-:Y:S02]  /*19c90*/  @!P2 IMAD.MOV.U32 R7, RZ, RZ, R0 ;  /* 0x000000ffff07a224 */ /* 0x000fe400078e0000 */
[----:B------:R-:W-:-:S03]  /*19ca0*/  IMAD.MOV.U32 R13, RZ, RZ, R2 ;  /* 0x000000ffff0d7224 */ /* 0x000fc600078e0002 */
        /* <DEDUP_REMOVED lines=8> */
.L_x_2152:
[----:B------:R-:W-:Y:S01]  /*19d30*/  IMAD.MOV.U32 R2, RZ, RZ, R14 ;  /* 0x000000ffff027224 */ /* 0x000fe200078e000e */
[----:B------:R-:W-:Y:S06]  /*19d40*/  BRA `(.L_x_2153) ;  /* 0xffffffc800307947 */ /* 0x000fec000383ffff */
.L_x_2047:
[----:B-1----:R1:W2:Y:S02]  /*19d50*/  SYNCS.PHASECHK.TRANS64.TRYWAIT P0, [R22+URZ+0x13220], R3 ;  /* 0x01322003160075a7 */ /* 0x0022a4000800017f */
[----:B--2---:R-:W-:Y:S05]  /*19d60*/  @!P0 NANOSLEEP.SYNCS 0x989680 ;  /* 0x009896800000895d */ /* 0x004fea0003900000 */
[----:B------:R-:W2:Y:S02]  /*19d70*/  @!P0 SYNCS.PHASECHK.TRANS64 P0, [R22+URZ+0x13220], R3 ;  /* 0x01322003160085a7 */ /* 0x000ea4000800007f */
[----:B--2---:R-:W-:Y:S05]  /*19d80*/  @!P0 BRA `(.L_x_2047) ;  /* 0xfffffffc00f08947 */ /* 0x004fea000383ffff */
[----:B------:R-:W-:Y:S05]  /*19d90*/  BRA `(.L_x_2154) ;  /* 0xffffffc8008c7947 */ /* 0x000fea000383ffff */
.L_x_2053:
[----:B0-----:R0:W1:Y:S02]  /*19da0*/  SYNCS.PHASECHK.TRANS64.TRYWAIT P0, [R4+URZ+0x13280], R3 ;  /* 0x01328003040075a7 */ /* 0x001064000800017f */
[----:B-1----:R-:W-:Y:S05]  /*19db0*/  @!P0 NANOSLEEP.SYNCS 0x989680 ;  /* 0x009896800000895d */ /* 0x002fea0003900000 */
[----:B------:R-:W1:Y:S02]  /*19dc0*/  @!P0 SYNCS.PHASECHK.TRANS64 P0, [R4+URZ+0x13280], R3 ;  /* 0x01328003040085a7 */ /* 0x000e64000800007f */
[----:B-1----:R-:W-:Y:S05]  /*19dd0*/  @!P0 BRA `(.L_x_2053) ;  /* 0xfffffffc00f08947 */ /* 0x002fea000383ffff */
[----:B------:R-:W-:Y:S05]  /*19de0*/  BRA `(.L_x_2155) ;  /* 0xffffffcc00347947 */ /* 0x000fea000383ffff */
.L_x_2058:
[----:B-1----:R1:W2:Y:S02]  /*19df0*/  SYNCS.PHASECHK.TRANS64.TRYWAIT P0, [R4+URZ+0x13240], R3 ;  /* 0x01324003040075a7 */ /* 0x0022a4000800017f */
[----:B--2---:R-:W-:Y:S05]  /*19e00*/  @!P0 NANOSLEEP.SYNCS 0x989680 ;  /* 0x009896800000895d */ /* 0x004fea0003900000 */
[----:B------:R-:W2:Y:S02]  /*19e10*/  @!P0 SYNCS.PHASECHK.TRANS64 P0, [R4+URZ+0x13240], R3 ;  /* 0x01324003040085a7 */ /* 0x000ea4000800007f */
[----:B--2---:R-:W-:Y:S05]  /*19e20*/  @!P0 BRA `(.L_x_2058) ;  /* 0xfffffffc00f08947 */ /* 0x004fea000383ffff */
[----:B------:R-:W-:Y:S05]  /*19e30*/  BRA `(.L_x_2156) ;  /* 0xffffffcc00b07947 */ /* 0x000fea000383ffff */
.L_x_2064:
[----:B0-----:R0:W1:Y:S02]  /*19e40*/  SYNCS.PHASECHK.TRANS64.TRYWAIT P0, [R3+URZ+0x13270], R2 ;  /* 0x01327002030075a7 */ /* 0x001064000800017f */
[----:B-1----:R-:W-:Y:S05]  /*19e50*/  @!P0 NANOSLEEP.SYNCS 0x989680 ;  /* 0x009896800000895d */ /* 0x002fea0003900000 */
[----:B------:R-:W1:Y:S02]  /*19e60*/  @!P0 SYNCS.PHASECHK.TRANS64 P0, [R3+URZ+0x13270], R2 ;  /* 0x01327002030085a7 */ /* 0x000e64000800007f */
[----:B-1----:R-:W-:Y:S05]  /*19e70*/  @!P0 BRA `(.L_x_2064) ;  /* 0xfffffffc00f08947 */ /* 0x002fea000383ffff */
[----:B------:R-:W-:Y:S05]  /*19e80*/  BRA `(.L_x_2157) ;  /* 0xffffffd0004c7947 */ /* 0x000fea000383ffff */
.L_x_2066:
[----:B0-----:R0:W1:Y:S02]  /*19e90*/  SYNCS.PHASECHK.TRANS64.TRYWAIT P0, [R3+URZ+0x13260], R2 ;  /* 0x01326002030075a7 */ /* 0x001064000800017f */
[----:B-1----:R-:W-:Y:S05]  /*19ea0*/  @!P0 NANOSLEEP.SYNCS 0x989680 ;  /* 0x009896800000895d */ /* 0x002fea0003900000 */
[----:B------:R-:W1:Y:S02]  /*19eb0*/  @!P0 SYNCS.PHASECHK.TRANS64 P0, [R3+URZ+0x13260], R2 ;  /* 0x01326002030085a7 */ /* 0x000e64000800007f */
[----:B-1----:R-:W-:Y:S05]  /*19ec0*/  @!P0 BRA `(.L_x_2066) ;  /* 0xfffffffc00f08947 */ /* 0x002fea000383ffff */
[----:B------:R-:W-:Y:S05]  /*19ed0*/  BRA `(.L_x_2158) ;  /* 0xffffffd000547947 */ /* 0x000fea000383ffff */
.L_x_2073:
[----:B-1----:R1:W2:Y:S02]  /*19ee0*/  SYNCS.PHASECHK.TRANS64.TRYWAIT P1, [R3+URZ+0x13270], R0 ;  /* 0x01327000030075a7 */ /* 0x0022a4000802017f */
[----:B--2---:R-:W-:Y:S05]  /*19ef0*/  @!P1 NANOSLEEP.SYNCS 0x989680 ;  /* 0x009896800000995d */ /* 0x004fea0003900000 */
[----:B------:R-:W2:Y:S02]  /*19f00*/  @!P1 SYNCS.PHASECHK.TRANS64 P1, [R3+URZ+0x13270], R0 ;  /* 0x01327000030095a7 */ /* 0x000ea4000802007f */
[----:B--2---:R-:W-:Y:S05]  /*19f10*/  @!P1 BRA `(.L_x_2073) ;  /* 0xfffffffc00f09947 */ /* 0x004fea000383ffff */
[----:B------:R-:W-:Y:S05]  /*19f20*/  BRA `(.L_x_2159) ;  /* 0xffffffd400a07947 */ /* 0x000fea000383ffff */
.L_x_2075:
[----:B-1----:R1:W2:Y:S02]  /*19f30*/  SYNCS.PHASECHK.TRANS64.TRYWAIT P1, [R3+URZ+0x13260], R0 ;  /* 0x01326000030075a7 */ /* 0x0022a4000802017f */
[----:B--2---:R-:W-:Y:S05]  /*19f40*/  @!P1 NANOSLEEP.SYNCS 0x989680 ;  /* 0x009896800000995d */ /* 0x004fea0003900000 */
[----:B------:R-:W2:Y:S02]  /*19f50*/  @!P1 SYNCS.PHASECHK.TRANS64 P1, [R3+URZ+0x13260], R0 ;  /* 0x01326000030095a7 */ /* 0x000ea4000802007f */
[----:B--2---:R-:W-:Y:S05]  /*19f60*/  @!P1 BRA `(.L_x_2075) ;  /* 0xfffffffc00f09947 */ /* 0x004fea000383ffff */
[----:B------:R-:W-:Y:S05]  /*19f70*/  BRA `(.L_x_2160) ;  /* 0xffffffd400a47947 */ /* 0x000fea000383ffff */
.L_x_2079:
[----:B------:R-:W-:Y:S01]  /*19f80*/  BSSY B0, `(.L_x_2161) ;  /* 0x0000008000007945 */ /* 0x000fe20003800000 */
[----:B0-----:R-:W-:Y:S02]  /*19f90*/  IMAD.MOV.U32 R13, RZ, RZ, R16 ;  /* 0x000000ffff0d7224 */ /* 0x001fe400078e0010 */
[----:B------:R-:W-:Y:S02]  /*19fa0*/  IMAD.MOV.U32 R12, RZ, RZ, RZ ;  /* 0x000000ffff0c7224 */ /* 0x000fe400078e00ff */
[----:B-1----:R-:W-:Y:S02]  /*19fb0*/  IMAD.MOV.U32 R11, RZ, RZ, 0x1f ;  /* 0x0000001fff0b7424 */ /* 0x002fe400078e00ff */
[----:B------:R-:W-:-:S07]  /*19fc0*/  IMAD.MOV.U32 R15, RZ, RZ, -0x1 ;  /* 0xffffffffff0f7424 */ /* 0x000fce00078e00ff */
[----:B------:R-:W-:Y:S05]  /*19fd0*/  WARPSYNC.COLLECTIVE R15, `(.L_x_2162) ;  /* 0x000000000f087348 */ /* 0x000fea0003c00000 */
[----:B------:R0:W1:Y:S02]  /*19fe0*/  SHFL.IDX P6, R14, R13, R12, R11 ;  /* 0x0000000c0d0e7389 */ /* 0x00006400000c000b */
[----:B01----:R-:W-:Y:S01]  /*19ff0*/  ENDCOLLECTIVE ;  /* 0x000000000000791b */ /* 0x003fe20003800000 */
.L_x_2162:
[----:B------:R-:W-:Y:S05]  /*1a000*/  BSYNC B0 ;  /* 0x0000000000007941 */ /* 0x000fea0003800000 */
.L_x_2161:
        /* <DEDUP_REMOVED lines=9> */
.L_x_2163:
        /* <DEDUP_REMOVED lines=18> */
.L_x_2164:
[----:B------:R-:W-:Y:S01]  /*1a1c0*/  IMAD.MOV.U32 R12, RZ, RZ, 0x2 ;  /* 0x00000002ff0c7424 */ /* 0x000fe200078e00ff */
[----:B------:R-:W-:-:S05]  /*1a1d0*/  SEL R5, R14, RZ, P1 ;  /* 0x000000ff0e057207 */ /* 0x000fca0000800000 */
[----:B------:R-:W-:-:S04]  /*1a1e0*/  IMAD.IADD R4, R2, 0x1, R5 ;  /* 0x0000000102047824 */ /* 0x000fc800078e0205 */
[----:B------:R-:W-:-:S07]  /*1a1f0*/  IMAD.MOV.U32 R13, RZ, RZ, R4 ;  /* 0x000000ffff0d7224 */ /* 0x000fce00078e0004 */
[----:B------:R-:W-:Y:S05]  /*1a200*/  WARPSYNC.COLLECTIVE R15, `(.L_x_2165) ;  /* 0x000000000f087348 */ /* 0x000fea0003c00000 */
[----:B------:R0:W1:Y:S02]  /*1a210*/  SHFL.UP P6, R14, R13, R12, R11 ;  /* 0x0400000c0d0e7389 */ /* 0x00006400000c000b */
[----:B01----:R-:W-:Y:S01]  /*1a220*/  ENDCOLLECTIVE ;  /* 0x000000000000791b */ /* 0x003fe20003800000 */
.L_x_2165:
[----:B------:R-:W-:Y:S01]  /*1a230*/  IMAD.MOV.U32 R12, RZ, RZ, 0x4 ;  /* 0x00000004ff0c7424 */ /* 0x000fe200078e00ff */
[----:B------:R-:W-:-:S05]  /*1a240*/  SEL R5, R14, RZ, P2 ;  /* 0x000000ff0e057207 */ /* 0x000fca0001000000 */
[----:B------:R-:W-:-:S04]  /*1a250*/  IMAD.IADD R5, R4, 0x1, R5 ;  /* 0x0000000104057824 */ /* 0x000fc800078e0205 */
[----:B------:R-:W-:-:S07]  /*1a260*/  IMAD.MOV.U32 R13, RZ, RZ, R5 ;  /* 0x000000ffff0d7224 */ /* 0x000fce00078e0005 */
[----:B------:R-:W-:Y:S05]  /*1a270*/  WARPSYNC.COLLECTIVE R15, `(.L_x_2166) ;  /* 0x000000000f087348 */ /* 0x000fea0003c00000 */
[----:B------:R0:W1:Y:S02]  /*1a280*/  SHFL.UP P6, R14, R13, R12, R11 ;  /* 0x0400000c0d0e7389 */ /* 0x00006400000c000b */
[----:B01----:R-:W-:Y:S01]  /*1a290*/  ENDCOLLECTIVE ;  /* 0x000000000000791b */ /* 0x003fe20003800000 */
.L_x_2166:
[----:B------:R-:W-:Y:S01]  /*1a2a0*/  IMAD.MOV.U32 R12, RZ, RZ, 0x8 ;  /* 0x00000008ff0c7424 */ /* 0x000fe200078e00ff */
[----:B------:R-:W-:-:S05]  /*1a2b0*/  SEL R6, R14, RZ, P3 ;  /* 0x000000ff0e067207 */ /* 0x000fca0001800000 */
[----:B------:R-:W-:-:S04]  /*1a2c0*/  IMAD.IADD R6, R5, 0x1, R6 ;  /* 0x0000000105067824 */ /* 0x000fc800078e0206 */
[----:B------:R-:W-:-:S07]  /*1a2d0*/  IMAD.MOV.U32 R13, RZ, RZ, R6 ;  /* 0x000000ffff0d7224 */ /* 0x000fce00078e0006 */
[----:B------:R-:W-:Y:S05]  /*1a2e0*/  WARPSYNC.COLLECTIVE R15, `(.L_x_2167) ;  /* 0x000000000f087348 */ /* 0x000fea0003c00000 */
[----:B------:R0:W1:Y:S02]  /*1a2f0*/  SHFL.UP P6, R14, R13, R12, R11 ;  /* 0x0400000c0d0e7389 */ /* 0x00006400000c000b */
[----:B01----:R-:W-:Y:S01]  /*1a300*/  ENDCOLLECTIVE ;  /* 0x000000000000791b */ /* 0x003fe20003800000 */
.L_x_2167:
[----:B------:R-:W-:Y:S01]  /*1a310*/  IMAD.MOV.U32 R12, RZ, RZ, 0x10 ;  /* 0x00000010ff0c7424 */ /* 0x000fe200078e00ff */
[----:B------:R-:W-:-:S05]  /*1a320*/  SEL R3, R14, RZ, P4 ;  /* 0x000000ff0e037207 */ /* 0x000fca0002000000 */
[----:B------:R-:W-:-:S04]  /*1a330*/  IMAD.IADD R4, R6, 0x1, R3 ;  /* 0x0000000106047824 */ /* 0x000fc800078e0203 */
[----:B------:R-:W-:-:S07]  /*1a340*/  IMAD.MOV.U32 R13, RZ, RZ, R4 ;  /* 0x000000ffff0d7224 */ /* 0x000fce00078e0004 */
[----:B------:R-:W-:Y:S05]  /*1a350*/  WARPSYNC.COLLECTIVE R15, `(.L_x_2168) ;  /* 0x000000000f087348 */ /* 0x000fea0003c00000 */
[----:B------:R0:W1:Y:S02]  /*1a360*/  SHFL.UP P6, R14, R13, R12, R11 ;  /* 0x0400000c0d0e7389 */ /* 0x00006400000c000b */
[----:B01----:R-:W-:Y:S01]  /*1a370*/  ENDCOLLECTIVE ;  /* 0x000000000000791b */ /* 0x003fe20003800000 */
.L_x_2168:
        /* <DEDUP_REMOVED lines=8> */
.L_x_2169:
[----:B------:R-:W-:Y:S05]  /*1a400*/  BRA `(.L_x_2170) ;  /* 0xffffffd800207947 */ /* 0x000fea000383ffff */
.L_x_2084:
[----:B------:R-:W-:Y:S01]  /*1a410*/  BSSY B0, `(.L_x_2171) ;  /* 0x0000008000007945 */ /* 0x000fe20003800000 */
[----:B-----5:R-:W-:Y:S02]  /*1a420*/  IMAD.MOV.U32 R13, RZ, RZ, R2 ;  /* 0x000000ffff0d7224 */ /* 0x020fe400078e0002 */
[----:B------:R-:W-:Y:S02]  /*1a430*/  IMAD.MOV.U32 R12, RZ, RZ, 0x1 ;  /* 0x00000001ff0c7424 */ /* 0x000fe400078e00ff */
[----:B-1----:R-:W-:Y:S02]  /*1a440*/  IMAD.MOV.U32 R11, RZ, RZ, RZ ;  /* 0x000000ffff0b7224 */ /* 0x002fe400078e00ff */
[----:B------:R-:W-:-:S07]  /*1a450*/  IMAD.MOV.U32 R15, RZ, RZ, -0x1 ;  /* 0xffffffffff0f7424 */ /* 0x000fce00078e00ff */
[----:B0-2---:R-:W-:Y:S05]  /*1a460*/  WARPSYNC.COLLECTIVE R15, `(.L_x_2172) ;  /* 0x000000000f087348 */ /* 0x005fea0003c00000 */
[----:B------:R1:W3:Y:S02]  /*1a470*/  SHFL.UP P6, R14, R13, R12, R11 ;  /* 0x0400000c0d0e7389 */ /* 0x0002e400000c000b */
[----:B0123--:R-:W-:Y:S01]  /*1a480*/  ENDCOLLECTIVE ;  /* 0x000000000000791b */ /* 0x00ffe20003800000 */
.L_x_2172:
[----:B------:R-:W-:Y:S05]  /*1a490*/  BSYNC B0 ;  /* 0x0000000000007941 */ /* 0x000fea0003800000 */
.L_x_2171:
        /* <DEDUP_REMOVED lines=8> */
.L_x_2173:
[----:B------:R-:W-:Y:S01]  /*1a520*/  IMAD.MOV.U32 R12, RZ, RZ, 0x4 ;  /* 0x00000004ff0c7424 */ /* 0x000fe200078e00ff */
[----:B------:R-:W-:-:S05]  /*1a530*/  SEL R4, R14, RZ, P2 ;  /* 0x000000ff0e047207 */ /* 0x000fca0001000000 */
[----:B------:R-:W-:-:S04]  /*1a540*/  IMAD.IADD R4, R13, 0x1, R4 ;  /* 0x000000010d047824 */ /* 0x000fc800078e0204 */
[----:B------:R-:W-:-:S07]  /*1a550*/  IMAD.MOV.U32 R13, RZ, RZ, R4 ;  /* 0x000000ffff0d7224 */ /* 0x000fce00078e0004 */
[----:B------:R-:W-:Y:S05]  /*1a560*/  WARPSYNC.COLLECTIVE R15, `(.L_x_2174) ;  /* 0x000000000f087348 */ /* 0x000fea0003c00000 */
[----:B------:R0:W1:Y:S02]  /*1a570*/  SHFL.UP P6, R14, R13, R12, R11 ;  /* 0x0400000c0d0e7389 */ /* 0x00006400000c000b */
[----:B01----:R-:W-:Y:S01]  /*1a580*/  ENDCOLLECTIVE ;  /* 0x000000000000791b */ /* 0x003fe20003800000 */
.L_x_2174:
[----:B------:R-:W-:Y:S01]  /*1a590*/  IMAD.MOV.U32 R12, RZ, RZ, 0x8 ;  /* 0x00000008ff0c7424 */ /* 0x000fe200078e00ff */
[----:B------:R-:W-:-:S05]  /*1a5a0*/  SEL R5, R14, RZ, P3 ;  /* 0x000000ff0e057207 */ /* 0x000fca0001800000 */
[----:B------:R-:W-:-:S04]  /*1a5b0*/  IMAD.IADD R5, R4, 0x1, R5 ;  /* 0x0000000104057824 */ /* 0x000fc800078e0205 */
[----:B------:R-:W-:-:S07]  /*1a5c0*/  IMAD.MOV.U32 R13, RZ, RZ, R5 ;  /* 0x000000ffff0d7224 */ /* 0x000fce00078e0005 */
[----:B------:R-:W-:Y:S05]  /*1a5d0*/  WARPSYNC.COLLECTIVE R15, `(.L_x_2175) ;  /* 0x000000000f087348 */ /* 0x000fea0003c00000 */
[----:B------:R0:W1:Y:S02]  /*1a5e0*/  SHFL.UP P6, R14, R13, R12, R11 ;  /* 0x0400000c0d0e7389 */ /* 0x00006400000c000b */
[----:B01----:R-:W-:Y:S01]  /*1a5f0*/  ENDCOLLECTIVE ;  /* 0x000000000000791b */ /* 0x003fe20003800000 */
.L_x_2175:
[----:B------:R-:W-:Y:S01]  /*1a600*/  IMAD.MOV.U32 R12, RZ, RZ, 0x10 ;  /* 0x00000010ff0c7424 */ /* 0x000fe200078e00ff */
[----:B------:R-:W-:-:S05]  /*1a610*/  SEL R6, R14, RZ, P4 ;  /* 0x000000ff0e067207 */ /* 0x000fca0002000000 */
[----:B------:R-:W-:-:S04]  /*1a620*/  IMAD.IADD R6, R5, 0x1, R6 ;  /* 0x0000000105067824 */ /* 0x000fc800078e0206 */
[----:B------:R-:W-:-:S07]  /*1a630*/  IMAD.MOV.U32 R13, RZ, RZ, R6 ;  /* 0x000000ffff0d7224 */ /* 0x000fce00078e0006 */
[----:B------:R-:W-:Y:S05]  /*1a640*/  WARPSYNC.COLLECTIVE R15, `(.L_x_2176) ;  /* 0x000000000f087348 */ /* 0x000fea0003c00000 */
[----:B------:R0:W1:Y:S02]  /*1a650*/  SHFL.UP P6, R14, R13, R12, R11 ;  /* 0x0400000c0d0e7389 */ /* 0x00006400000c000b */
[----:B01----:R-:W-:Y:S01]  /*1a660*/  ENDCOLLECTIVE ;  /* 0x000000000000791b */ /* 0x003fe20003800000 */
.L_x_2176:
        /* <DEDUP_REMOVED lines=8> */
.L_x_2177:
[----:B------:R-:W-:Y:S05]  /*1a6f0*/  BRA `(.L_x_2178) ;  /* 0xffffffd800007947 */ /* 0x000fea000383ffff */
.L_x_2086:
[----:B------:R-:W-:Y:S01]  /*1a700*/  BSSY B0, `(.L_x_2179) ;  /* 0x0000006000007945 */ /* 0x000fe20003800000 */
[----:B------:R-:W-:Y:S01]  /*1a710*/  PLOP3.LUT P6, PT, P6, PT, PT, 0x8, 0x0 ;  /* 0x000000000000781c */ /* 0x000fe200037ce170 */
[----:B------:R-:W-:-:S12]  /*1a720*/  IMAD.MOV.U32 R15, RZ, RZ, -0x1 ;  /* 0xffffffffff0f7424 */ /* 0x000fd800078e00ff */
[----:B01----:R-:W-:Y:S05]  /*1a730*/  WARPSYNC.COLLECTIVE R15, `(.L_x_2180) ;  /* 0x000000000f087348 */ /* 0x003fea0003c00000 */
[----:B------:R-:W-:Y:S01]  /*1a740*/  VOTE.ANY R14, PT, P6 ;  /* 0x00000000000e7806 */ /* 0x000fe200030e0100 */
[----:B01----:R-:W-:Y:S06]  /*1a750*/  ENDCOLLECTIVE ;  /* 0x000000000000791b */ /* 0x003fec0003800000 */
.L_x_2180:
[----:B------:R-:W-:Y:S05]  /*1a760*/  BSYNC B0 ;  /* 0x0000000000007941 */ /* 0x000fea0003800000 */
.L_x_2179:
        /* <DEDUP_REMOVED lines=9> */
.L_x_2181:
[----:B------:R-:W-:Y:S01]  /*1a800*/  IMAD.MOV.U32 R17, RZ, RZ, R14 ;  /* 0x000000ffff117224 */ /* 0x000fe200078e000e */
[----:B------:R-:W-:Y:S06]  /*1a810*/  BRA `(.L_x_2182) ;  /* 0xffffffd400f07947 */ /* 0x000fec000383ffff */
.L_x_2088:
[----:B------:R-:W-:Y:S01]  /*1a820*/  BSSY B0, `(.L_x_2183) ;  /* 0x0000007000007945 */ /* 0x000fe20003800000 */
[----:B------:R-:W-:Y:S02]  /*1a830*/  IMAD.MOV.U32 R13, RZ, RZ, R3 ;  /* 0x000000ffff0d7224 */ /* 0x000fe400078e0003 */
[----:B-1----:R-:W-:Y:S02]  /*1a840*/  IMAD.MOV.U32 R11, RZ, RZ, 0x1f ;  /* 0x0000001fff0b7424 */ /* 0x002fe400078e00ff */
[----:B------:R-:W-:-:S07]  /*1a850*/  IMAD.MOV.U32 R15, RZ, RZ, -0x1 ;  /* 0xffffffffff0f7424 */ /* 0x000fce00078e00ff */
[----:B0-23--:R-:W-:Y:S05]  /*1a860*/  WARPSYNC.COLLECTIVE R15, `(.L_x_2184) ;  /* 0x000000000f087348 */ /* 0x00dfea0003c00000 */
[----:B------:R1:W4:Y:S02]  /*1a870*/  SHFL.IDX P6, R14, R13, R12, R11 ;  /* 0x0000000c0d0e7389 */ /* 0x00032400000c000b */
[----:B01234-:R-:W-:Y:S01]  /*1a880*/  ENDCOLLECTIVE ;  /* 0x000000000000791b */ /* 0x01ffe20003800000 */
.L_x_2184:
[----:B------:R-:W-:Y:S05]  /*1a890*/  BSYNC B0 ;  /* 0x0000000000007941 */ /* 0x000fea0003800000 */
.L_x_2183:
[----:B------:R-:W-:Y:S01]  /*1a8a0*/  IMAD.MOV.U32 R5, RZ, RZ, R14 ;  /* 0x000000ffff057224 */ /* 0x000fe200078e000e */
[----:B------:R-:W-:Y:S06]  /*1a8b0*/  BRA `(.L_x_2087) ;  /* 0xffffffd400e47947 */ /* 0x000fec000383ffff */
.L_x_2092:
[----:B0-----:R0:W3:Y:S02]  /*1a8c0*/  SYNCS.PHASECHK.TRANS64.TRYWAIT P0, [R9+URZ+0x13220], R0 ;  /* 0x01322000090075a7 */ /* 0x0010e4000800017f */
[----:B---3--:R-:W-:Y:S05]  /*1a8d0*/  @!P0 NANOSLEEP.SYNCS 0x989680 ;  /* 0x009896800000895d */ /* 0x008fea0003900000 */
[----:B------:R-:W3:Y:S02]  /*1a8e0*/  @!P0 SYNCS.PHASECHK.TRANS64 P0, [R9+URZ+0x13220], R0 ;  /* 0x01322000090085a7 */ /* 0x000ee4000800007f */
[----:B---3--:R-:W-:Y:S05]  /*1a8f0*/  @!P0 BRA `(.L_x_2092) ;  /* 0xfffffffc00f08947 */ /* 0x008fea000383ffff */
[----:B------:R-:W-:Y:S05]  /*1a900*/  BRA `(.L_x_2185) ;  /* 0xffffffdc005c7947 */ /* 0x000fea000383ffff */
.L_x_2093:
[----:B------:R-:W3:Y:S01]  /*1a910*/  S2R R2, SR_TID.X ;  /* 0x0000000000027919 */ /* 0x000ee20000002100 */
[----:B------:R-:W-:Y:S01]  /*1a920*/  BSSY B0, `(.L_x_2186) ;  /* 0x000000a000007945 */ /* 0x000fe20003800000 */
[----:B------:R-:W-:Y:S02]  /*1a930*/  IMAD.MOV.U32 R12, RZ, RZ, RZ ;  /* 0x000000ffff0c7224 */ /* 0x000fe400078e00ff */
[----:B-1----:R-:W-:Y:S02]  /*1a940*/  IMAD.MOV.U32 R11, RZ, RZ, 0x1f ;  /* 0x0000001fff0b7424 */ /* 0x002fe400078e00ff */
[----:B------:R-:W-:Y:S01]  /*1a950*/  IMAD.MOV.U32 R15, RZ, RZ, -0x1 ;  /* 0xffffffffff0f7424 */ /* 0x000fe200078e00ff */
[----:B---3--:R-:W-:-:S04]  /*1a960*/  SHF.R.U32.HI R2, RZ, 0x5, R2 ;  /* 0x00000005ff027819 */ /* 0x008fc80000011602 */
[----:B------:R-:W-:-:S05]  /*1a970*/  LOP3.LUT R2, R2, 0x3, RZ, 0xc0, !PT ;  /* 0x0000000302027812 */ /* 0x000fca00078ec0ff */
[----:B------:R-:W-:-:S07]  /*1a980*/  IMAD.MOV.U32 R13, RZ, RZ, R2 ;  /* 0x000000ffff0d7224 */ /* 0x000fce00078e0002 */
[----:B0-2-4-:R-:W-:Y:S05]  /*1a990*/  WARPSYNC.COLLECTIVE R15, `(.L_x_2187) ;  /* 0x000000000f087348 */ /* 0x015fea0003c00000 */
[----:B------:R1:W3:Y:S02]  /*1a9a0*/  SHFL.IDX P6, R14, R13, R12, R11 ;  /* 0x0000000c0d0e7389 */ /* 0x0002e400000c000b */
[----:B01234-:R-:W-:Y:S01]  /*1a9b0*/  ENDCOLLECTIVE ;  /* 0x000000000000791b */ /* 0x01ffe20003800000 */
.L_x_2187:
[----:B------:R-:W-:Y:S05]  /*1a9c0*/  BSYNC B0 ;  /* 0x0000000000007941 */ /* 0x000fea0003800000 */
.L_x_2186:
[----:B------:R-:W-:Y:S05]  /*1a9d0*/  BRA `(.L_x_2188) ;  /* 0xffffffdc00447947 */ /* 0x000fea000383ffff */
.L_x_2094:
[----:B------:R-:W-:Y:S01]  /*1a9e0*/  BSSY B0, `(.L_x_2189) ;  /* 0x0000006000007945 */ /* 0x000fe20003800000 */
[----:B------:R-:W-:-:S07]  /*1a9f0*/  IMAD.MOV.U32 R15, RZ, RZ, -0x1 ;  /* 0xffffffffff0f7424 */ /* 0x000fce00078e00ff */
[----:B012-4-:R-:W-:Y:S05]  /*1aa00*/  WARPSYNC.COLLECTIVE R15, `(.L_x_2190) ;  /* 0x000000000f0c7348 */ /* 0x017fea0003c00000 */
[----:B------:R-:W-:Y:S02]  /*1aa10*/  ELECT P6, UR62, PT ;  /* 0x00000000003e782f */ /* 0x000fe400038c0000 */
[----:B------:R-:W-:Y:S01]  /*1aa20*/  MOV R14, UR62 ;  /* 0x0000003e000e7c02 */ /* 0x000fe20008000f00 */
[----:B012-4-:R-:W-:Y:S10]  /*1aa30*/  ENDCOLLECTIVE ;  /* 0x000000000000791b */ /* 0x017ff40003800000 */
.L_x_2190:
[----:B------:R-:W-:Y:S05]  /*1aa40*/  BSYNC B0 ;  /* 0x0000000000007941 */ /* 0x000fea0003800000 */
.L_x_2189:
[----:B------:R-:W-:Y:S05]  /*1aa50*/  BRA `(.L_x_2191) ;  /* 0xffffffdc00387947 */ /* 0x000fea000383ffff */
.L_x_2096:
[----:B0-----:R0:W3:Y:S02]  /*1aa60*/  SYNCS.PHASECHK.TRANS64.TRYWAIT P1, [R7+URZ], R2 ;  /* 0x00000002070075a7 */ /* 0x0010e4000802017f */
[----:B---3--:R-:W-:Y:S05]  /*1aa70*/  @!P1 NANOSLEEP.SYNCS 0x989680 ;  /* 0x009896800000995d */ /* 0x008fea0003900000 */
[----:B------:R-:W3:Y:S02]  /*1aa80*/  @!P1 SYNCS.PHASECHK.TRANS64 P1, [R7+URZ], R2 ;  /* 0x00000002070095a7 */ /* 0x000ee4000802007f */
[----:B---3--:R-:W-:Y:S05]  /*1aa90*/  @!P1 BRA `(.L_x_2096) ;  /* 0xfffffffc00f09947 */ /* 0x008fea000383ffff */
[----:B------:R-:W-:Y:S05]  /*1aaa0*/  BRA `(.L_x_2192) ;  /* 0xffffffdc006c7947 */ /* 0x000fea000383ffff */
.L_x_2097:
[----:B---3--:R3:W0:Y:S02]  /*1aab0*/  SYNCS.PHASECHK.TRANS64.TRYWAIT P1, [R3+URZ], R0 ;  /* 0x00000000030075a7 */ /* 0x008624000802017f */
[----:B0-----:R-:W-:Y:S05]  /*1aac0*/  @!P1 NANOSLEEP.SYNCS 0x989680 ;  /* 0x009896800000995d */ /* 0x001fea0003900000 */
[----:B------:R-:W0:Y:S02]  /*1aad0*/  @!P1 SYNCS.PHASECHK.TRANS64 P1, [R3+URZ], R0 ;  /* 0x00000000030095a7 */ /* 0x000e24000802007f */
[----:B0-----:R-:W-:Y:S05]  /*1aae0*/  @!P1 BRA `(.L_x_2097) ;  /* 0xfffffffc00f09947 */ /* 0x001fea000383ffff */
[----:B------:R-:W-:Y:S05]  /*1aaf0*/  BRA `(.L_x_2193) ;  /* 0xffffffdc00607947 */ /* 0x000fea000383ffff */
.L_x_2099:
[----:B---3--:R3:W0:Y:S02]  /*1ab00*/  SYNCS.PHASECHK.TRANS64.TRYWAIT P1, [R3+URZ+0x13260], R2 ;  /* 0x01326002030075a7 */ /* 0x008624000802017f */
[----:B0-----:R-:W-:Y:S05]  /*1ab10*/  @!P1 NANOSLEEP.SYNCS 0x989680 ;  /* 0x009896800000995d */ /* 0x001fea0003900000 */
[----:B------:R-:W0:Y:S02]  /*1ab20*/  @!P1 SYNCS.PHASECHK.TRANS64 P1, [R3+URZ+0x13260], R2 ;  /* 0x01326002030095a7 */ /* 0x000e24000802007f */
[----:B0-----:R-:W-:Y:S05]  /*1ab30*/  @!P1 BRA `(.L_x_2099) ;  /* 0xfffffffc00f09947 */ /* 0x001fea000383ffff */
[----:B------:R-:W-:Y:S05]  /*1ab40*/  BRA `(.L_x_2194) ;  /* 0xffffffdc00607947 */ /* 0x000fea000383ffff */
.L_x_2101:
[----:B------:R0:W0:Y:S02]  /*1ab50*/  SYNCS.PHASECHK.TRANS64.TRYWAIT P1, [R5+URZ+0x13260], R0 ;  /* 0x01326000050075a7 */ /* 0x000024000802017f */
[----:B0-----:R-:W-:Y:S05]  /*1ab60*/  @!P1 NANOSLEEP.SYNCS 0x989680 ;  /* 0x009896800000995d */ /* 0x001fea0003900000 */
[----:B------:R-:W0:Y:S02]  /*1ab70*/  @!P1 SYNCS.PHASECHK.TRANS64 P1, [R5+URZ+0x13260], R0 ;  /* 0x01326000050095a7 */ /* 0x000e24000802007f */
[----:B0-----:R-:W-:Y:S05]  /*1ab80*/  @!P1 BRA `(.L_x_2101) ;  /* 0xfffffffc00f09947 */ /* 0x001fea000383ffff */
[----:B------:R-:W-:Y:S05]  /*1ab90*/  BRA `(.L_x_2195) ;  /* 0xffffffdc00607947 */ /* 0x000fea000383ffff */
.L_x_2103:
[----:B------:R0:W0:Y:S02]  /*1aba0*/  SYNCS.PHASECHK.TRANS64.TRYWAIT P0, [R3+URZ+0x13280], R2 ;  /* 0x01328002030075a7 */ /* 0x000024000800017f */
[----:B0-----:R-:W-:Y:S05]  /*1abb0*/  @!P0 NANOSLEEP.SYNCS 0x989680 ;  /* 0x009896800000895d */ /* 0x001fea0003900000 */
[----:B------:R-:W0:Y:S02]  /*1abc0*/  @!P0 SYNCS.PHASECHK.TRANS64 P0, [R3+URZ+0x13280], R2 ;  /* 0x01328002030085a7 */ /* 0x000e24000800007f */
[----:B0-----:R-:W-:Y:S05]  /*1abd0*/  @!P0 BRA `(.L_x_2103) ;  /* 0xfffffffc00f08947 */ /* 0x001fea000383ffff */
[----:B------:R-:W-:Y:S05]  /*1abe0*/  BRA `(.L_x_2104) ;  /* 0xffffffdc005c7947 */ /* 0x000fea000383ffff */
.L_x_2196:
        /* <DEDUP_REMOVED lines=9> */
.L_x_2205:


//--------------------- .nv.global.init           --------------------------
	.section	.nv.global.init,"aw",@progbits
	.align	4
.nv.global.init:
	.type		_ZZN5flash28permute_output_fp8_VcolmajorIN4cute6TensorINS1_11ArrayEngineIN7cutlass10bfloat16_tELm32EEENS1_6LayoutINS1_5tupleIJNS8_IJNS1_1CILi2EEESA_NS9_ILi8EEEEEENS9_ILi1EEESD_EEENS8_IJNS8_IJSD_SA_NS9_ILi4EEEEEENS9_ILi0EEESH_EEEEEEEEEvRT_E9upper_map,@object
	.size		_ZZN5flash28permute_output_fp8_VcolmajorIN4cute6TensorINS1_11ArrayEngineIN7cutlass10bfloat16_tELm32EEENS1_6LayoutINS1_5tupleIJNS8_IJNS1_1CILi2EEESA_NS9_ILi8EEEEEENS9_ILi1EEESD_EEENS8_IJNS8_IJSD_SA_NS9_ILi4EEEEEENS9_ILi0EEESH_EEEEEEEEEvRT_E9upper_map,($str$23 - _ZZN5flash28permute_output_fp8_VcolmajorIN4cute6TensorINS1_11ArrayEngineIN7cutlass10bfloat16_tELm32EEENS1_6LayoutINS1_5tupleIJNS8_IJNS1_1CILi2EEESA_NS9_ILi8EEEEEENS9_ILi1EEESD_EEENS8_IJNS8_IJSD_SA_NS9_ILi4EEEEEENS9_ILi0EEESH_EEEEEEEEEvRT_E9upper_map)
_ZZN5flash28permute_output_fp8_VcolmajorIN4cute6TensorINS1_11ArrayEngineIN7cutlass10bfloat16_tELm32EEENS1_6LayoutINS1_5tupleIJNS8_IJNS1_1CILi2EEESA_NS9_ILi8EEEEEENS9_ILi1EEESD_EEENS8_IJNS8_IJSD_SA_NS9_ILi4EEEEEENS9_ILi0EEESH_EEEEEEEEEvRT_E9upper_map:
        /*0000*/ 	.byte	0x00, 0x00, 0x00, 0x00, 0x02, 0x00, 0x00, 0x00, 0x03, 0x00, 0x00, 0x00, 0x01, 0x00, 0x00, 0x00
	.type		$str$23,@object
	.size		$str$23,($str$24 - $str$23)
$str$23:
        /*0010*/ 	.byte	0x28, 0x61, 0x64, 0x64, 0x72, 0x65, 0x73, 0x73, 0x20, 0x26, 0x20, 0x6d, 0x61, 0x73, 0x6b, 0x29
        /*0020*/ 	.byte	0x20, 0x3d, 0x3d, 0x20, 0x30, 0x00
	.type		$str$24,@object
	.size		$str$24,(__unnamed_5 - $str$24)
$str$24:
        /*0026*/ 	.byte	0x2f, 0x74, 0x6d, 0x70, 0x2f, 0x6f, 0x73, 0x73, 0x5f, 0x6b, 0x65, 0x72, 0x6e, 0x65, 0x6c, 0x73
        /*0036*/ 	.byte	0x5f, 0x73, 0x72, 0x63, 0x2f, 0x66, 0x6c, 0x61, 0x73, 0x68, 0x5f, 0x61, 0x74, 0x74, 0x65, 0x6e
        /*0046*/ 	.byte	0x74, 0x69, 0x6f, 0x6e, 0x2f, 0x63, 0x73, 0x72, 0x63, 0x2f, 0x63, 0x75, 0x74, 0x6c, 0x61, 0x73
        /*0056*/ 	.byte	0x73, 0x2f, 0x69, 0x6e, 0x63, 0x6c, 0x75, 0x64, 0x65, 0x2f, 0x63, 0x75, 0x74, 0x65, 0x2f, 0x70
        /*0066*/ 	.byte	0x6f, 0x69, 0x6e, 0x74, 0x65, 0x72, 0x5f, 0x66, 0x6c, 0x61, 0x67, 0x67, 0x65, 0x64, 0x2e, 0x68
        /*0076*/ 	.byte	0x70, 0x70, 0x00
	.type		__unnamed_5,@object
	.size		__unnamed_5,(__unnamed_6 - __unnamed_5)
__unnamed_5:
        /* <DEDUP_REMOVED lines=24> */
        /*01f9*/ 	.byte	0x26, 0x5d, 0x00
	.type		__unnamed_6,@object
	.size		__unnamed_6,(__unnamed_4 - __unnamed_6)
__unnamed_6:
        /* <DEDUP_REMOVED lines=24> */
        /*037c*/ 	.byte	0x3e, 0x3e, 0x20, 0x26, 0x5d, 0x00
	.type		__unnamed_4,@object
	.size		__unnamed_4,(__unnamed_2 - __unnamed_4)
__unnamed_4:
        /* <DEDUP_REMOVED lines=28> */
        /*0542*/ 	.byte	0x3a, 0x43, 0x3c, 0x31, 0x30, 0x32, 0x34, 0x30, 0x3e, 0x3e, 0x3e, 0x3e, 0x3e, 0x5d, 0x00
	.type		__unnamed_2,@object
	.size		__unnamed_2,(__unnamed_1 - __unnamed_2)
__unnamed_2:
        /* <DEDUP_REMOVED lines=29> */
	.type		__unnamed_1,@object
	.size		__unnamed_1,(__unnamed_3 - __unnamed_1)
__unnamed_1:
        /* <DEDUP_REMOVED lines=29> */
        /*08f0*/ 	.byte	0x00
	.type		__unnamed_3,@object
	.size		__unnamed_3,(.L_2 - __unnamed_3)
__unnamed_3:
        /* <DEDUP_REMOVED lines=30> */
.L_2:


//--------------------- .nv.shared._ZN7cutlass13device_kernelIN5flash11enable_sm90INS1_16FlashAttnFwdSm90INS1_25CollectiveMainloopFwdSm90ILi2EN4cute5tupleIJNS5_1CILi1EEES8_S8_EEENS6_IJNS7_ILi192EEENS7_ILi160EEENS7_ILi64EEEEEELi64ENS_12float_e4m3_tEfNS_4arch4Sm90ELb0ELb0ELb0ELb0ELb0ELb0ELb0ELb1ELb1ELb1ELb0ELb0EEENS1_21CollectiveEpilogueFwdINS6_IJSA_SC_SB_EEES9_NS_10bfloat16_tESG_Li384ELb0ELb1ELb0ELb1EEENS1_29StaticPersistentTileSchedulerILb0EEEEEEEEEvNT_6ParamsE --------------------------
	.section	.nv.shared._ZN7cutlass13device_kernelIN5flash11enable_sm90INS1_16FlashAttnFwdSm90INS1_25CollectiveMainloopFwdSm90ILi2EN4cute5tupleIJNS5_1CILi1EEES8_S8_EEENS6_IJNS7_ILi192EEENS7_ILi160EEENS7_ILi64EEEEEELi64ENS_12float_e4m3_tEfNS_4arch4Sm90ELb0ELb0ELb0ELb0ELb0ELb0ELb0ELb1ELb1ELb1ELb0ELb0EEENS1_21CollectiveEpilogueFwdINS6_IJSA_SC_SB_EEES9_NS_10bfloat16_tESG_Li384ELb0ELb1ELb0ELb1EEENS1_29StaticPersistentTileSchedulerILb0EEEEEEEEEvNT_6ParamsE,"aw",@nobits
	.sectionflags	@""
	.align	16
	.zero		1024


//--------------------- .nv.shared.reserved.0     --------------------------
	.section	.nv.shared.reserved.0,"aw",@nobits
	.weak		__nv_reservedSMEM_offset_0_alias
	.size		__nv_reservedSMEM_offset_0_alias, 0, 0
	.other		__nv_reservedSMEM_offset_0_alias,@"STO_CUDA_RESERVED_SHARED STV_DEFAULT"
__nv_reservedSMEM_offset_0_alias:
	.zero		0


//--------------------- .nv.global                --------------------------
	.section	.nv.global,"aw",@nobits
.nv.global:
	.type		_ZN73_INTERNAL_00488a73_37_flash_fwd_hdim64_e4m3_packgqa_sm90_cu_ea41c527_40964cute1_E,@object
	.size		_ZN73_INTERNAL_00488a73_37_flash_fwd_hdim64_e4m3_packgqa_sm90_cu_ea41c527_40964cute1_E,(_ZN73_INTERNAL_00488a73_37_flash_fwd_hdim64_e4m3_packgqa_sm90_cu_ea41c527_40964cuda3std3__45__cpo6cbeginE - _ZN73_INTERNAL_00488a73_37_flash_fwd_hdim64_e4m3_packgqa_sm90_cu_ea41c527_40964cute1_E)
_ZN73_INTERNAL_00488a73_37_flash_fwd_hdim64_e4m3_packgqa_sm90_cu_ea41c527_40964cute1_E:
	.zero		1
	.type		_ZN73_INTERNAL_00488a73_37_flash_fwd_hdim64_e4m3_packgqa_sm90_cu_ea41c527_40964cuda3std3__45__cpo6cbeginE,@object
	.size		_ZN73_INTERNAL_00488a73_37_flash_fwd_hdim64_e4m3_packgqa_sm90_cu_ea41c527_40964cuda3std3__45__cpo6cbeginE,(_ZN73_INTERNAL_00488a73_37_flash_fwd_hdim64_e4m3_packgqa_sm90_cu_ea41c527_40964cuda3std3__48in_placeE - _ZN73_INTERNAL_00488a73_37_flash_fwd_hdim64_e4m3_packgqa_sm90_cu_ea41c527_40964cuda3std3__45__cpo6cbeginE)
_ZN73_INTERNAL_00488a73_37_flash_fwd_hdim64_e4m3_packgqa_sm90_cu_ea41c527_40964cuda3std3__45__cpo6cbeginE:
	.zero		1
	.type		_ZN73_INTERNAL_00488a73_37_flash_fwd_hdim64_e4m3_packgqa_sm90_cu_ea41c527_40964cuda3std3__48in_placeE,@object
	.size		_ZN73_INTERNAL_00488a73_37_flash_fwd_hdim64_e4m3_packgqa_sm90_cu_ea41c527_40964cuda3std3__48in_placeE,(_ZN73_INTERNAL_00488a73_37_flash_fwd_hdim64_e4m3_packgqa_sm90_cu_ea41c527_40964cuda3std6ranges3__45__cpo9iter_moveE - _ZN73_INTERNAL_00488a73_37_flash_fwd_hdim64_e4m3_packgqa_sm90_cu_ea41c527_40964cuda3std3__48in_placeE)
_ZN73_INTERNAL_00488a73_37_flash_fwd_hdim64_e4m3_packgqa_sm90_cu_ea41c527_40964cuda3std3__48in_placeE:
	.zero		1
	.type		_ZN73_INTERNAL_00488a73_37_flash_fwd_hdim64_e4m3_packgqa_sm90_cu_ea41c527_40964cuda3std6ranges3__45__cpo9iter_moveE,@object
	.size		_ZN73_INTERNAL_00488a73_37_flash_fwd_hdim64_e4m3_packgqa_sm90_cu_ea41c527_40964cuda3std6ranges3__45__cpo9iter_moveE,(_ZN73_INTERNAL_00488a73_37_flash_fwd_hdim64_e4m3_packgqa_sm90_cu_ea41c527_40964cuda3std3__45__cpo5beginE - _ZN73_INTERNAL_00488a73_37_flash_fwd_hdim64_e4m3_packgqa_sm90_cu_ea41c527_40964cuda3std6ranges3__45__cpo9iter_moveE)
_ZN73_INTERNAL_00488a73_37_flash_fwd_hdim64_e4m3_packgqa_sm90_cu_ea41c527_40964cuda3std6ranges3__45__cpo9iter_moveE:
	.zero		1
	.type		_ZN73_INTERNAL_00488a73_37_flash_fwd_hdim64_e4m3_packgqa_sm90_cu_ea41c527_40964cuda3std3__45__cpo5beginE,@object
	.size		_ZN73_INTERNAL_00488a73_37_flash_fwd_hdim64_e4m3_packgqa_sm90_cu_ea41c527_40964cuda3std3__45__cpo5beginE,(_ZN73_INTERNAL_00488a73_37_flash_fwd_hdim64_e4m3_packgqa_sm90_cu_ea41c527_40964cuda3std3__475_GLOBAL__N__00488a73_37_flash_fwd_hdim64_e4m3_packgqa_sm90_cu_ea41c527_40966ignoreE - _ZN73_INTERNAL_00488a73_37_flash_fwd_hdim64_e4m3_packgqa_sm90_cu_ea41c527_40964cuda3std3__45__cpo5beginE)
_ZN73_INTERNAL_00488a73_37_flash_fwd_hdim64_e4m3_packgqa_sm90_cu_ea41c527_40964cuda3std3__45__cpo5beginE:
	.zero		1
	.type		_ZN73_INTERNAL_00488a73_37_flash_fwd_hdim64_e4m3_packgqa_sm90_cu_ea41c527_40964cuda3std3__475_GLOBAL__N__00488a73_37_flash_fwd_hdim64_e4m3_packgqa_sm90_cu_ea41c527_40966ignoreE,@object
	.size		_ZN73_INTERNAL_00488a73_37_flash_fwd_hdim64_e4m3_packgqa_sm90_cu_ea41c527_40964cuda3std3__475_GLOBAL__N__00488a73_37_flash_fwd_hdim64_e4m3_packgqa_sm90_cu_ea41c527_40966ignoreE,(_ZN73_INTERNAL_00488a73_37_flash_fwd_hdim64_e4m3_packgqa_sm90_cu_ea41c527_40964cute7productE - _ZN73_INTERNAL_00488a73_37_flash_fwd_hdim64_e4m3_packgqa_sm90_cu_ea41c527_40964cuda3std3__475_GLOBAL__N__00488a73_37_flash_fwd_hdim64_e4m3_packgqa_sm90_cu_ea41c527_40966ignoreE)
_ZN73_INTERNAL_00488a73_37_flash_fwd_hdim64_e4m3_packgqa_sm90_cu_ea41c527_40964cuda3std3__475_GLOBAL__N__00488a73_37_flash_fwd_hdim64_e4m3_packgqa_sm90_cu_ea41c527_40966ignoreE:
	.zero		1
	.type		_ZN73_INTERNAL_00488a73_37_flash_fwd_hdim64_e4m3_packgqa_sm90_cu_ea41c527_40964cute7productE,@object
	.size		_ZN73_INTERNAL_00488a73_37_flash_fwd_hdim64_e4m3_packgqa_sm90_cu_ea41c527_40964cute7productE,(_ZN73_INTERNAL_00488a73_37_flash_fwd_hdim64_e4m3_packgqa_sm90_cu_ea41c527_40964cuda3std3__45__cpo3endE - _ZN73_INTERNAL_00488a73_37_flash_fwd_hdim64_e4m3_packgqa_sm90_cu_ea41c527_40964cute7productE)
_ZN73_INTERNAL_00488a73_37_flash_fwd_hdim64_e4m3_packgqa_sm90_cu_ea41c527_40964cute7productE:
	.zero		1
	.type		_ZN73_INTERNAL_00488a73_37_flash_fwd_hdim64_e4m3_packgqa_sm90_cu_ea41c527_40964cuda3std3__45__cpo3endE,@object
	.size		_ZN73_INTERNAL_00488a73_37_flash_fwd_hdim64_e4m3_packgqa_sm90_cu_ea41c527_40964cuda3std3__45__cpo3endE,(_ZN73_INTERNAL_00488a73_37_flash_fwd_hdim64_e4m3_packgqa_sm90_cu_ea41c527_40964cuda3std3__419piecewise_constructE - _ZN73_INTERNAL_00488a73_37_flash_fwd_hdim64_e4m3_packgqa_sm90_cu_ea41c527_40964cuda3std3__45__cpo3endE)
_ZN73_INTERNAL_00488a73_37_flash_fwd_hdim64_e4m3_packgqa_sm90_cu_ea41c527_40964cuda3std3__45__cpo3endE:
	.zero		1
	.type		_ZN73_INTERNAL_00488a73_37_flash_fwd_hdim64_e4m3_packgqa_sm90_cu_ea41c527_40964cuda3std3__419piecewise_constructE,@object
	.size		_ZN73_INTERNAL_00488a73_37_flash_fwd_hdim64_e4m3_packgqa_sm90_cu_ea41c527_40964cuda3std3__419piecewise_constructE,(_ZN73_INTERNAL_00488a73_37_flash_fwd_hdim64_e4m3_packgqa_sm90_cu_ea41c527_40964cuda3std3__45__cpo4cendE - _ZN73_INTERNAL_00488a73_37_flash_fwd_hdim64_e4m3_packgqa_sm90_cu_ea41c527_40964cuda3std3__419piecewise_constructE)
_ZN73_INTERNAL_00488a73_37_flash_fwd_hdim64_e4m3_packgqa_sm90_cu_ea41c527_40964cuda3std3__419piecewise_constructE:
	.zero		1
	.type		_ZN73_INTERNAL_00488a73_37_flash_fwd_hdim64_e4m3_packgqa_sm90_cu_ea41c527_40964cuda3std3__45__cpo4cendE,@object
	.size		_ZN73_INTERNAL_00488a73_37_flash_fwd_hdim64_e4m3_packgqa_sm90_cu_ea41c527_40964cuda3std3__45__cpo4cendE,(_ZN73_INTERNAL_00488a73_37_flash_fwd_hdim64_e4m3_packgqa_sm90_cu_ea41c527_40964cuda3std6ranges3__45__cpo4swapE - _ZN73_INTERNAL_00488a73_37_flash_fwd_hdim64_e4m3_packgqa_sm90_cu_ea41c527_40964cuda3std3__45__cpo4cendE)
_ZN73_INTERNAL_00488a73_37_flash_fwd_hdim64_e4m3_packgqa_sm90_cu_ea41c527_40964cuda3std3__45__cpo4cendE:
	.zero		1
	.type		_ZN73_INTERNAL_00488a73_37_flash_fwd_hdim64_e4m3_packgqa_sm90_cu_ea41c527_40964cuda3std6ranges3__45__cpo4swapE,@object
	.size		_ZN73_INTERNAL_00488a73_37_flash_fwd_hdim64_e4m3_packgqa_sm90_cu_ea41c527_40964cuda3std6ranges3__45__cpo4swapE,(.L_14 - _ZN73_INTERNAL_00488a73_37_flash_fwd_hdim64_e4m3_packgqa_sm90_cu_ea41c527_40964cuda3std6ranges3__45__cpo4swapE)
_ZN73_INTERNAL_00488a73_37_flash_fwd_hdim64_e4m3_packgqa_sm90_cu_ea41c527_40964cuda3std6ranges3__45__cpo4swapE:
	.zero		1
.L_14:


//--------------------- .nv.shared._ZN7cutlass13device_kernelIN5flash11enable_sm90INS1_16FlashAttnFwdSm90INS1_25CollectiveMainloopFwdSm90ILi2EN4cute5tupleIJNS5_1CILi1EEES8_S8_EEENS6_IJNS7_ILi192EEENS7_ILi160EEENS7_ILi64EEEEEELi64ENS_12float_e4m3_tEfNS_4arch4Sm90ELb0ELb0ELb0ELb1ELb0ELb0ELb0ELb1ELb1ELb1ELb0ELb0EEENS1_21CollectiveEpilogueFwdINS6_IJSA_SC_SB_EEES9_NS_10bfloat16_tESG_Li384ELb1ELb1ELb0ELb1EEENS1_36VarlenDynamicPersistentTileSchedulerILi192ELi160ELi384ELi128ELb0ELb1ELb1ELb0ELb1ELb1EEEEEEEEEvNT_6ParamsE --------------------------
	.section	.nv.shared._ZN7cutlass13device_kernelIN5flash11enable_sm90INS1_16FlashAttnFwdSm90INS1_25CollectiveMainloopFwdSm90ILi2EN4cute5tupleIJNS5_1CILi1EEES8_S8_EEENS6_IJNS7_ILi192EEENS7_ILi160EEENS7_ILi64EEEEEELi64ENS_12float_e4m3_tEfNS_4arch4Sm90ELb0ELb0ELb0ELb1ELb0ELb0ELb0ELb1ELb1ELb1ELb0ELb0EEENS1_21CollectiveEpilogueFwdINS6_IJSA_SC_SB_EEES9_NS_10bfloat16_tESG_Li384ELb1ELb1ELb0ELb1EEENS1_36VarlenDynamicPersistentTileSchedulerILi192ELi160ELi384ELi128ELb0ELb1ELb1ELb0ELb1ELb1EEEEEEEEEvNT_6ParamsE,"aw",@nobits
	.sectionflags	@""
	.align	16
	.zero		1024


//--------------------- .nv.shared._ZN7cutlass13device_kernelIN5flash11enable_sm90INS1_16FlashAttnFwdSm90INS1_25CollectiveMainloopFwdSm90ILi2EN4cute5tupleIJNS5_1CILi1EEES8_S8_EEENS6_IJNS7_ILi192EEENS7_ILi160EEENS7_ILi64EEEEEELi64ENS_12float_e4m3_tEfNS_4arch4Sm90ELb0ELb0ELb0ELb1ELb0ELb1ELb0ELb1ELb1ELb1ELb0ELb0EEENS1_21CollectiveEpilogueFwdINS6_IJSA_SC_SB_EEES9_NS_10bfloat16_tESG_Li384ELb1ELb1ELb0ELb1EEENS1_36VarlenDynamicPersistentTileSchedulerILi192ELi160ELi384ELi128ELb0ELb1ELb1ELb0ELb1ELb1EEEEEEEEEvNT_6ParamsE --------------------------
	.section	.nv.shared._ZN7cutlass13device_kernelIN5flash11enable_sm90INS1_16FlashAttnFwdSm90INS1_25CollectiveMainloopFwdSm90ILi2EN4cute5tupleIJNS5_1CILi1EEES8_S8_EEENS6_IJNS7_ILi192EEENS7_ILi160EEENS7_ILi64EEEEEELi64ENS_12float_e4m3_tEfNS_4arch4Sm90ELb0ELb0ELb0ELb1ELb0ELb1ELb0ELb1ELb1ELb1ELb0ELb0EEENS1_21CollectiveEpilogueFwdINS6_IJSA_SC_SB_EEES9_NS_10bfloat16_tESG_Li384ELb1ELb1ELb0ELb1EEENS1_36VarlenDynamicPersistentTileSchedulerILi192ELi160ELi384ELi128ELb0ELb1ELb1ELb0ELb1ELb1EEEEEEEEEvNT_6ParamsE,"aw",@nobits
	.sectionflags	@""
	.align	16
	.zero		1024


//--------------------- .nv.shared._ZN7cutlass13device_kernelIN5flash11enable_sm90INS1_16FlashAttnFwdSm90INS1_25CollectiveMainloopFwdSm90ILi2EN4cute5tupleIJNS5_1CILi1EEES8_S8_EEENS6_IJNS7_ILi192EEENS7_ILi160EEENS7_ILi64EEEEEELi64ENS_12float_e4m3_tEfNS_4arch4Sm90ELb0ELb1ELb0ELb0ELb0ELb0ELb0ELb1ELb1ELb1ELb0ELb0EEENS1_21CollectiveEpilogueFwdINS6_IJSA_SC_SB_EEES9_NS_10bfloat16_tESG_Li384ELb0ELb1ELb0ELb1EEENS1_30DynamicPersistentTileSchedulerILi384ELi128ELb0ELb1ELb1EEEEEEEEEvNT_6ParamsE --------------------------
	.section	.nv.shared._ZN7cutlass13device_kernelIN5flash11enable_sm90INS1_16FlashAttnFwdSm90INS1_25CollectiveMainloopFwdSm90ILi2EN4cute5tupleIJNS5_1CILi1EEES8_S8_EEENS6_IJNS7_ILi192EEENS7_ILi160EEENS7_ILi64EEEEEELi64ENS_12float_e4m3_tEfNS_4arch4Sm90ELb0ELb1ELb0ELb0ELb0ELb0ELb0ELb1ELb1ELb1ELb0ELb0EEENS1_21CollectiveEpilogueFwdINS6_IJSA_SC_SB_EEES9_NS_10bfloat16_tESG_Li384ELb0ELb1ELb0ELb1EEENS1_30DynamicPersistentTileSchedulerILi384ELi128ELb0ELb1ELb1EEEEEEEEEvNT_6ParamsE,"aw",@nobits
	.sectionflags	@""
	.align	16
	.zero		1024


//--------------------- .nv.shared._ZN7cutlass13device_kernelIN5flash11enable_sm90INS1_16FlashAttnFwdSm90INS1_25CollectiveMainloopFwdSm90ILi2EN4cute5tupleIJNS5_1CILi1EEES8_S8_EEENS6_IJNS7_ILi192EEENS7_ILi160EEENS7_ILi64EEEEEELi64ENS_12float_e4m3_tEfNS_4arch4Sm90ELb0ELb1ELb0ELb1ELb0ELb0ELb0ELb1ELb1ELb1ELb0ELb0EEENS1_21CollectiveEpilogueFwdINS6_IJSA_SC_SB_EEES9_NS_10bfloat16_tESG_Li384ELb1ELb1ELb0ELb1EEENS1_36VarlenDynamicPersistentTileSchedulerILi192ELi160ELi384ELi128ELb0ELb1ELb1ELb1ELb0ELb1EEEEEEEEEvNT_6ParamsE --------------------------
	.section	.nv.shared._ZN7cutlass13device_kernelIN5flash11enable_sm90INS1_16FlashAttnFwdSm90INS1_25CollectiveMainloopFwdSm90ILi2EN4cute5tupleIJNS5_1CILi1EEES8_S8_EEENS6_IJNS7_ILi192EEENS7_ILi160EEENS7_ILi64EEEEEELi64ENS_12float_e4m3_tEfNS_4arch4Sm90ELb0ELb1ELb0ELb1ELb0ELb0ELb0ELb1ELb1ELb1ELb0ELb0EEENS1_21CollectiveEpilogueFwdINS6_IJSA_SC_SB_EEES9_NS_10bfloat16_tESG_Li384ELb1ELb1ELb0ELb1EEENS1_36VarlenDynamicPersistentTileSchedulerILi192ELi160ELi384ELi128ELb0ELb1ELb1ELb1ELb0ELb1EEEEEEEEEvNT_6ParamsE,"aw",@nobits
	.sectionflags	@""
	.align	16
	.zero		1024


//--------------------- .nv.shared._ZN7cutlass13device_kernelIN5flash11enable_sm90INS1_16FlashAttnFwdSm90INS1_25CollectiveMainloopFwdSm90ILi2EN4cute5tupleIJNS5_1CILi1EEES8_S8_EEENS6_IJNS7_ILi192EEENS7_ILi160EEENS7_ILi64EEEEEELi64ENS_12float_e4m3_tEfNS_4arch4Sm90ELb0ELb1ELb0ELb1ELb0ELb1ELb0ELb1ELb1ELb1ELb0ELb0EEENS1_21CollectiveEpilogueFwdINS6_IJSA_SC_SB_EEES9_NS_10bfloat16_tESG_Li384ELb1ELb1ELb0ELb1EEENS1_36VarlenDynamicPersistentTileSchedulerILi192ELi160ELi384ELi128ELb0ELb1ELb1ELb1ELb0ELb1EEEEEEEEEvNT_6ParamsE --------------------------
	.section	.nv.shared._ZN7cutlass13device_kernelIN5flash11enable_sm90INS1_16FlashAttnFwdSm90INS1_25CollectiveMainloopFwdSm90ILi2EN4cute5tupleIJNS5_1CILi1EEES8_S8_EEENS6_IJNS7_ILi192EEENS7_ILi160EEENS7_ILi64EEEEEELi64ENS_12float_e4m3_tEfNS_4arch4Sm90ELb0ELb1ELb0ELb1ELb0ELb1ELb0ELb1ELb1ELb1ELb0ELb0EEENS1_21CollectiveEpilogueFwdINS6_IJSA_SC_SB_EEES9_NS_10bfloat16_tESG_Li384ELb1ELb1ELb0ELb1EEENS1_36VarlenDynamicPersistentTileSchedulerILi192ELi160ELi384ELi128ELb0ELb1ELb1ELb1ELb0ELb1EEEEEEEEEvNT_6ParamsE,"aw",@nobits
	.sectionflags	@""
	.align	16
	.zero		1024


//--------------------- .nv.shared._ZN7cutlass13device_kernelIN5flash11enable_sm90INS1_16FlashAttnFwdSm90INS1_25CollectiveMainloopFwdSm90ILi2EN4cute5tupleIJNS5_1CILi1EEES8_S8_EEENS6_IJNS7_ILi192EEENS7_ILi160EEENS7_ILi64EEEEEELi64ENS_12float_e4m3_tEfNS_4arch4Sm90ELb1ELb0ELb0ELb0ELb0ELb0ELb0ELb1ELb1ELb1ELb0ELb0EEENS1_21CollectiveEpilogueFwdINS6_IJSA_SC_SB_EEES9_NS_10bfloat16_tESG_Li384ELb0ELb1ELb0ELb1EEENS1_30DynamicPersistentTileSchedulerILi384ELi128ELb0ELb1ELb1EEEEEEEEEvNT_6ParamsE --------------------------
	.section	.nv.shared._ZN7cutlass13device_kernelIN5flash11enable_sm90INS1_16FlashAttnFwdSm90INS1_25CollectiveMainloopFwdSm90ILi2EN4cute5tupleIJNS5_1CILi1EEES8_S8_EEENS6_IJNS7_ILi192EEENS7_ILi160EEENS7_ILi64EEEEEELi64ENS_12float_e4m3_tEfNS_4arch4Sm90ELb1ELb0ELb0ELb0ELb0ELb0ELb0ELb1ELb1ELb1ELb0ELb0EEENS1_21CollectiveEpilogueFwdINS6_IJSA_SC_SB_EEES9_NS_10bfloat16_tESG_Li384ELb0ELb1ELb0ELb1EEENS1_30DynamicPersistentTileSchedulerILi384ELi128ELb0ELb1ELb1EEEEEEEEEvNT_6ParamsE,"aw",@nobits
	.sectionflags	@""
	.align	16
	.zero		1024


//--------------------- .nv.shared._ZN7cutlass13device_kernelIN5flash11enable_sm90INS1_16FlashAttnFwdSm90INS1_25CollectiveMainloopFwdSm90ILi2EN4cute5tupleIJNS5_1CILi1EEES8_S8_EEENS6_IJNS7_ILi192EEENS7_ILi160EEENS7_ILi64EEEEEELi64ENS_12float_e4m3_tEfNS_4arch4Sm90ELb1ELb0ELb0ELb1ELb0ELb0ELb0ELb1ELb1ELb1ELb0ELb0EEENS1_21CollectiveEpilogueFwdINS6_IJSA_SC_SB_EEES9_NS_10bfloat16_tESG_Li384ELb1ELb1ELb0ELb1EEENS1_36VarlenDynamicPersistentTileSchedulerILi192ELi160ELi384ELi128ELb0ELb1ELb1ELb1ELb1ELb1EEEEEEEEEvNT_6ParamsE --------------------------
	.section	.nv.shared._ZN7cutlass13device_kernelIN5flash11enable_sm90INS1_16FlashAttnFwdSm90INS1_25CollectiveMainloopFwdSm90ILi2EN4cute5tupleIJNS5_1CILi1EEES8_S8_EEENS6_IJNS7_ILi192EEENS7_ILi160EEENS7_ILi64EEEEEELi64ENS_12float_e4m3_tEfNS_4arch4Sm90ELb1ELb0ELb0ELb1ELb0ELb0ELb0ELb1ELb1ELb1ELb0ELb0EEENS1_21CollectiveEpilogueFwdINS6_IJSA_SC_SB_EEES9_NS_10bfloat16_tESG_Li384ELb1ELb1ELb0ELb1EEENS1_36VarlenDynamicPersistentTileSchedulerILi192ELi160ELi384ELi128ELb0ELb1ELb1ELb1ELb1ELb1EEEEEEEEEvNT_6ParamsE,"aw",@nobits
	.sectionflags	@""
	.align	16
	.zero		1024


//--------------------- .nv.shared._ZN7cutlass13device_kernelIN5flash11enable_sm90INS1_16FlashAttnFwdSm90INS1_25CollectiveMainloopFwdSm90ILi2EN4cute5tupleIJNS5_1CILi1EEES8_S8_EEENS6_IJNS7_ILi192EEENS7_ILi160EEENS7_ILi64EEEEEELi64ENS_12float_e4m3_tEfNS_4arch4Sm90ELb1ELb0ELb0ELb1ELb0ELb1ELb0ELb1ELb1ELb1ELb0ELb0EEENS1_21CollectiveEpilogueFwdINS6_IJSA_SC_SB_EEES9_NS_10bfloat16_tESG_Li384ELb1ELb1ELb0ELb1EEENS1_36VarlenDynamicPersistentTileSchedulerILi192ELi160ELi384ELi128ELb0ELb1ELb1ELb1ELb1ELb1EEEEEEEEEvNT_6ParamsE --------------------------
	.section	.nv.shared._ZN7cutlass13device_kernelIN5flash11enable_sm90INS1_16FlashAttnFwdSm90INS1_25CollectiveMainloopFwdSm90ILi2EN4cute5tupleIJNS5_1CILi1EEES8_S8_EEENS6_IJNS7_ILi192EEENS7_ILi160EEENS7_ILi64EEEEEELi64ENS_12float_e4m3_tEfNS_4arch4Sm90ELb1ELb0ELb0ELb1ELb0ELb1ELb0ELb1ELb1ELb1ELb0ELb0EEENS1_21CollectiveEpilogueFwdINS6_IJSA_SC_SB_EEES9_NS_10bfloat16_tESG_Li384ELb1ELb1ELb0ELb1EEENS1_36VarlenDynamicPersistentTileSchedulerILi192ELi160ELi384ELi128ELb0ELb1ELb1ELb1ELb1ELb1EEEEEEEEEvNT_6ParamsE,"aw",@nobits
	.sectionflags	@""
	.align	16
	.zero		1024


//--------------------- .nv.constant0._ZN7cutlass13device_kernelIN5flash11enable_sm90INS1_16FlashAttnFwdSm90INS1_25CollectiveMainloopFwdSm90ILi2EN4cute5tupleIJNS5_1CILi1EEES8_S8_EEENS6_IJNS7_ILi192EEENS7_ILi160EEENS7_ILi64EEEEEELi64ENS_12float_e4m3_tEfNS_4arch4Sm90ELb0ELb0ELb0ELb0ELb0ELb0ELb0ELb1ELb1ELb1ELb0ELb0EEENS1_21CollectiveEpilogueFwdINS6_IJSA_SC_SB_EEES9_NS_10bfloat16_tESG_Li384ELb0ELb1ELb0ELb1EEENS1_29StaticPersistentTileSchedulerILb0EEEEEEEEEvNT_6ParamsE --------------------------
	.section	.nv.constant0._ZN7cutlass13device_kernelIN5flash11enable_sm90INS1_16FlashAttnFwdSm90INS1_25CollectiveMainloopFwdSm90ILi2EN4cute5tupleIJNS5_1CILi1EEES8_S8_EEENS6_IJNS7_ILi192EEENS7_ILi160EEENS7_ILi64EEEEEELi64ENS_12float_e4m3_tEfNS_4arch4Sm90ELb0ELb0ELb0ELb0ELb0ELb0ELb0ELb1ELb1ELb1ELb0ELb0EEENS1_21CollectiveEpilogueFwdINS6_IJSA_SC_SB_EEES9_NS_10bfloat16_tESG_Li384ELb0ELb1ELb0ELb1EEENS1_29StaticPersistentTileSchedulerILb0EEEEEEEEEvNT_6ParamsE,"a",@progbits
	.sectionflags	@""
	.align	4
.nv.constant0._ZN7cutlass13device_kernelIN5flash11enable_sm90INS1_16FlashAttnFwdSm90INS1_25CollectiveMainloopFwdSm90ILi2EN4cute5tupleIJNS5_1CILi1EEES8_S8_EEENS6_IJNS7_ILi192EEENS7_ILi160EEENS7_ILi64EEEEEELi64ENS_12float_e4m3_tEfNS_4arch4Sm90ELb0ELb0ELb0ELb0ELb0ELb0ELb0ELb1ELb1ELb1ELb0ELb0EEENS1_21CollectiveEpilogueFwdINS6_IJSA_SC_SB_EEES9_NS_10bfloat16_tESG_Li384ELb0ELb1ELb0ELb1EEENS1_29StaticPersistentTileSchedulerILb0EEEEEEEEEvNT_6ParamsE:
	.zero		3200


//--------------------- .nv.constant0._ZN7cutlass13device_kernelIN5flash11enable_sm90INS1_16FlashAttnFwdSm90INS1_25CollectiveMainloopFwdSm90ILi2EN4cute5tupleIJNS5_1CILi1EEES8_S8_EEENS6_IJNS7_ILi192EEENS7_ILi160EEENS7_ILi64EEEEEELi64ENS_12float_e4m3_tEfNS_4arch4Sm90ELb0ELb0ELb0ELb1ELb0ELb0ELb0ELb1ELb1ELb1ELb0ELb0EEENS1_21CollectiveEpilogueFwdINS6_IJSA_SC_SB_EEES9_NS_10bfloat16_tESG_Li384ELb1ELb1ELb0ELb1EEENS1_36VarlenDynamicPersistentTileSchedulerILi192ELi160ELi384ELi128ELb0ELb1ELb1ELb0ELb1ELb1EEEEEEEEEvNT_6ParamsE --------------------------
	.section	.nv.constant0._ZN7cutlass13device_kernelIN5flash11enable_sm90INS1_16FlashAttnFwdSm90INS1_25CollectiveMainloopFwdSm90ILi2EN4cute5tupleIJNS5_1CILi1EEES8_S8_EEENS6_IJNS7_ILi192EEENS7_ILi160EEENS7_ILi64EEEEEELi64ENS_12float_e4m3_tEfNS_4arch4Sm90ELb0ELb0ELb0ELb1ELb0ELb0ELb0ELb1ELb1ELb1ELb0ELb0EEENS1_21CollectiveEpilogueFwdINS6_IJSA_SC_SB_EEES9_NS_10bfloat16_tESG_Li384ELb1ELb1ELb0ELb1EEENS1_36VarlenDynamicPersistentTileSchedulerILi192ELi160ELi384ELi128ELb0ELb1ELb1ELb0ELb1ELb1EEEEEEEEEvNT_6ParamsE,"a",@progbits
	.sectionflags	@""
	.align	4
.nv.constant0._ZN7cutlass13device_kernelIN5flash11enable_sm90INS1_16FlashAttnFwdSm90INS1_25CollectiveMainloopFwdSm90ILi2EN4cute5tupleIJNS5_1CILi1EEES8_S8_EEENS6_IJNS7_ILi192EEENS7_ILi160EEENS7_ILi64EEEEEELi64ENS_12float_e4m3_tEfNS_4arch4Sm90ELb0ELb0ELb0ELb1ELb0ELb0ELb0ELb1ELb1ELb1ELb0ELb0EEENS1_21CollectiveEpilogueFwdINS6_IJSA_SC_SB_EEES9_NS_10bfloat16_tESG_Li384ELb1ELb1ELb0ELb1EEENS1_36VarlenDynamicPersistentTileSchedulerILi192ELi160ELi384ELi128ELb0ELb1ELb1ELb0ELb1ELb1EEEEEEEEEvNT_6ParamsE:
	.zero		3328


//--------------------- .nv.constant0._ZN7cutlass13device_kernelIN5flash11enable_sm90INS1_16FlashAttnFwdSm90INS1_25CollectiveMainloopFwdSm90ILi2EN4cute5tupleIJNS5_1CILi1EEES8_S8_EEENS6_IJNS7_ILi192EEENS7_ILi160EEENS7_ILi64EEEEEELi64ENS_12float_e4m3_tEfNS_4arch4Sm90ELb0ELb0ELb0ELb1ELb0ELb1ELb0ELb1ELb1ELb1ELb0ELb0EEENS1_21CollectiveEpilogueFwdINS6_IJSA_SC_SB_EEES9_NS_10bfloat16_tESG_Li384ELb1ELb1ELb0ELb1EEENS1_36VarlenDynamicPersistentTileSchedulerILi192ELi160ELi384ELi128ELb0ELb1ELb1ELb0ELb1ELb1EEEEEEEEEvNT_6ParamsE --------------------------
	.section	.nv.constant0._ZN7cutlass13device_kernelIN5flash11enable_sm90INS1_16FlashAttnFwdSm90INS1_25CollectiveMainloopFwdSm90ILi2EN4cute5tupleIJNS5_1CILi1EEES8_S8_EEENS6_IJNS7_ILi192EEENS7_ILi160EEENS7_ILi64EEEEEELi64ENS_12float_e4m3_tEfNS_4arch4Sm90ELb0ELb0ELb0ELb1ELb0ELb1ELb0ELb1ELb1ELb1ELb0ELb0EEENS1_21CollectiveEpilogueFwdINS6_IJSA_SC_SB_EEES9_NS_10bfloat16_tESG_Li384ELb1ELb1ELb0ELb1EEENS1_36VarlenDynamicPersistentTileSchedulerILi192ELi160ELi384ELi128ELb0ELb1ELb1ELb0ELb1ELb1EEEEEEEEEvNT_6ParamsE,"a",@progbits
	.sectionflags	@""
	.align	4
.nv.constant0._ZN7cutlass13device_kernelIN5flash11enable_sm90INS1_16FlashAttnFwdSm90INS1_25CollectiveMainloopFwdSm90ILi2EN4cute5tupleIJNS5_1CILi1EEES8_S8_EEENS6_IJNS7_ILi192EEENS7_ILi160EEENS7_ILi64EEEEEELi64ENS_12float_e4m3_tEfNS_4arch4Sm90ELb0ELb0ELb0ELb1ELb0ELb1ELb0ELb1ELb1ELb1ELb0ELb0EEENS1_21CollectiveEpilogueFwdINS6_IJSA_SC_SB_EEES9_NS_10bfloat16_tESG_Li384ELb1ELb1ELb0ELb1EEENS1_36VarlenDynamicPersistentTileSchedulerILi192ELi160ELi384ELi128ELb0ELb1ELb1ELb0ELb1ELb1EEEEEEEEEvNT_6ParamsE:
	.zero		3328


//--------------------- .nv.constant0._ZN7cutlass13device_kernelIN5flash11enable_sm90INS1_16FlashAttnFwdSm90INS1_25CollectiveMainloopFwdSm90ILi2EN4cute5tupleIJNS5_1CILi1EEES8_S8_EEENS6_IJNS7_ILi192EEENS7_ILi160EEENS7_ILi64EEEEEELi64ENS_12float_e4m3_tEfNS_4arch4Sm90ELb0ELb1ELb0ELb0ELb0ELb0ELb0ELb1ELb1ELb1ELb0ELb0EEENS1_21CollectiveEpilogueFwdINS6_IJSA_SC_SB_EEES9_NS_10bfloat16_tESG_Li384ELb0ELb1ELb0ELb1EEENS1_30DynamicPersistentTileSchedulerILi384ELi128ELb0ELb1ELb1EEEEEEEEEvNT_6ParamsE --------------------------
	.section	.nv.constant0._ZN7cutlass13device_kernelIN5flash11enable_sm90INS1_16FlashAttnFwdSm90INS1_25CollectiveMainloopFwdSm90ILi2EN4cute5tupleIJNS5_1CILi1EEES8_S8_EEENS6_IJNS7_ILi192EEENS7_ILi160EEENS7_ILi64EEEEEELi64ENS_12float_e4m3_tEfNS_4arch4Sm90ELb0ELb1ELb0ELb0ELb0ELb0ELb0ELb1ELb1ELb1ELb0ELb0EEENS1_21CollectiveEpilogueFwdINS6_IJSA_SC_SB_EEES9_NS_10bfloat16_tESG_Li384ELb0ELb1ELb0ELb1EEENS1_30DynamicPersistentTileSchedulerILi384ELi128ELb0ELb1ELb1EEEEEEEEEvNT_6ParamsE,"a",@progbits
	.sectionflags	@""
	.align	4
.nv.constant0._ZN7cutlass13device_kernelIN5flash11enable_sm90INS1_16FlashAttnFwdSm90INS1_25CollectiveMainloopFwdSm90ILi2EN4cute5tupleIJNS5_1CILi1EEES8_S8_EEENS6_IJNS7_ILi192EEENS7_ILi160EEENS7_ILi64EEEEEELi64ENS_12float_e4m3_tEfNS_4arch4Sm90ELb0ELb1ELb0ELb0ELb0ELb0ELb0ELb1ELb1ELb1ELb0ELb0EEENS1_21CollectiveEpilogueFwdINS6_IJSA_SC_SB_EEES9_NS_10bfloat16_tESG_Li384ELb0ELb1ELb0ELb1EEENS1_30DynamicPersistentTileSchedulerILi384ELi128ELb0ELb1ELb1EEEEEEEEEvNT_6ParamsE:
	.zero		3328


//--------------------- .nv.constant0._ZN7cutlass13device_kernelIN5flash11enable_sm90INS1_16FlashAttnFwdSm90INS1_25CollectiveMainloopFwdSm90ILi2EN4cute5tupleIJNS5_1CILi1EEES8_S8_EEENS6_IJNS7_ILi192EEENS7_ILi160EEENS7_ILi64EEEEEELi64ENS_12float_e4m3_tEfNS_4arch4Sm90ELb0ELb1ELb0ELb1ELb0ELb0ELb0ELb1ELb1ELb1ELb0ELb0EEENS1_21CollectiveEpilogueFwdINS6_IJSA_SC_SB_EEES9_NS_10bfloat16_tESG_Li384ELb1ELb1ELb0ELb1EEENS1_36VarlenDynamicPersistentTileSchedulerILi192ELi160ELi384ELi128ELb0ELb1ELb1ELb1ELb0ELb1EEEEEEEEEvNT_6ParamsE --------------------------
	.section	.nv.constant0._ZN7cutlass13device_kernelIN5flash11enable_sm90INS1_16FlashAttnFwdSm90INS1_25CollectiveMainloopFwdSm90ILi2EN4cute5tupleIJNS5_1CILi1EEES8_S8_EEENS6_IJNS7_ILi192EEENS7_ILi160EEENS7_ILi64EEEEEELi64ENS_12float_e4m3_tEfNS_4arch4Sm90ELb0ELb1ELb0ELb1ELb0ELb0ELb0ELb1ELb1ELb1ELb0ELb0EEENS1_21CollectiveEpilogueFwdINS6_IJSA_SC_SB_EEES9_NS_10bfloat16_tESG_Li384ELb1ELb1ELb0ELb1EEENS1_36VarlenDynamicPersistentTileSchedulerILi192ELi160ELi384ELi128ELb0ELb1ELb1ELb1ELb0ELb1EEEEEEEEEvNT_6ParamsE,"a",@progbits
	.sectionflags	@""
	.align	4
.nv.constant0._ZN7cutlass13device_kernelIN5flash11enable_sm90INS1_16FlashAttnFwdSm90INS1_25CollectiveMainloopFwdSm90ILi2EN4cute5tupleIJNS5_1CILi1EEES8_S8_EEENS6_IJNS7_ILi192EEENS7_ILi160EEENS7_ILi64EEEEEELi64ENS_12float_e4m3_tEfNS_4arch4Sm90ELb0ELb1ELb0ELb1ELb0ELb0ELb0ELb1ELb1ELb1ELb0ELb0EEENS1_21CollectiveEpilogueFwdINS6_IJSA_SC_SB_EEES9_NS_10bfloat16_tESG_Li384ELb1ELb1ELb0ELb1EEENS1_36VarlenDynamicPersistentTileSchedulerILi192ELi160ELi384ELi128ELb0ELb1ELb1ELb1ELb0ELb1EEEEEEEEEvNT_6ParamsE:
	.zero		3328


//--------------------- .nv.constant0._ZN7cutlass13device_kernelIN5flash11enable_sm90INS1_16FlashAttnFwdSm90INS1_25CollectiveMainloopFwdSm90ILi2EN4cute5tupleIJNS5_1CILi1EEES8_S8_EEENS6_IJNS7_ILi192EEENS7_ILi160EEENS7_ILi64EEEEEELi64ENS_12float_e4m3_tEfNS_4arch4Sm90ELb0ELb1ELb0ELb1ELb0ELb1ELb0ELb1ELb1ELb1ELb0ELb0EEENS1_21CollectiveEpilogueFwdINS6_IJSA_SC_SB_EEES9_NS_10bfloat16_tESG_Li384ELb1ELb1ELb0ELb1EEENS1_36VarlenDynamicPersistentTileSchedulerILi192ELi160ELi384ELi128ELb0ELb1ELb1ELb1ELb0ELb1EEEEEEEEEvNT_6ParamsE --------------------------
	.section	.nv.constant0._ZN7cutlass13device_kernelIN5flash11enable_sm90INS1_16FlashAttnFwdSm90INS1_25CollectiveMainloopFwdSm90ILi2EN4cute5tupleIJNS5_1CILi1EEES8_S8_EEENS6_IJNS7_ILi192EEENS7_ILi160EEENS7_ILi64EEEEEELi64ENS_12float_e4m3_tEfNS_4arch4Sm90ELb0ELb1ELb0ELb1ELb0ELb1ELb0ELb1ELb1ELb1ELb0ELb0EEENS1_21CollectiveEpilogueFwdINS6_IJSA_SC_SB_EEES9_NS_10bfloat16_tESG_Li384ELb1ELb1ELb0ELb1EEENS1_36VarlenDynamicPersistentTileSchedulerILi192ELi160ELi384ELi128ELb0ELb1ELb1ELb1ELb0ELb1EEEEEEEEEvNT_6ParamsE,"a",@progbits
	.sectionflags	@""
	.align	4
.nv.constant0._ZN7cutlass13device_kernelIN5flash11enable_sm90INS1_16FlashAttnFwdSm90INS1_25CollectiveMainloopFwdSm90ILi2EN4cute5tupleIJNS5_1CILi1EEES8_S8_EEENS6_IJNS7_ILi192EEENS7_ILi160EEENS7_ILi64EEEEEELi64ENS_12float_e4m3_tEfNS_4arch4Sm90ELb0ELb1ELb0ELb1ELb0ELb1ELb0ELb1ELb1ELb1ELb0ELb0EEENS1_21CollectiveEpilogueFwdINS6_IJSA_SC_SB_EEES9_NS_10bfloat16_tESG_Li384ELb1ELb1ELb0ELb1EEENS1_36VarlenDynamicPersistentTileSchedulerILi192ELi160ELi384ELi128ELb0ELb1ELb1ELb1ELb0ELb1EEEEEEEEEvNT_6ParamsE:
	.zero		3328


//--------------------- .nv.constant0._ZN7cutlass13device_kernelIN5flash11enable_sm90INS1_16FlashAttnFwdSm90INS1_25CollectiveMainloopFwdSm90ILi2EN4cute5tupleIJNS5_1CILi1EEES8_S8_EEENS6_IJNS7_ILi192EEENS7_ILi160EEENS7_ILi64EEEEEELi64ENS_12float_e4m3_tEfNS_4arch4Sm90ELb1ELb0ELb0ELb0ELb0ELb0ELb0ELb1ELb1ELb1ELb0ELb0EEENS1_21CollectiveEpilogueFwdINS6_IJSA_SC_SB_EEES9_NS_10bfloat16_tESG_Li384ELb0ELb1ELb0ELb1EEENS1_30DynamicPersistentTileSchedulerILi384ELi128ELb0ELb1ELb1EEEEEEEEEvNT_6ParamsE --------------------------
	.section	.nv.constant0._ZN7cutlass13device_kernelIN5flash11enable_sm90INS1_16FlashAttnFwdSm90INS1_25CollectiveMainloopFwdSm90ILi2EN4cute5tupleIJNS5_1CILi1EEES8_S8_EEENS6_IJNS7_ILi192EEENS7_ILi160EEENS7_ILi64EEEEEELi64ENS_12float_e4m3_tEfNS_4arch4Sm90ELb1ELb0ELb0ELb0ELb0ELb0ELb0ELb1ELb1ELb1ELb0ELb0EEENS1_21CollectiveEpilogueFwdINS6_IJSA_SC_SB_EEES9_NS_10bfloat16_tESG_Li384ELb0ELb1ELb0ELb1EEENS1_30DynamicPersistentTileSchedulerILi384ELi128ELb0ELb1ELb1EEEEEEEEEvNT_6ParamsE,"a",@progbits
	.sectionflags	@""
	.align	4
.nv.constant0._ZN7cutlass13device_kernelIN5flash11enable_sm90INS1_16FlashAttnFwdSm90INS1_25CollectiveMainloopFwdSm90ILi2EN4cute5tupleIJNS5_1CILi1EEES8_S8_EEENS6_IJNS7_ILi192EEENS7_ILi160EEENS7_ILi64EEEEEELi64ENS_12float_e4m3_tEfNS_4arch4Sm90ELb1ELb0ELb0ELb0ELb0ELb0ELb0ELb1ELb1ELb1ELb0ELb0EEENS1_21CollectiveEpilogueFwdINS6_IJSA_SC_SB_EEES9_NS_10bfloat16_tESG_Li384ELb0ELb1ELb0ELb1EEENS1_30DynamicPersistentTileSchedulerILi384ELi128ELb0ELb1ELb1EEEEEEEEEvNT_6ParamsE:
	.zero		3328


//--------------------- .nv.constant0._ZN7cutlass13device_kernelIN5flash11enable_sm90INS1_16FlashAttnFwdSm90INS1_25CollectiveMainloopFwdSm90ILi2EN4cute5tupleIJNS5_1CILi1EEES8_S8_EEENS6_IJNS7_ILi192EEENS7_ILi160EEENS7_ILi64EEEEEELi64ENS_12float_e4m3_tEfNS_4arch4Sm90ELb1ELb0ELb0ELb1ELb0ELb0ELb0ELb1ELb1ELb1ELb0ELb0EEENS1_21CollectiveEpilogueFwdINS6_IJSA_SC_SB_EEES9_NS_10bfloat16_tESG_Li384ELb1ELb1ELb0ELb1EEENS1_36VarlenDynamicPersistentTileSchedulerILi192ELi160ELi384ELi128ELb0ELb1ELb1ELb1ELb1ELb1EEEEEEEEEvNT_6ParamsE --------------------------
	.section	.nv.constant0._ZN7cutlass13device_kernelIN5flash11enable_sm90INS1_16FlashAttnFwdSm90INS1_25CollectiveMainloopFwdSm90ILi2EN4cute5tupleIJNS5_1CILi1EEES8_S8_EEENS6_IJNS7_ILi192EEENS7_ILi160EEENS7_ILi64EEEEEELi64ENS_12float_e4m3_tEfNS_4arch4Sm90ELb1ELb0ELb0ELb1ELb0ELb0ELb0ELb1ELb1ELb1ELb0ELb0EEENS1_21CollectiveEpilogueFwdINS6_IJSA_SC_SB_EEES9_NS_10bfloat16_tESG_Li384ELb1ELb1ELb0ELb1EEENS1_36VarlenDynamicPersistentTileSchedulerILi192ELi160ELi384ELi128ELb0ELb1ELb1ELb1ELb1ELb1EEEEEEEEEvNT_6ParamsE,"a",@progbits
	.sectionflags	@""
	.align	4
.nv.constant0._ZN7cutlass13device_kernelIN5flash11enable_sm90INS1_16FlashAttnFwdSm90INS1_25CollectiveMainloopFwdSm90ILi2EN4cute5tupleIJNS5_1CILi1EEES8_S8_EEENS6_IJNS7_ILi192EEENS7_ILi160EEENS7_ILi64EEEEEELi64ENS_12float_e4m3_tEfNS_4arch4Sm90ELb1ELb0ELb0ELb1ELb0ELb0ELb0ELb1ELb1ELb1ELb0ELb0EEENS1_21CollectiveEpilogueFwdINS6_IJSA_SC_SB_EEES9_NS_10bfloat16_tESG_Li384ELb1ELb1ELb0ELb1EEENS1_36VarlenDynamicPersistentTileSchedulerILi192ELi160ELi384ELi128ELb0ELb1ELb1ELb1ELb1ELb1EEEEEEEEEvNT_6ParamsE:
	.zero		3328


//--------------------- .nv.constant0._ZN7cutlass13device_kernelIN5flash11enable_sm90INS1_16FlashAttnFwdSm90INS1_25CollectiveMainloopFwdSm90ILi2EN4cute5tupleIJNS5_1CILi1EEES8_S8_EEENS6_IJNS7_ILi192EEENS7_ILi160EEENS7_ILi64EEEEEELi64ENS_12float_e4m3_tEfNS_4arch4Sm90ELb1ELb0ELb0ELb1ELb0ELb1ELb0ELb1ELb1ELb1ELb0ELb0EEENS1_21CollectiveEpilogueFwdINS6_IJSA_SC_SB_EEES9_NS_10bfloat16_tESG_Li384ELb1ELb1ELb0ELb1EEENS1_36VarlenDynamicPersistentTileSchedulerILi192ELi160ELi384ELi128ELb0ELb1ELb1ELb1ELb1ELb1EEEEEEEEEvNT_6ParamsE --------------------------
	.section	.nv.constant0._ZN7cutlass13device_kernelIN5flash11enable_sm90INS1_16FlashAttnFwdSm90INS1_25CollectiveMainloopFwdSm90ILi2EN4cute5tupleIJNS5_1CILi1EEES8_S8_EEENS6_IJNS7_ILi192EEENS7_ILi160EEENS7_ILi64EEEEEELi64ENS_12float_e4m3_tEfNS_4arch4Sm90ELb1ELb0ELb0ELb1ELb0ELb1ELb0ELb1ELb1ELb1ELb0ELb0EEENS1_21CollectiveEpilogueFwdINS6_IJSA_SC_SB_EEES9_NS_10bfloat16_tESG_Li384ELb1ELb1ELb0ELb1EEENS1_36VarlenDynamicPersistentTileSchedulerILi192ELi160ELi384ELi128ELb0ELb1ELb1ELb1ELb1ELb1EEEEEEEEEvNT_6ParamsE,"a",@progbits
	.sectionflags	@""
	.align	4
.nv.constant0._ZN7cutlass13device_kernelIN5flash11enable_sm90INS1_16FlashAttnFwdSm90INS1_25CollectiveMainloopFwdSm90ILi2EN4cute5tupleIJNS5_1CILi1EEES8_S8_EEENS6_IJNS7_ILi192EEENS7_ILi160EEENS7_ILi64EEEEEELi64ENS_12float_e4m3_tEfNS_4arch4Sm90ELb1ELb0ELb0ELb1ELb0ELb1ELb0ELb1ELb1ELb1ELb0ELb0EEENS1_21CollectiveEpilogueFwdINS6_IJSA_SC_SB_EEES9_NS_10bfloat16_tESG_Li384ELb1ELb1ELb0ELb1EEENS1_36VarlenDynamicPersistentTileSchedulerILi192ELi160ELi384ELi128ELb0ELb1ELb1ELb1ELb1ELb1EEEEEEEEEvNT_6ParamsE:
	.zero		3328


//--------------------- SYMBOLS --------------------------

	.type		.nv.reservedSmem.offset0,@object
	.size		.nv.reservedSmem.offset0,0x4
	.type		__assertfail,@function
